def matmul_kernel(
    a_ptr,
    b_ptr,
    c_ptr,
    M,
    N,
    K,
    stride_am,
    stride_ak,
    stride_bk,
    stride_bn,
    stride_cm,
    stride_cn,
    BLOCK_M: tl.constexpr,
    BLOCK_N: tl.constexpr,
    BLOCK_K: tl.constexpr,
    GROUP_M: tl.constexpr,
):
    pid = tl.program_id(axis=0)
    num_pid_m = tl.cdiv(M, BLOCK_M)
    num_pid_n = tl.cdiv(N, BLOCK_N)
    num_pid_in_group = GROUP_M * num_pid_n
    group_id = pid // num_pid_in_group
    first_pid_m = group_id * GROUP_M
    group_size_m = min(num_pid_m - first_pid_m, GROUP_M)
    pid_m = first_pid_m + ((pid % num_pid_in_group) % group_size_m)
    pid_n = (pid % num_pid_in_group) // group_size_m

    offs_am = (pid_m * BLOCK_M + tl.arange(0, BLOCK_M)) % M
    offs_bn = (pid_n * BLOCK_N + tl.arange(0, BLOCK_N)) % N
    offs_k = tl.arange(0, BLOCK_K)
    a_ptrs = a_ptr + offs_am[:, None] * stride_am + offs_k[None, :] * stride_ak
    b_ptrs = b_ptr + offs_k[:, None] * stride_bk + offs_bn[None, :] * stride_bn

    acc = tl.zeros((BLOCK_M, BLOCK_N), dtype=tl.float32)
    for kk in range(0, tl.cdiv(K, BLOCK_K)):
        a = tl.load(a_ptrs, mask=offs_k[None, :] < K - kk * BLOCK_K, other=0.0)
        b = tl.load(b_ptrs, mask=offs_k[:, None] < K - kk * BLOCK_K, other=0.0)
        acc = tl.dot(a, b, acc)
        a_ptrs += BLOCK_K * stride_ak
        b_ptrs += BLOCK_K * stride_bk

    c = acc.to(c_ptr.dtype.element_ty)
    offs_cm = pid_m * BLOCK_M + tl.arange(0, BLOCK_M)
    offs_cn = pid_n * BLOCK_N + tl.arange(0, BLOCK_N)
    c_ptrs = c_ptr + offs_cm[:, None] * stride_cm + offs_cn[None, :] * stride_cn
    mask = (offs_cm[:, None] < M) & (offs_cn[None, :] < N)
    tl.store(c_ptrs, c, mask=mask)

# config = {"BLOCK_K": 128, "BLOCK_M": 128, "BLOCK_N": 64, "GROUP_M": 8, "arch": "sm_100", "dtype": "fp8e4m3", "num_ctas": 1, "num_stages": 3, "num_warps": 4}
# arch = sm_100


// ===== COMPILED SASS (sm_100a) =====

	.target	sm_100a

	.elftype	@"ET_EXEC"


//--------------------- .note.nv.tkinfo           --------------------------
	.section	.note.nv.tkinfo,"",@"SHT_NOTE"
	.sectionflags	@"SHF_NOTE_NV_TKINFO"
	.tkinfo
        /*0018*/ 	.word	0x00000081
        /*0030*/ 	.string	""
        /*0030*/ 	.string	"ptxas-blackwell"
        /*0030*/ 	.string	"Cuda compilation tools, release 12.9, V12.9.86"
        /*0030*/ 	.string	"Build cuda_12.9.r12.9/compiler.36037853_0"
        /*0030*/ 	.string	"-v  -suppress-debug-info  -lineinfo  -arch sm_100a "



//--------------------- .note.nv.cuver            --------------------------
	.section	.note.nv.cuver,"",@"SHT_NOTE"
	.sectionflags	@"SHF_NOTE_NV_CUVER"
        /*0018*/ 	.short	0x0001
        /*001a*/ 	.short	0x0064
        /*001c*/ 	.short	0x0001
        /*001e*/ 	.short	0x0000
        /*0020*/ 	.short	0x0001
        /*0022*/ 	.short	0x0000


//--------------------- .nv.info                  --------------------------
	.section	.nv.info,"",@"SHT_CUDA_INFO"
	.align	4


	//----- nvinfo : EIATTR_REGCOUNT
	.align		4
        /*0000*/ 	.byte	0x04, 0x2f
        /*0002*/ 	.short	(.L_4 - .L_3)
	.align		4
.L_3:
        /*0004*/ 	.word	index@(matmul_kernel)
        /*0008*/ 	.word	0x00000060


	//----- nvinfo : EIATTR_FRAME_SIZE
	.align		4
.L_4:
        /*000c*/ 	.byte	0x04, 0x11
        /*000e*/ 	.short	(.L_6 - .L_5)
	.align		4
.L_5:
        /*0010*/ 	.word	index@($__internal_2_$__cuda_sm10x_tcgen05_guardrail_trap_unallocated_columns_being_dealloced)
        /*0014*/ 	.word	0x000009e0


	//----- nvinfo : EIATTR_FRAME_SIZE
	.align		4
.L_6:
        /*0018*/ 	.byte	0x04, 0x11
        /*001a*/ 	.short	(.L_8 - .L_7)
	.align		4
.L_7:
        /*001c*/ 	.word	index@($__internal_1_$__cuda_sm10x_tcgen05_guardrail_trap_phase_invalid_during_alloc)
        /*0020*/ 	.word	0x000009e0


	//----- nvinfo : EIATTR_FRAME_SIZE
	.align		4
.L_8:
        /*0024*/ 	.byte	0x04, 0x11
        /*0026*/ 	.short	(.L_10 - .L_9)
	.align		4
.L_9:
        /*0028*/ 	.word	index@($__internal_0_$__cuda_sm10x_tcgen05_guardrail_trap_col_being_dealloced_not_returned_by_alloc)
        /*002c*/ 	.word	0x000009e0


	//----- nvinfo : EIATTR_FRAME_SIZE
	.align		4
.L_10:
        /*0030*/ 	.byte	0x04, 0x11
        /*0032*/ 	.short	(.L_12 - .L_11)
	.align		4
.L_11:
        /*0034*/ 	.word	index@(matmul_kernel)
        /*0038*/ 	.word	0x000009e0


	//----- nvinfo : EIATTR_MIN_STACK_SIZE
	.align		4
.L_12:
        /*003c*/ 	.byte	0x04, 0x12
        /*003e*/ 	.short	(.L_14 - .L_13)
	.align		4
.L_13:
        /*0040*/ 	.word	index@(matmul_kernel)
        /*0044*/ 	.word	0x000009e0
.L_14:


//--------------------- .nv.info.matmul_kernel    --------------------------
	.section	.nv.info.matmul_kernel,"",@"SHT_CUDA_INFO"
	.sectionflags	@""
	.align	4


	//----- nvinfo : EIATTR_CUDA_API_VERSION
	.align		4
        /*0000*/ 	.byte	0x04, 0x37
        /*0002*/ 	.short	(.L_16 - .L_15)
.L_15:
        /*0004*/ 	.word	0x00000081


	//----- nvinfo : EIATTR_KPARAM_INFO
	.align		4
.L_16:
        /*0008*/ 	.byte	0x04, 0x17
        /*000a*/ 	.short	(.L_18 - .L_17)
.L_17:
        /*000c*/ 	.word	0x00000000
        /*0010*/ 	.short	0x000d
        /*0012*/ 	.short	0x0048
        /*0014*/ 	.byte	0x00, 0xf4, 0x21, 0x00


	//----- nvinfo : EIATTR_KPARAM_INFO
	.align		4
.L_18:
        /*0018*/ 	.byte	0x04, 0x17
        /*001a*/ 	.short	(.L_20 - .L_19)
.L_19:
        /*001c*/ 	.word	0x00000000
        /*0020*/ 	.short	0x000c
        /*0022*/ 	.short	0x0040
        /*0024*/ 	.byte	0x00, 0xf4, 0x21, 0x00


	//----- nvinfo : EIATTR_KPARAM_INFO
	.align		4
.L_20:
        /*0028*/ 	.byte	0x04, 0x17
        /*002a*/ 	.short	(.L_22 - .L_21)
.L_21:
        /*002c*/ 	.word	0x00000000
        /*0030*/ 	.short	0x000b
        /*0032*/ 	.short	0x0038
        /*0034*/ 	.byte	0x00, 0xf0, 0x11, 0x00


	//----- nvinfo : EIATTR_KPARAM_INFO
	.align		4
.L_22:
        /*0038*/ 	.byte	0x04, 0x17
        /*003a*/ 	.short	(.L_24 - .L_23)
.L_23:
        /*003c*/ 	.word	0x00000000
        /*0040*/ 	.short	0x000a
        /*0042*/ 	.short	0x0034
        /*0044*/ 	.byte	0x00, 0xf0, 0x11, 0x00


	//----- nvinfo : EIATTR_KPARAM_INFO
	.align		4
.L_24:
        /*0048*/ 	.byte	0x04, 0x17
        /*004a*/ 	.short	(.L_26 - .L_25)
.L_25:
        /*004c*/ 	.word	0x00000000
        /*0050*/ 	.short	0x0009
        /*0052*/ 	.short	0x0030
        /*0054*/ 	.byte	0x00, 0xf0, 0x11, 0x00


	//----- nvinfo : EIATTR_KPARAM_INFO
	.align		4
.L_26:
        /*0058*/ 	.byte	0x04, 0x17
        /*005a*/ 	.short	(.L_28 - .L_27)
.L_27:
        /*005c*/ 	.word	0x00000000
        /*0060*/ 	.short	0x0008
        /*0062*/ 	.short	0x002c
        /*0064*/ 	.byte	0x00, 0xf0, 0x11, 0x00


	//----- nvinfo : EIATTR_KPARAM_INFO
	.align		4
.L_28:
        /*0068*/ 	.byte	0x04, 0x17
        /*006a*/ 	.short	(.L_30 - .L_29)
.L_29:
        /*006c*/ 	.word	0x00000000
        /*0070*/ 	.short	0x0007
        /*0072*/ 	.short	0x0028
        /*0074*/ 	.byte	0x00, 0xf0, 0x11, 0x00


	//----- nvinfo : EIATTR_KPARAM_INFO
	.align		4
.L_30:
        /*0078*/ 	.byte	0x04, 0x17
        /*007a*/ 	.short	(.L_32 - .L_31)
.L_31:
        /*007c*/ 	.word	0x00000000
        /*0080*/ 	.short	0x0006
        /*0082*/ 	.short	0x0024
        /*0084*/ 	.byte	0x00, 0xf0, 0x11, 0x00


	//----- nvinfo : EIATTR_KPARAM_INFO
	.align		4
.L_32:
        /*0088*/ 	.byte	0x04, 0x17
        /*008a*/ 	.short	(.L_34 - .L_33)
.L_33:
        /*008c*/ 	.word	0x00000000
        /*0090*/ 	.short	0x0005
        /*0092*/ 	.short	0x0020
        /*0094*/ 	.byte	0x00, 0xf0, 0x11, 0x00


	//----- nvinfo : EIATTR_KPARAM_INFO
	.align		4
.L_34:
        /*0098*/ 	.byte	0x04, 0x17
        /*009a*/ 	.short	(.L_36 - .L_35)
.L_35:
        /*009c*/ 	.word	0x00000000
        /*00a0*/ 	.short	0x0004
        /*00a2*/ 	.short	0x001c
        /*00a4*/ 	.byte	0x00, 0xf0, 0x11, 0x00


	//----- nvinfo : EIATTR_KPARAM_INFO
	.align		4
.L_36:
        /*00a8*/ 	.byte	0x04, 0x17
        /*00aa*/ 	.short	(.L_38 - .L_37)
.L_37:
        /*00ac*/ 	.word	0x00000000
        /*00b0*/ 	.short	0x0003
        /*00b2*/ 	.short	0x0018
        /*00b4*/ 	.byte	0x00, 0xf0, 0x11, 0x00


	//----- nvinfo : EIATTR_KPARAM_INFO
	.align		4
.L_38:
        /*00b8*/ 	.byte	0x04, 0x17
        /*00ba*/ 	.short	(.L_40 - .L_39)
.L_39:
        /*00bc*/ 	.word	0x00000000
        /*00c0*/ 	.short	0x0002
        /*00c2*/ 	.short	0x0010
        /*00c4*/ 	.byte	0x00, 0xf4, 0x21, 0x00


	//----- nvinfo : EIATTR_KPARAM_INFO
	.align		4
.L_40:
        /*00c8*/ 	.byte	0x04, 0x17
        /*00ca*/ 	.short	(.L_42 - .L_41)
.L_41:
        /*00cc*/ 	.word	0x00000000
        /*00d0*/ 	.short	0x0001
        /*00d2*/ 	.short	0x0008
        /*00d4*/ 	.byte	0x00, 0xf4, 0x21, 0x00


	//----- nvinfo : EIATTR_KPARAM_INFO
	.align		4
.L_42:
        /*00d8*/ 	.byte	0x04, 0x17
        /*00da*/ 	.short	(.L_44 - .L_43)
.L_43:
        /*00dc*/ 	.word	0x00000000
        /*00e0*/ 	.short	0x0000
        /*00e2*/ 	.short	0x0000
        /*00e4*/ 	.byte	0x00, 0xf4, 0x21, 0x00


	//----- nvinfo : EIATTR_AT_ENTRY_FRAGMENTS
	.align		4
.L_44:
        /*00e8*/ 	.byte	0x04, 0x4f
        /*00ea*/ 	.short	(.L_46 - .L_45)


	//   ....[0]....
.L_45:
        /*00ec*/ 	.word	0x00000004


	//----- nvinfo : EIATTR_RESERVED_SMEM_USED
	.align		4
.L_46:
        /*00f0*/ 	.byte	0x01, 0x41
	.zero		2


	//----- nvinfo : EIATTR_SPARSE_MMA_MASK
	.align		4
        /*00f4*/ 	.byte	0x03, 0x50
        /*00f6*/ 	.short	0x0000


	//----- nvinfo : EIATTR_TCGEN05_1CTA_USED
	.align		4
        /*00f8*/ 	.byte	0x01, 0x51
	.zero		2


	//----- nvinfo : EIATTR_MAXREG_COUNT
	.align		4
        /*00fc*/ 	.byte	0x03, 0x1b
        /*00fe*/ 	.short	0x00ff


	//----- nvinfo : EIATTR_NUM_BARRIERS
	.align		4
        /*0100*/ 	.byte	0x02, 0x4c
        /*0102*/ 	.byte	0x01
	.zero		1


	//----- nvinfo : EIATTR_ANNOTATIONS
	.align		4
        /*0104*/ 	.byte	0x04, 0x55
        /*0106*/ 	.short	(.L_48 - .L_47)


	//   ....[0]....
.L_47:
        /*0108*/ 	.word	0x00000001
        /*010c*/ 	.byte	0x20, 0x09, 0x00, 0x00, 0x01, 0x00, 0x00, 0x00, 0xe0, 0x09, 0x00, 0x00, 0x01, 0x00, 0x00, 0x00
        /* <DEDUP_REMOVED lines=1028> */
        /*415c*/ 	.byte	0xc0, 0xb6, 0x01, 0x00, 0x01, 0x00, 0x00, 0x00, 0xe0, 0xb6, 0x01, 0x00


	//----- nvinfo : EIATTR_INT_WARP_WIDE_INSTR_OFFSETS
	.align		4
.L_48:
        /*4168*/ 	.byte	0x04, 0x31
        /*416a*/ 	.short	(.L_50 - .L_49)


	//   ....[0]....
.L_49:
        /*416c*/ 	.word	0x00001d70


	//   ....[1]....
        /*4170*/ 	.word	0x00001da0


	//   ....[2]....
        /*4174*/ 	.word	0x0000a820


	//   ....[3]....
        /*4178*/ 	.word	0x0001bc30


	//   ....[4]....
        /*417c*/ 	.word	0x0001bc80


	//----- nvinfo : EIATTR_COOP_GROUP_MASK_REGIDS
	.align		4
.L_50:
        /*4180*/ 	.byte	0x04, 0x29
        /*4182*/ 	.short	(.L_52 - .L_51)


	//   ....[0]....
.L_51:
        /*4184*/ 	.word	0xffffffff


	//   ....[1]....
        /*4188*/ 	.word	0xffffffff


	//   ....[2]....
        /*418c*/ 	.word	0xffffffff


	//   ....[3]....
        /*4190*/ 	.word	0xffffffff


	//----- nvinfo : EIATTR_COOP_GROUP_INSTR_OFFSETS
	.align		4
.L_52:
        /*4194*/ 	.byte	0x04, 0x28
        /*4196*/ 	.short	(.L_54 - .L_53)


	//   ....[0]....
.L_53:
        /*4198*/ 	.word	0x00000070


	//   ....[1]....
        /*419c*/ 	.word	0x00000330


	//   ....[2]....
        /*41a0*/ 	.word	0x0001bac0


	//   ....[3]....
        /*41a4*/ 	.word	0x0001bd30


	//----- nvinfo : EIATTR_VRC_CTA_INIT_COUNT
	.align		4
.L_54:
        /*41a8*/ 	.byte	0x02, 0x4a
        /*41aa*/ 	.byte	0x80
	.zero		1


	//----- nvinfo : EIATTR_MBARRIER_INSTR_OFFSETS
	.align		4
        /*41ac*/ 	.byte	0x04, 0x39
        /*41ae*/ 	.short	(.L_56 - .L_55)


	//   ....[0]....
.L_55:
        /*41b0*/ 	.word	0x00001f60
        /*41b4*/ 	.word	0x000000ff
        /*41b8*/ 	.word	0x00000000
        /*41bc*/ 	.short	0x0100
        /*41be*/ 	.byte	0x06
	.zero		1


	//   ....[1]....
        /*41c0*/ 	.word	0x0000a8a0
        /*41c4*/ 	.word	0x000000ff
        /*41c8*/ 	.word	0x0000c008
        /*41cc*/ 	.short	0x0100
        /*41ce*/ 	.byte	0x09
	.zero		1


	//   ....[2]....
        /*41d0*/ 	.word	0x0000f9c0
        /*41d4*/ 	.word	0x000000ff
        /*41d8*/ 	.word	0x00000000
        /*41dc*/ 	.short	0x010a
        /*41de*/ 	.byte	0x06
	.zero		1


	//   ....[3]....
        /*41e0*/ 	.word	0x00019b70
        /*41e4*/ 	.word	0x000000ff
        /*41e8*/ 	.word	0x00000000
        /*41ec*/ 	.short	0x010a
        /*41ee*/ 	.byte	0x06
	.zero		1


	//   ....[4]....
        /*41f0*/ 	.word	0x00019bf0
        /*41f4*/ 	.word	0x000000ff
        /*41f8*/ 	.word	0x0000c000
        /*41fc*/ 	.short	0x0108
        /*41fe*/ 	.byte	0x09
	.zero		1


	//   ....[5]....
        /*4200*/ 	.word	0x00019c40
        /*4204*/ 	.word	0x000000ff
        /*4208*/ 	.word	0x0000c008
        /*420c*/ 	.short	0x0108
        /*420e*/ 	.byte	0x09
	.zero		1


	//   ....[6]....
        /*4210*/ 	.word	0x0001bd50
        /*4214*/ 	.word	0x000000ff
        /*4218*/ 	.word	0x00000000
        /*421c*/ 	.short	0x010a
        /*421e*/ 	.byte	0x06
	.zero		1


	//   ....[7]....
        /*4220*/ 	.word	0x0001bd80
        /*4224*/ 	.word	0x000000ff
        /*4228*/ 	.word	0x00000000
        /*422c*/ 	.short	0x010a
        /*422e*/ 	.byte	0x06
	.zero		1


	//----- nvinfo : EIATTR_NUM_MBARRIERS
	.align		4
.L_56:
        /*4230*/ 	.byte	0x03, 0x38
        /*4232*/ 	.short	0x0002


	//----- nvinfo : EIATTR_EXIT_INSTR_OFFSETS
	.align		4
        /*4234*/ 	.byte	0x04, 0x1c
        /*4236*/ 	.short	(.L_58 - .L_57)


	//   ....[0]....
.L_57:
        /*4238*/ 	.word	0x0001bd40


	//----- nvinfo : EIATTR_REQNTID
	.align		4
.L_58:
        /*423c*/ 	.byte	0x04, 0x10
        /*423e*/ 	.short	(.L_60 - .L_59)
.L_59:
        /*4240*/ 	.word	0x00000080
        /*4244*/ 	.word	0x00000001
        /*4248*/ 	.word	0x00000001


	//----- nvinfo : EIATTR_CRS_STACK_SIZE
	.align		4
.L_60:
        /*424c*/ 	.byte	0x04, 0x1e
        /*424e*/ 	.short	(.L_62 - .L_61)
.L_61:
        /*4250*/ 	.word	0x00000000


	//----- nvinfo : EIATTR_CBANK_PARAM_SIZE
	.align		4
.L_62:
        /*4254*/ 	.byte	0x03, 0x19
        /*4256*/ 	.short	0x0050


	//----- nvinfo : EIATTR_PARAM_CBANK
	.align		4
        /*4258*/ 	.byte	0x04, 0x0a
        /*425a*/ 	.short	(.L_64 - .L_63)
	.align		4
.L_63:
        /*425c*/ 	.word	index@(.nv.constant0.matmul_kernel)
        /*4260*/ 	.short	0x0380
        /*4262*/ 	.short	0x0050


	//----- nvinfo : EIATTR_SW_WAR
	.align		4
.L_64:
        /*4264*/ 	.byte	0x04, 0x36
        /*4266*/ 	.short	(.L_66 - .L_65)
.L_65:
        /*4268*/ 	.word	0x00000008
.L_66:


//--------------------- .nv.compat                --------------------------
	.section	.nv.compat,"",@"SHT_CUDA_COMPAT_INFO"
	.align	4
        /*0000*/ 	.byte	0x02, 0x02, 0x02, 0x00, 0x02, 0x05, 0x05, 0x00, 0x02, 0x03, 0x00, 0x00, 0x02, 0x06, 0x01, 0x00


//--------------------- .nv.callgraph             --------------------------
	.section	.nv.callgraph,"",@"SHT_CUDA_CALLGRAPH"
	.align	4
	.sectionentsize	8
	.align		4
        /*0000*/ 	.word	0x00000000
	.align		4
        /*0004*/ 	.word	0xffffffff
	.align		4
        /*0008*/ 	.word	0x00000000
	.align		4
        /*000c*/ 	.word	0xfffffffe
	.align		4
        /*0010*/ 	.word	0x00000000
	.align		4
        /*0014*/ 	.word	0xfffffffd
	.align		4
        /*0018*/ 	.word	0x00000000
	.align		4
        /*001c*/ 	.word	0xfffffffc


//--------------------- .text.matmul_kernel       --------------------------
	.section	.text.matmul_kernel,"ax",@progbits
	.align	128
        .global         matmul_kernel
        .type           matmul_kernel,@function
        .size           matmul_kernel,(.L_x_20 - matmul_kernel)
        .other          matmul_kernel,@"STO_CUDA_ENTRY STV_DEFAULT"
matmul_kernel:
.text.matmul_kernel:
[----:B------:R-:W0:Y:S01]  /*0000*/  LDC R1, c[0x0][0x37c] ;  /* 0x0000df00ff017b82 */ /* 0x000e220000000800 */
[----:B------:R-:W1:Y:S01]  /*0010*/  S2R R5, SR_TID.X ;  /* 0x0000000000057919 */ /* 0x000e620000002100 */
[----:B0-----:R-:W-:Y:S01]  /*0020*/  VIADD R1, R1, 0xfffff620 ;  /* 0xfffff62001017836 */ /* 0x001fe20000000000 */
[----:B-1----:R-:W-:-:S13]  /*0030*/  ISETP.GE.U32.AND P0, PT, R5, 0x20, PT ;  /* 0x000000200500780c */ /* 0x002fda0003f06070 */
[----:B------:R-:W-:Y:S02]  /*0040*/  VOTEU.ANY UP0, P0 ;  /* 0x0000000000ff7886 */ /* 0x000fe40000000100 */
[----:B------:R-:W-:Y:S05]  /*0050*/  BRA.U UP0, `(.L_x_0) ;  /* 0x0000000100b87547 */ /* 0x000fea000b800000 */
[----:B------:R-:W0:Y:S01]  /*0060*/  S2UR UR6, SR_CgaCtaId ;  /* 0x00000000000679c3 */ /* 0x000e220000008800 */
[----:B------:R-:W-:Y:S01]  /*0070*/  NOP ;  /* 0x0000000000007918 */ /* 0x000fe20000000000 */
[----:B------:R-:W-:Y:S02]  /*0080*/  UMOV UR4, 0x40 ;  /* 0x0000004000047882 */ /* 0x000fe40000000000 */
[----:B0-----:R-:W-:-:S09]  /*0090*/  ULEA UR4, UR6, UR4, 0x18 ;  /* 0x0000000406047291 */ /* 0x001fd2000f8ec0ff */
[----:B------:R-:W0:Y:S01]  /*00a0*/  LDS.U8 R0, [UR4] ;  /* 0x00000004ff007984 */ /* 0x000e220008000000 */
[----:B------:R-:W-:Y:S02]  /*00b0*/  UMOV UR4, 0x400 ;  /* 0x0000040000047882 */ /* 0x000fe40000000000 */
[----:B------:R-:W-:Y:S01]  /*00c0*/  ULEA UR4, UR6, UR4, 0x18 ;  /* 0x0000000406047291 */ /* 0x000fe2000f8ec0ff */
[----:B0-----:R-:W-:-:S13]  /*00d0*/  ISETP.NE.AND P0, PT, R0, RZ, PT ;  /* 0x000000ff0000720c */ /* 0x001fda0003f05270 */
[----:B------:R-:W-:Y:S05]  /*00e0*/  @P0 BRA `(.L_x_1) ;  /* 0x00000000007c0947 */ /* 0x000fea0003800000 */
[----:B------:R-:W-:-:S13]  /*00f0*/  ELECT P0, URZ, PT ;  /* 0x0000000000ff782f */ /* 0x000fda0003800000 */
[----:B------:R-:W-:Y:S05]  /*0100*/  @!P0 BRA `(.L_x_2) ;  /* 0x0000000000848947 */ /* 0x000fea0003800000 */
[----:B------:R-:W-:Y:S01]  /*0110*/  UMOV UR5, 0x2 ;  /* 0x0000000200057882 */ /* 0x000fe20000000000 */
[----:B------:R-:W-:Y:S02]  /*0120*/  IMAD.MOV.U32 R4, RZ, RZ, 0x1 ;  /* 0x00000001ff047424 */ /* 0x000fe400078e00ff */
[----:B------:R-:W-:Y:S02]  /*0130*/  IMAD.MOV.U32 R7, RZ, RZ, 0x3 ;  /* 0x00000003ff077424 */ /* 0x000fe400078e00ff */
[----:B------:R-:W-:Y:S04]  /*0140*/  DEPBAR.LE SB0, 0x36 ;  /* 0x00008d800000791a */ /* 0x000fe80000000000 */
[----:B------:R-:W0:Y:S02]  /*0150*/  UTCATOMSWS.FIND_AND_SET.ALIGN UP1, UR5, UR5 ;  /* 0x00000005000575e3 */ /* 0x000e240008020800 */
[----:B0-----:R-:W-:-:S04]  /*0160*/  PLOP3.LUT P0, PT, PT, PT, UP1, 0x80, 0x8 ;  /* 0x000000000008781c */ /* 0x001fc80003f0f018 */
[----:B------:R-:W-:-:S04]  /*0170*/  SEL R0, RZ, 0xffffffff, !P0 ;  /* 0xffffffffff007807 */ /* 0x000fc80004000000 */
[----:B------:R-:W-:Y:S01]  /*0180*/  ISETP.NE.AND P0, PT, R0, RZ, PT ;  /* 0x000000ff0000720c */ /* 0x000fe20003f05270 */
[----:B------:R-:W-:-:S12]  /*0190*/  IMAD.U32 R0, RZ, RZ, UR5 ;  /* 0x00000005ff007e24 */ /* 0x000fd8000f8e00ff */
[----:B------:R-:W-:Y:S05]  /*01a0*/  @P0 BRA `(.L_x_3) ;  /* 0x0000000000240947 */ /* 0x000fea0003800000 */
.L_x_4:
[----:B------:R-:W-:Y:S05]  /*01b0*/  NANOSLEEP 0x64 ;  /* 0x000000640000795d */ /* 0x000fea0003800000 */
[----:B------:R-:W-:-:S05]  /*01c0*/  UMOV UR5, 0x2 ;  /* 0x0000000200057882 */ /* 0x000fca0000000000 */
[----:B------:R-:W-:Y:S04]  /*01d0*/  DEPBAR.LE SB0, 0x36 ;  /* 0x00008d800000791a */ /* 0x000fe80000000000 */
[----:B------:R-:W0:Y:S02]  /*01e0*/  UTCATOMSWS.FIND_AND_SET.ALIGN UP1, UR5, UR5 ;  /* 0x00000005000575e3 */ /* 0x000e240008020800 */
[----:B0-----:R-:W-:-:S04]  /*01f0*/  PLOP3.LUT P0, PT, PT, PT, UP1, 0x80, 0x8 ;  /* 0x000000000008781c */ /* 0x001fc80003f0f018 */
[----:B------:R-:W-:-:S04]  /*0200*/  SEL R0, RZ, 0xffffffff, !P0 ;  /* 0xffffffffff007807 */ /* 0x000fc80004000000 */
[----:B------:R-:W-:Y:S01]  /*0210*/  ISETP.NE.AND P0, PT, R0, RZ, PT ;  /* 0x000000ff0000720c */ /* 0x000fe20003f05270 */
[----:B------:R-:W-:-:S12]  /*0220*/  IMAD.U32 R0, RZ, RZ, UR5 ;  /* 0x00000005ff007e24 */ /* 0x000fd8000f8e00ff */
[----:B------:R-:W-:Y:S05]  /*0230*/  @!P0 BRA `(.L_x_4) ;  /* 0xfffffffc00dc8947 */ /* 0x000fea000383ffff */
.L_x_3:
[C---:B------:R-:W-:Y:S01]  /*0240*/  VIADD R3, R0.reuse, 0x10 ;  /* 0x0000001000037836 */ /* 0x040fe20000000000 */
[----:B------:R-:W-:Y:S01]  /*0250*/  UMOV UR5, 0x50 ;  /* 0x0000005000057882 */ /* 0x000fe20000000000 */
[----:B------:R-:W-:Y:S01]  /*0260*/  SHF.L.U32 R2, R7, R0, RZ ;  /* 0x0000000007027219 */ /* 0x000fe200000006ff */
[----:B------:R-:W-:Y:S01]  /*0270*/  ULEA UR5, UR6, UR5, 0x18 ;  /* 0x0000000506057291 */ /* 0x000fe2000f8ec0ff */
[----:B------:R-:W-:Y:S01]  /*0280*/  IMAD.SHL.U32 R0, R0, 0x20, RZ ;  /* 0x0000002000007824 */ /* 0x000fe200078e00ff */
[----:B------:R-:W-:-:S04]  /*0290*/  SHF.L.U32 R3, R4, R3, RZ ;  /* 0x0000000304037219 */ /* 0x000fc800000006ff */
[----:B------:R-:W-:-:S05]  /*02a0*/  LOP3.LUT R2, R3, R2, RZ, 0xfc, !PT ;  /* 0x0000000203027212 */ /* 0x000fca00078efcff */
[----:B------:R0:W-:Y:S04]  /*02b0*/  ATOMS.OR RZ, [UR5], R2 ;  /* 0x00000002ffff798c */ /* 0x0001e8000b000005 */
[----:B------:R0:W-:Y:S01]  /*02c0*/  STS [UR4], R0 ;  /* 0x00000000ff007988 */ /* 0x0001e20008000804 */
[----:B------:R-:W-:Y:S05]  /*02d0*/  BRA `(.L_x_2) ;  /* 0x0000000000107947 */ /* 0x000fea0003800000 */
.L_x_1:
[----:B------:R-:W-:Y:S01]  /*02e0*/  IMAD.MOV.U32 R0, RZ, RZ, -0x1 ;  /* 0xffffffffff007424 */ /* 0x000fe200078e00ff */
[----:B------:R-:W-:-:S04]  /*02f0*/  MOV R2, 0x320 ;  /* 0x0000032000027802 */ /* 0x000fc80000000f00 */
[----:B------:R0:W-:Y:S03]  /*0300*/  STS [UR4], R0 ;  /* 0x00000000ff007988 */ /* 0x0001e60008000804 */
[----:B0-----:R-:W-:Y:S05]  /*0310*/  CALL.REL.NOINC `($__internal_1_$__cuda_sm10x_tcgen05_guardrail_trap_phase_invalid_during_alloc) ;  /* 0x000001b800b07944 */ /* 0x001fea0003c00000 */
.L_x_2:
[----:B------:R-:W-:Y:S05]  /*0320*/  WARPSYNC.ALL ;  /* 0x0000000000007948 */ /* 0x000fea0003800000 */
[----:B------:R-:W-:Y:S01]  /*0330*/  NOP ;  /* 0x0000000000007918 */ /* 0x000fe20000000000 */
.L_x_0:
[----:B0-----:R-:W0:Y:S01]  /*0340*/  LDC.64 R2, c[0x0][0x398] ;  /* 0x0000e600ff027b82 */ /* 0x001e220000000a00 */
[----:B------:R-:W1:Y:S01]  /*0350*/  S2R R9, SR_CTAID.X ;  /* 0x0000000000097919 */ /* 0x000e620000002500 */
[----:B------:R-:W-:Y:S01]  /*0360*/  UMOV UR9, 0x400 ;  /* 0x0000040000097882 */ /* 0x000fe20000000000 */
[----:B------:R-:W2:Y:S01]  /*0370*/  LDCU UR16, c[0x0][0x3a4] ;  /* 0x00007480ff1077ac */ /* 0x000ea20008000800 */
[----:B------:R-:W3:Y:S04]  /*0380*/  LDCU.64 UR18, c[0x0][0x358] ;  /* 0x00006b00ff1277ac */ /* 0x000ee80008000a00 */
[----:B------:R-:W4:Y:S01]  /*0390*/  S2UR UR5, SR_CgaCtaId ;  /* 0x00000000000579c3 */ /* 0x000f220000008800 */
[----:B------:R-:W0:Y:S01]  /*03a0*/  LDCU.128 UR12, c[0x0][0x380] ;  /* 0x00007000ff0c77ac */ /* 0x000e220008000c00 */
[----:B------:R-:W-:Y:S01]  /*03b0*/  UMOV UR7, 0x1 ;  /* 0x0000000100077882 */ /* 0x000fe20000000000 */
[----:B0-----:R-:W-:Y:S01]  /*03c0*/  VIADD R0, R3, 0x3f ;  /* 0x0000003f03007836 */ /* 0x001fe20000000000 */
[----:B------:R-:W-:-:S04]  /*03d0*/  IABS R14, R3 ;  /* 0x00000003000e7213 */ /* 0x000fc80000000000 */
[----:B------:R-:W-:Y:S01]  /*03e0*/  SHF.R.S32.HI R7, RZ, 0x1f, R0 ;  /* 0x0000001fff077819 */ /* 0x000fe20000011400 */
[----:B----4-:R-:W-:-:S03]  /*03f0*/  ULEA UR9, UR5, UR9, 0x18 ;  /* 0x0000000905097291 */ /* 0x010fc6000f8ec0ff */
[----:B------:R-:W-:Y:S02]  /*0400*/  LEA.HI R7, R7, R0, RZ, 0x6 ;  /* 0x0000000007077211 */ /* 0x000fe400078f30ff */
[----:B-1----:R-:W-:Y:S02]  /*0410*/  IABS R10, R9 ;  /* 0x00000009000a7213 */ /* 0x002fe40000000000 */
[----:B------:R-:W-:-:S05]  /*0420*/  SHF.R.S32.HI R7, RZ, 0x6, R7 ;  /* 0x00000006ff077819 */ /* 0x000fca0000011407 */
[----:B------:R-:W-:-:S05]  /*0430*/  IMAD.SHL.U32 R4, R7, 0x8, RZ ;  /* 0x0000000807047824 */ /* 0x000fca00078e00ff */
[-C--:B------:R-:W-:Y:S02]  /*0440*/  IABS R11, R4.reuse ;  /* 0x00000004000b7213 */ /* 0x080fe40000000000 */
[----:B------:R-:W-:Y:S02]  /*0450*/  IABS R12, R4 ;  /* 0x00000004000c7213 */ /* 0x000fe40000000000 */
[----:B------:R-:W0:Y:S08]  /*0460*/  I2F.RP R0, R11 ;  /* 0x0000000b00007306 */ /* 0x000e300000209400 */
[----:B0-----:R-:W0:Y:S02]  /*0470*/  MUFU.RCP R0, R0 ;  /* 0x0000000000007308 */ /* 0x001e240000001000 */
[----:B0-----:R-:W-:-:S02]  /*0480*/  VIADD R6, R0, 0xffffffe ;  /* 0x0ffffffe00067836 */ /* 0x001fc40000000000 */
[----:B------:R-:W-:-:S04]  /*0490*/  IMAD.MOV R0, RZ, RZ, -R12 ;  /* 0x000000ffff007224 */ /* 0x000fc800078e0a0c */
[----:B------:R0:W1:Y:S02]  /*04a0*/  F2I.FTZ.U32.TRUNC.NTZ R7, R6 ;  /* 0x0000000600077305 */ /* 0x000064000021f000 */
[----:B0-----:R-:W-:Y:S02]  /*04b0*/  IMAD.MOV.U32 R6, RZ, RZ, RZ ;  /* 0x000000ffff067224 */ /* 0x001fe400078e00ff */
[----:B-1----:R-:W-:-:S04]  /*04c0*/  IMAD.MOV R8, RZ, RZ, -R7 ;  /* 0x000000ffff087224 */ /* 0x002fc800078e0a07 */
[----:B------:R-:W-:Y:S02]  /*04d0*/  IMAD R13, R8, R11, RZ ;  /* 0x0000000b080d7224 */ /* 0x000fe400078e02ff */
[----:B------:R-:W-:Y:S02]  /*04e0*/  IMAD.MOV.U32 R8, RZ, RZ, R10 ;  /* 0x000000ffff087224 */ /* 0x000fe400078e000a */
[----:B------:R-:W-:-:S06]  /*04f0*/  IMAD.HI.U32 R7, R7, R13, R6 ;  /* 0x0000000d07077227 */ /* 0x000fcc00078e0006 */
[----:B------:R-:W-:-:S04]  /*0500*/  IMAD.HI.U32 R7, R7, R8, RZ ;  /* 0x0000000807077227 */ /* 0x000fc800078e00ff */
[----:B------:R-:W-:Y:S01]  /*0510*/  IMAD R0, R7, R0, R8 ;  /* 0x0000000007007224 */ /* 0x000fe200078e0208 */
[----:B------:R-:W-:Y:S04]  /*0520*/  BAR.SYNC.DEFER_BLOCKING 0x0 ;  /* 0x0000000000007b1d */ /* 0x000fe80000010000 */
[----:B------:R-:W-:-:S13]  /*0530*/  ISETP.GT.U32.AND P1, PT, R11, R0, PT ;  /* 0x000000000b00720c */ /* 0x000fda0003f24070 */
[----:B------:R-:W-:Y:S02]  /*0540*/  @!P1 IMAD.IADD R0, R0, 0x1, -R11 ;  /* 0x0000000100009824 */ /* 0x000fe400078e0a0b */
[----:B------:R-:W-:Y:S01]  /*0550*/  @!P1 VIADD R7, R7, 0x1 ;  /* 0x0000000107079836 */ /* 0x000fe20000000000 */
[----:B------:R-:W-:Y:S02]  /*0560*/  ISETP.NE.AND P1, PT, R4, RZ, PT ;  /* 0x000000ff0400720c */ /* 0x000fe40003f25270 */
[----:B------:R-:W-:Y:S02]  /*0570*/  ISETP.GE.U32.AND P0, PT, R0, R11, PT ;  /* 0x0000000b0000720c */ /* 0x000fe40003f06070 */
[----:B------:R-:W-:-:S04]  /*0580*/  LOP3.LUT R0, R9, R4, RZ, 0x3c, !PT ;  /* 0x0000000409007212 */ /* 0x000fc800078e3cff */
[----:B------:R-:W-:Y:S01]  /*0590*/  ISETP.GE.AND P2, PT, R0, RZ, PT ;  /* 0x000000ff0000720c */ /* 0x000fe20003f46270 */
[----:B------:R-:W-:-:S06]  /*05a0*/  VIADD R0, R2, 0x7f ;  /* 0x0000007f02007836 */ /* 0x000fcc0000000000 */
[----:B------:R-:W-:-:S04]  /*05b0*/  @P0 VIADD R7, R7, 0x1 ;  /* 0x0000000107070836 */ /* 0x000fc80000000000 */
[----:B------:R-:W-:Y:S01]  /*05c0*/  IMAD.MOV.U32 R6, RZ, RZ, R7 ;  /* 0x000000ffff067224 */ /* 0x000fe200078e0007 */
[----:B------:R-:W-:-:S03]  /*05d0*/  SHF.R.S32.HI R7, RZ, 0x1f, R0 ;  /* 0x0000001fff077819 */ /* 0x000fc60000011400 */
[----:B------:R-:W-:Y:S01]  /*05e0*/  @!P2 IMAD.MOV R6, RZ, RZ, -R6 ;  /* 0x000000ffff06a224 */ /* 0x000fe200078e0a06 */
[----:B------:R-:W-:Y:S02]  /*05f0*/  @!P1 LOP3.LUT R6, RZ, R4, RZ, 0x33, !PT ;  /* 0x00000004ff069212 */ /* 0x000fe400078e33ff */
[----:B------:R-:W-:-:S03]  /*0600*/  LEA.HI R7, R7, R0, RZ, 0x7 ;  /* 0x0000000007077211 */ /* 0x000fc600078f38ff */
[----:B------:R-:W-:Y:S02]  /*0610*/  IMAD.SHL.U32 R13, R6, 0x8, RZ ;  /* 0x00000008060d7824 */ /* 0x000fe400078e00ff */
[----:B------:R-:W-:-:S03]  /*0620*/  IMAD.MOV R6, RZ, RZ, -R6 ;  /* 0x000000ffff067224 */ /* 0x000fc600078e0a06 */
[----:B------:R-:W-:Y:S01]  /*0630*/  LEA.HI.SX32 R7, R7, -R13, 0x19 ;  /* 0x8000000d07077211 */ /* 0x000fe200078fcaff */
[----:B------:R-:W-:Y:S02]  /*0640*/  IMAD R12, R4, R6, R9 ;  /* 0x00000006040c7224 */ /* 0x000fe400078e0209 */
[----:B------:R-:W-:Y:S01]  /*0650*/  IMAD.MOV.U32 R6, RZ, RZ, RZ ;  /* 0x000000ffff067224 */ /* 0x000fe200078e00ff */
[----:B------:R-:W-:Y:S02]  /*0660*/  VIMNMX R15, PT, PT, R7, 0x8, PT ;  /* 0x00000008070f7848 */ /* 0x000fe40003fe0100 */
[----:B------:R-:W-:Y:S02]  /*0670*/  IABS R4, R12 ;  /* 0x0000000c00047213 */ /* 0x000fe40000000000 */
[-C--:B------:R-:W-:Y:S02]  /*0680*/  IABS R10, R15.reuse ;  /* 0x0000000f000a7213 */ /* 0x080fe40000000000 */
[----:B------:R-:W-:-:S02]  /*0690*/  IABS R8, R15 ;  /* 0x0000000f00087213 */ /* 0x000fc40000000000 */
[----:B------:R-:W0:Y:S08]  /*06a0*/  I2F.RP R0, R10 ;  /* 0x0000000a00007306 */ /* 0x000e300000209400 */
[----:B0-----:R-:W0:Y:S02]  /*06b0*/  MUFU.RCP R0, R0 ;  /* 0x0000000000007308 */ /* 0x001e240000001000 */
[----:B0-----:R-:W-:-:S06]  /*06c0*/  VIADD R7, R0, 0xffffffe ;  /* 0x0ffffffe00077836 */ /* 0x001fcc0000000000 */
[----:B------:R-:W0:Y:S02]  /*06d0*/  F2I.FTZ.U32.TRUNC.NTZ R7, R7 ;  /* 0x0000000700077305 */ /* 0x000e24000021f000 */
[----:B0-----:R-:W-:-:S04]  /*06e0*/  IMAD.MOV R11, RZ, RZ, -R7 ;  /* 0x000000ffff0b7224 */ /* 0x001fc800078e0a07 */
[----:B------:R-:W-:-:S04]  /*06f0*/  IMAD R9, R11, R10, RZ ;  /* 0x0000000a0b097224 */ /* 0x000fc800078e02ff */
[----:B------:R-:W-:-:S04]  /*0700*/  IMAD.HI.U32 R0, R7, R9, R6 ;  /* 0x0000000907007227 */ /* 0x000fc800078e0006 */
[----:B------:R-:W-:Y:S02]  /*0710*/  IMAD.MOV.U32 R6, RZ, RZ, R14 ;  /* 0x000000ffff067224 */ /* 0x000fe400078e000e */
[----:B------:R-:W-:Y:S01]  /*0720*/  IMAD.MOV.U32 R7, RZ, RZ, R4 ;  /* 0x000000ffff077224 */ /* 0x000fe200078e0004 */
[----:B------:R-:W0:Y:S01]  /*0730*/  LDS R14, [UR9] ;  /* 0x00000009ff0e7984 */ /* 0x000e220008000800 */
[----:B------:R-:W1:Y:S01]  /*0740*/  I2F.RP R9, R6 ;  /* 0x0000000600097306 */ /* 0x000e620000209400 */
[----:B------:R-:W-:Y:S01]  /*0750*/  IMAD.MOV R4, RZ, RZ, -R8 ;  /* 0x000000ffff047224 */ /* 0x000fe200078e0a08 */
[----:B------:R-:W-:Y:S01]  /*0760*/  IABS R8, R2 ;  /* 0x0000000200087213 */ /* 0x000fe20000000000 */
[----:B------:R-:W-:-:S04]  /*0770*/  IMAD.HI.U32 R0, R0, R7, RZ ;  /* 0x0000000700007227 */ /* 0x000fc800078e00ff */
[----:B------:R-:W-:Y:S02]  /*0780*/  IMAD R7, R0, R4, R7 ;  /* 0x0000000400077224 */ /* 0x000fe400078e0207 */
[----:B------:R-:W-:Y:S01]  /*0790*/  IMAD.MOV.U32 R4, RZ, RZ, R8 ;  /* 0x000000ffff047224 */ /* 0x000fe200078e0008 */
[----:B------:R-:W-:Y:S02]  /*07a0*/  BAR.SYNC.DEFER_BLOCKING 0x0 ;  /* 0x0000000000007b1d */ /* 0x000fe40000010000 */
[----:B------:R-:W-:-:S04]  /*07b0*/  ISETP.GT.U32.AND P1, PT, R10, R7, PT ;  /* 0x000000070a00720c */ /* 0x000fc80003f24070 */
[----:B-1----:R-:W1:Y:S08]  /*07c0*/  MUFU.RCP R9, R9 ;  /* 0x0000000900097308 */ /* 0x002e700000001000 */
[----:B------:R-:W4:Y:S01]  /*07d0*/  I2F.RP R8, R4 ;  /* 0x0000000400087306 */ /* 0x000f220000209400 */
[----:B------:R-:W-:Y:S02]  /*07e0*/  @!P1 IMAD.IADD R7, R7, 0x1, -R10 ;  /* 0x0000000107079824 */ /* 0x000fe400078e0a0a */
[----:B------:R-:W-:Y:S01]  /*07f0*/  @!P1 VIADD R0, R0, 0x1 ;  /* 0x0000000100009836 */ /* 0x000fe20000000000 */
[----:B------:R-:W-:-:S02]  /*0800*/  ISETP.NE.AND P1, PT, R15, RZ, PT ;  /* 0x000000ff0f00720c */ /* 0x000fc40003f25270 */
[----:B------:R-:W-:Y:S02]  /*0810*/  ISETP.GE.U32.AND P0, PT, R7, R10, PT ;  /* 0x0000000a0700720c */ /* 0x000fe40003f06070 */
[----:B------:R-:W-:Y:S01]  /*0820*/  LOP3.LUT R7, R12, R15, RZ, 0x3c, !PT ;  /* 0x0000000f0c077212 */ /* 0x000fe200078e3cff */
[----:B-1----:R-:W-:-:S03]  /*0830*/  VIADD R10, R9, 0xffffffe ;  /* 0x0ffffffe090a7836 */ /* 0x002fc60000000000 */
[----:B------:R-:W-:Y:S01]  /*0840*/  ISETP.GE.AND P2, PT, R7, RZ, PT ;  /* 0x000000ff0700720c */ /* 0x000fe20003f46270 */
[----:B------:R1:W5:Y:S01]  /*0850*/  F2I.FTZ.U32.TRUNC.NTZ R11, R10 ;  /* 0x0000000a000b7305 */ /* 0x000362000021f000 */
[----:B0-----:R-:W-:-:S05]  /*0860*/  R2UR UR8, R14 ;  /* 0x000000000e0872ca */ /* 0x001fca00000e0000 */
[----:B------:R-:W-:Y:S02]  /*0870*/  @P0 VIADD R0, R0, 0x1 ;  /* 0x0000000100000836 */ /* 0x000fe40000000000 */
[----:B----4-:R-:W0:Y:S01]  /*0880*/  MUFU.RCP R8, R8 ;  /* 0x0000000800087308 */ /* 0x010e220000001000 */
[----:B-1----:R-:W-:-:S03]  /*0890*/  IMAD.MOV.U32 R10, RZ, RZ, RZ ;  /* 0x000000ffff0a7224 */ /* 0x002fc600078e00ff */
[----:B------:R-:W-:Y:S01]  /*08a0*/  @!P2 IMAD.MOV R0, RZ, RZ, -R0 ;  /* 0x000000ffff00a224 */ /* 0x000fe200078e0a00 */
[----:B------:R-:W-:Y:S01]  /*08b0*/  @!P1 LOP3.LUT R0, RZ, R15, RZ, 0x33, !PT ;  /* 0x0000000fff009212 */ /* 0x000fe200078e33ff */
[----:B-----5:R-:W-:-:S04]  /*08c0*/  IMAD.MOV R7, RZ, RZ, -R11 ;  /* 0x000000ffff077224 */ /* 0x020fc800078e0a0b */
[----:B------:R-:W-:Y:S02]  /*08d0*/  IMAD.SHL.U32 R68, R0, 0x40, RZ ;  /* 0x0000004000447824 */ /* 0x000fe400078e00ff */
[----:B------:R-:W-:Y:S02]  /*08e0*/  IMAD R7, R7, R6, RZ ;  /* 0x0000000607077224 */ /* 0x000fe400078e02ff */
[----:B------:R-:W-:Y:S01]  /*08f0*/  VIADD R20, R68, 0x1 ;  /* 0x0000000144147836 */ /* 0x000fe20000000000 */
[----:B------:R-:W-:Y:S01]  /*0900*/  IABS R71, R68 ;  /* 0x0000004400477213 */ /* 0x000fe20000000000 */
[----:B------:R-:W-:-:S03]  /*0910*/  IMAD.HI.U32 R7, R11, R7, R10 ;  /* 0x000000070b077227 */ /* 0x000fc600078e000a */
[----:B------:R-:W-:Y:S01]  /*0920*/  STL [R1+0x744], R20 ;  /* 0x0007441401007387 */ /* 0x000fe20000100800 */
[----:B0-----:R-:W-:Y:S01]  /*0930*/  VIADD R8, R8, 0xffffffe ;  /* 0x0ffffffe08087836 */ /* 0x001fe20000000000 */
[----:B------:R-:W-:Y:S01]  /*0940*/  IABS R70, R20 ;  /* 0x0000001400467213 */ /* 0x000fe20000000000 */
[----:B------:R-:W-:Y:S02]  /*0950*/  IMAD.MOV R10, RZ, RZ, -R0 ;  /* 0x000000ffff0a7224 */ /* 0x000fe400078e0a00 */
[----:B------:R0:W1:Y:S01]  /*0960*/  F2I.FTZ.U32.TRUNC.NTZ R9, R8 ;  /* 0x0000000800097305 */ /* 0x000062000021f000 */
[----:B------:R-:W-:Y:S02]  /*0970*/  VIADD R17, R68, 0x4 ;  /* 0x0000000444117836 */ /* 0x000fe40000000000 */
[----:B------:R-:W-:-:S03]  /*0980*/  IMAD.HI.U32 R0, R7, R71, RZ ;  /* 0x0000004707007227 */ /* 0x000fc600078e00ff */
[----:B------:R-:W-:Y:S01]  /*0990*/  IABS R66, R17 ;  /* 0x0000001100427213 */ /* 0x000fe20000000000 */
[C---:B------:R-:W-:Y:S02]  /*09a0*/  VIADD R19, R68.reuse, 0x2 ;  /* 0x0000000244137836 */ /* 0x040fe40000000000 */
[C---:B------:R-:W-:Y:S01]  /*09b0*/  VIADD R18, R68.reuse, 0x3 ;  /* 0x0000000344127836 */ /* 0x040fe20000000000 */
[----:B0-----:R-:W-:Y:S01]  /*09c0*/  SHF.R.U32.HI R8, RZ, 0x5, R5 ;  /* 0x00000005ff087819 */ /* 0x001fe20000011605 */
[----:B------:R-:W-:Y:S01]  /*09d0*/  IMAD R10, R15, R10, R12 ;  /* 0x0000000a0f0a7224 */ /* 0x000fe200078e020c */
[----:B------:R-:W-:Y:S01]  /*09e0*/  STL [R1+0x740], R19 ;  /* 0x0007401301007387 */ /* 0x000fe20000100800 */
[----:B------:R-:W-:Y:S01]  /*09f0*/  VIADD R16, R68, 0x5 ;  /* 0x0000000544107836 */ /* 0x000fe20000000000 */
[----:B------:R-:W-:Y:S01]  /*0a00*/  R2UR UR11, R8 ;  /* 0x00000000080b72ca */ /* 0x000fe200000e0000 */
[----:B-1----:R-:W-:Y:S01]  /*0a10*/  IMAD.MOV R11, RZ, RZ, -R9 ;  /* 0x000000ffff0b7224 */ /* 0x002fe200078e0a09 */
[----:B------:R-:W-:Y:S01]  /*0a20*/  STL [R1+0x748], R18 ;  /* 0x0007481201007387 */ /* 0x000fe20000100800 */
[----:B------:R-:W-:Y:S01]  /*0a30*/  IMAD.MOV R12, RZ, RZ, -R0 ;  /* 0x000000ffff0c7224 */ /* 0x000fe200078e0a00 */
[----:B------:R-:W-:Y:S01]  /*0a40*/  IABS R69, R19 ;  /* 0x0000001300457213 */ /* 0x000fe20000000000 */
[----:B------:R-:W-:Y:S01]  /*0a50*/  IMAD R11, R11, R4, RZ ;  /* 0x000000040b0b7224 */ /* 0x000fe200078e02ff */
[----:B------:R-:W-:Y:S01]  /*0a60*/  STL [R1+0x750], R17 ;  /* 0x0007501101007387 */ /* 0x000fe20000100800 */
[----:B------:R-:W-:Y:S01]  /*0a70*/  IMAD.MOV.U32 R8, RZ, RZ, RZ ;  /* 0x000000ffff087224 */ /* 0x000fe200078e00ff */
[----:B------:R-:W-:Y:S01]  /*0a80*/  IABS R65, R16 ;  /* 0x0000001000417213 */ /* 0x000fe20000000000 */
[----:B------:R-:W-:Y:S01]  /*0a90*/  IMAD R71, R6, R12, R71 ;  /* 0x0000000c06477224 */ /* 0x000fe200078e0247 */
[----:B------:R0:W-:Y:S01]  /*0aa0*/  STL [R1+0x74c], R16 ;  /* 0x00074c1001007387 */ /* 0x0001e20000100800 */
[----:B------:R-:W-:Y:S01]  /*0ab0*/  IMAD.HI.U32 R12, R7, R66, RZ ;  /* 0x00000042070c7227 */ /* 0x000fe200078e00ff */
[----:B------:R-:W-:Y:S01]  /*0ac0*/  IABS R67, R18 ;  /* 0x0000001200437213 */ /* 0x000fe20000000000 */
[----:B------:R-:W-:-:S02]  /*0ad0*/  USHF.L.U32 UR4, UR11, 0x15, URZ ;  /* 0x000000150b047899 */ /* 0x000fc400080006ff */
[----:B------:R-:W-:Y:S02]  /*0ae0*/  IMAD.HI.U32 R0, R9, R11, R8 ;  /* 0x0000000b09007227 */ /* 0x000fe400078e0008 */
[----:B------:R-:W-:Y:S02]  /*0af0*/  ULOP3.LUT UR4, UR4, 0x600000, URZ, 0xc0, !UPT ;  /* 0x0060000004047892 */ /* 0x000fe4000f8ec0ff */
[----:B------:R-:W-:Y:S02]  /*0b00*/  IMAD.IADD R8, R13, 0x1, R10 ;  /* 0x000000010d087824 */ /* 0x000fe400078e020a */
[C---:B0-----:R-:W-:Y:S02]  /*0b10*/  VIADD R16, R68.reuse, 0x9 ;  /* 0x0000000944107836 */ /* 0x041fe40000000000 */
[----:B------:R-:W-:Y:S02]  /*0b20*/  VIADD R18, R68, 0x7 ;  /* 0x0000000744127836 */ /* 0x000fe40000000000 */
[----:B------:R-:W-:Y:S01]  /*0b30*/  IMAD.HI.U32 R10, R7, R69, RZ ;  /* 0x00000045070a7227 */ /* 0x000fe200078e00ff */
[----:B------:R-:W-:-:S02]  /*0b40*/  IABS R61, R16 ;  /* 0x00000010003d7213 */ /* 0x000fc40000000000 */
[----:B------:R-:W-:Y:S01]  /*0b50*/  IABS R63, R18 ;  /* 0x00000012003f7213 */ /* 0x000fe20000000000 */
[----:B------:R-:W-:Y:S02]  /*0b60*/  IMAD.MOV R15, RZ, RZ, -R12 ;  /* 0x000000ffff0f7224 */ /* 0x000fe400078e0a0c */
[C---:B------:R-:W-:Y:S02]  /*0b70*/  VIADD R19, R68.reuse, 0x6 ;  /* 0x0000000644137836 */ /* 0x040fe40000000000 */
[----:B------:R-:W-:Y:S02]  /*0b80*/  VIADD R17, R68, 0x8 ;  /* 0x0000000844117836 */ /* 0x000fe40000000000 */
[----:B------:R-:W-:Y:S01]  /*0b90*/  IMAD.MOV R10, RZ, RZ, -R10 ;  /* 0x000000ffff0a7224 */ /* 0x000fe200078e0a0a */
[----:B------:R-:W-:Y:S01]  /*0ba0*/  STL [R1+0x754], R19 ;  /* 0x0007541301007387 */ /* 0x000fe20000100800 */
[----:B------:R-:W-:Y:S01]  /*0bb0*/  IMAD R66, R6, R15, R66 ;  /* 0x0000000f06427224 */ /* 0x000fe200078e0242 */
[----:B------:R-:W-:Y:S01]  /*0bc0*/  IABS R62, R17 ;  /* 0x00000011003e7213 */ /* 0x000fe20000000000 */
[----:B------:R-:W-:Y:S01]  /*0bd0*/  VIADD R15, R68, 0xe ;  /* 0x0000000e440f7836 */ /* 0x000fe20000000000 */
[----:B------:R-:W-:Y:S01]  /*0be0*/  STL [R1+0x758], R18 ;  /* 0x0007581201007387 */ /* 0x000fe20000100800 */
[----:B------:R-:W-:Y:S01]  /*0bf0*/  IMAD.HI.U32 R12, R7, R61, RZ ;  /* 0x0000003d070c7227 */ /* 0x000fe200078e00ff */
[----:B------:R-:W-:-:S02]  /*0c00*/  IABS R64, R19 ;  /* 0x0000001300407213 */ /* 0x000fc40000000000 */
[----:B------:R0:W-:Y:S01]  /*0c10*/  STL [R1+0x75c], R17 ;  /* 0x00075c1101007387 */ /* 0x0001e20000100800 */
[----:B------:R-:W-:Y:S01]  /*0c20*/  IMAD R69, R6, R10, R69 ;  /* 0x0000000a06457224 */ /* 0x000fe200078e0245 */
[----:B------:R-:W-:Y:S01]  /*0c30*/  IABS R56, R15 ;  /* 0x0000000f00387213 */ /* 0x000fe20000000000 */
[----:B------:R-:W-:Y:S01]  /*0c40*/  VIADD R14, R68, 0xa ;  /* 0x0000000a440e7836 */ /* 0x000fe20000000000 */
[----:B------:R1:W-:Y:S01]  /*0c50*/  STL [R1+0x760], R16 ;  /* 0x0007601001007387 */ /* 0x0003e20000100800 */
[----:B------:R-:W-:-:S03]  /*0c60*/  IMAD.HI.U32 R10, R7, R63, RZ ;  /* 0x0000003f070a7227 */ /* 0x000fc600078e00ff */
[----:B------:R4:W-:Y:S01]  /*0c70*/  STL [R1+0x764], R14 ;  /* 0x0007640e01007387 */ /* 0x0009e20000100800 */
[----:B------:R-:W-:Y:S01]  /*0c80*/  IMAD.MOV R12, RZ, RZ, -R12 ;  /* 0x000000ffff0c7224 */ /* 0x000fe200078e0a0c */
[----:B------:R-:W-:Y:S01]  /*0c90*/  IABS R60, R14 ;  /* 0x0000000e003c7213 */ /* 0x000fe20000000000 */
[C---:B0-----:R-:W-:Y:S02]  /*0ca0*/  VIADD R17, R68.reuse, 0xc ;  /* 0x0000000c44117836 */ /* 0x041fe40000000000 */
[C---:B------:R-:W-:Y:S02]  /*0cb0*/  VIADD R18, R68.reuse, 0xb ;  /* 0x0000000b44127836 */ /* 0x040fe40000000000 */
[----:B-1----:R-:W-:Y:S01]  /*0cc0*/  VIADD R16, R68, 0xd ;  /* 0x0000000d44107836 */ /* 0x002fe20000000000 */
[----:B------:R-:W-:Y:S01]  /*0cd0*/  IABS R58, R17 ;  /* 0x00000011003a7213 */ /* 0x000fe20000000000 */
[----:B------:R-:W-:Y:S01]  /*0ce0*/  IMAD.MOV R10, RZ, RZ, -R10 ;  /* 0x000000ffff0a7224 */ /* 0x000fe200078e0a0a */
[----:B------:R-:W-:Y:S01]  /*0cf0*/  STL [R1+0x76c], R18 ;  /* 0x00076c1201007387 */ /* 0x000fe20000100800 */
[----:B------:R-:W-:Y:S01]  /*0d00*/  IMAD R61, R6, R12, R61 ;  /* 0x0000000c063d7224 */ /* 0x000fe200078e023d */
[----:B------:R-:W-:Y:S01]  /*0d10*/  IABS R57, R16 ;  /* 0x0000001000397213 */ /* 0x000fe20000000000 */
[----:B------:R-:W-:Y:S01]  /*0d20*/  IMAD.HI.U32 R12, R7, R56, RZ ;  /* 0x00000038070c7227 */ /* 0x000fe200078e00ff */
[----:B------:R-:W-:Y:S01]  /*0d30*/  STL [R1+0x77c], R17 ;  /* 0x00077c1101007387 */ /* 0x000fe20000100800 */
[----:B------:R-:W-:-:S02]  /*0d40*/  IABS R59, R18 ;  /* 0x00000012003b7213 */ /* 0x000fc40000000000 */
[----:B------:R-:W-:Y:S01]  /*0d50*/  VIADD R19, R68, 0x11 ;  /* 0x0000001144137836 */ /* 0x000fe20000000000 */
[----:B------:R0:W-:Y:S01]  /*0d60*/  STL [R1+0x778], R16 ;  /* 0x0007781001007387 */ /* 0x0001e20000100800 */
[----:B------:R-:W-:Y:S02]  /*0d70*/  IMAD R63, R6, R10, R63 ;  /* 0x0000000a063f7224 */ /* 0x000fe400078e023f */
[C---:B----4-:R-:W-:Y:S01]  /*0d80*/  VIADD R14, R68.reuse, 0xf ;  /* 0x0000000f440e7836 */ /* 0x050fe20000000000 */
[----:B------:R-:W-:Y:S01]  /*0d90*/  IABS R53, R19 ;  /* 0x0000001300357213 */ /* 0x000fe20000000000 */
[----:B------:R-:W-:Y:S01]  /*0da0*/  IMAD.HI.U32 R10, R7, R58, RZ ;  /* 0x0000003a070a7227 */ /* 0x000fe200078e00ff */
[----:B------:R1:W-:Y:S02]  /*0db0*/  STL [R1+0x774], R15 ;  /* 0x0007740f01007387 */ /* 0x0003e40000100800 */
[----:B------:R-:W-:Y:S01]  /*0dc0*/  IABS R55, R14 ;  /* 0x0000000e00377213 */ /* 0x000fe20000000000 */
[C---:B------:R-:W-:Y:S01]  /*0dd0*/  VIADD R20, R68.reuse, 0x10 ;  /* 0x0000001044147836 */ /* 0x040fe20000000000 */
[----:B------:R4:W-:Y:S01]  /*0de0*/  STL [R1+0x770], R14 ;  /* 0x0007700e01007387 */ /* 0x0009e20000100800 */
[----:B0-----:R-:W-:-:S02]  /*0df0*/  VIADD R16, R68, 0x13 ;  /* 0x0000001344107836 */ /* 0x001fc40000000000 */
[----:B------:R-:W-:Y:S01]  /*0e00*/  IMAD.MOV R17, RZ, RZ, -R12 ;  /* 0x000000ffff117224 */ /* 0x000fe200078e0a0c */
[----:B------:R-:W-:Y:S01]  /*0e10*/  STL [R1+0x768], R20 ;  /* 0x0007681401007387 */ /* 0x000fe20000100800 */
[----:B------:R-:W-:Y:S01]  /*0e20*/  VIADD R18, R68, 0x12 ;  /* 0x0000001244127836 */ /* 0x000fe20000000000 */
[----:B------:R-:W-:Y:S01]  /*0e30*/  IABS R51, R16 ;  /* 0x0000001000337213 */ /* 0x000fe20000000000 */
[----:B-1----:R-:W-:Y:S01]  /*0e40*/  IMAD.MOV R15, RZ, RZ, -R10 ;  /* 0x000000ffff0f7224 */ /* 0x002fe200078e0a0a */
[----:B------:R-:W-:Y:S01]  /*0e50*/  STL [R1+0x780], R19 ;  /* 0x0007801301007387 */ /* 0x000fe20000100800 */
[----:B------:R-:W-:Y:S01]  /*0e60*/  IMAD R56, R6, R17, R56 ;  /* 0x0000001106387224 */ /* 0x000fe200078e0238 */
[----:B------:R-:W-:Y:S01]  /*0e70*/  IABS R52, R18 ;  /* 0x0000001200347213 */ /* 0x000fe20000000000 */
[C---:B------:R-:W-:Y:S01]  /*0e80*/  VIADD R17, R68.reuse, 0x16 ;  /* 0x0000001644117836 */ /* 0x040fe20000000000 */
[----:B------:R0:W-:Y:S01]  /*0e90*/  STL [R1+0x790], R18 ;  /* 0x0007901201007387 */ /* 0x0001e20000100800 */
[----:B----4-:R-:W-:Y:S01]  /*0ea0*/  VIADD R14, R68, 0x14 ;  /* 0x00000014440e7836 */ /* 0x010fe20000000000 */
[----:B------:R-:W-:Y:S01]  /*0eb0*/  IABS R54, R20 ;  /* 0x0000001400367213 */ /* 0x000fe20000000000 */
[----:B------:R-:W-:Y:S01]  /*0ec0*/  IMAD.HI.U32 R10, R7, R53, RZ ;  /* 0x00000035070a7227 */ /* 0x000fe200078e00ff */
[----:B------:R1:W-:Y:S01]  /*0ed0*/  STL [R1+0x78c], R16 ;  /* 0x00078c1001007387 */ /* 0x0003e20000100800 */
[----:B------:R-:W-:-:S02]  /*0ee0*/  IABS R48, R17 ;  /* 0x0000001100307213 */ /* 0x000fc40000000000 */
[----:B------:R-:W-:Y:S01]  /*0ef0*/  IMAD R58, R6, R15, R58 ;  /* 0x0000000f063a7224 */ /* 0x000fe200078e023a */
[----:B------:R-:W-:Y:S01]  /*0f00*/  STL [R1+0x794], R14 ;  /* 0x0007940e01007387 */ /* 0x000fe20000100800 */
[C---:B------:R-:W-:Y:S01]  /*0f10*/  VIADD R15, R68.reuse, 0x18 ;  /* 0x00000018440f7836 */ /* 0x040fe20000000000 */
[----:B------:R-:W-:Y:S01]  /*0f20*/  IABS R50, R14 ;  /* 0x0000000e00327213 */ /* 0x000fe20000000000 */
[C---:B0-----:R-:W-:Y:S02]  /*0f30*/  VIADD R18, R68.reuse, 0x15 ;  /* 0x0000001544127836 */ /* 0x041fe40000000000 */
[C---:B------:R-:W-:Y:S01]  /*0f40*/  IMAD.HI.U32 R12, R7.reuse, R51, RZ ;  /* 0x00000033070c7227 */ /* 0x040fe200078e00ff */
[----:B------:R-:W-:Y:S02]  /*0f50*/  IABS R46, R15 ;  /* 0x0000000f002e7213 */ /* 0x000fe40000000000 */
[----:B------:R-:W-:Y:S01]  /*0f60*/  STL [R1+0x798], R18 ;  /* 0x0007981201007387 */ /* 0x000fe20000100800 */
[----:B-1----:R-:W-:Y:S01]  /*0f70*/  VIADD R16, R68, 0x17 ;  /* 0x0000001744107836 */ /* 0x002fe20000000000 */
[----:B------:R-:W-:Y:S01]  /*0f80*/  IABS R49, R18 ;  /* 0x0000001200317213 */ /* 0x000fe20000000000 */
[----:B------:R-:W-:Y:S01]  /*0f90*/  IMAD.MOV R10, RZ, RZ, -R10 ;  /* 0x000000ffff0a7224 */ /* 0x000fe200078e0a0a */
[----:B------:R-:W-:Y:S01]  /*0fa0*/  STL [R1+0x7a8], R17 ;  /* 0x0007a81101007387 */ /* 0x000fe20000100800 */
[----:B------:R-:W-:Y:S01]  /*0fb0*/  IMAD.MOV R12, RZ, RZ, -R12 ;  /* 0x000000ffff0c7224 */ /* 0x000fe200078e0a0c */
[----:B------:R-:W-:Y:S01]  /*0fc0*/  IABS R47, R16 ;  /* 0x00000010002f7213 */ /* 0x000fe20000000000 */
[----:B------:R-:W-:Y:S01]  /*0fd0*/  IMAD R53, R6, R10, R53 ;  /* 0x0000000a06357224 */ /* 0x000fe200078e0235 */
[----:B------:R0:W-:Y:S01]  /*0fe0*/  STL [R1+0x7a4], R16 ;  /* 0x0007a41001007387 */ /* 0x0001e20000100800 */
[----:B------:R-:W-:-:S03]  /*0ff0*/  IMAD.HI.U32 R10, R7, R48, RZ ;  /* 0x00000030070a7227 */ /* 0x000fc600078e00ff */
[----:B------:R1:W-:Y:S01]  /*1000*/  STL [R1+0x7ac], R15 ;  /* 0x0007ac0f01007387 */ /* 0x0003e20000100800 */
[----:B------:R-:W-:-:S04]  /*1010*/  IMAD.HI.U32 R13, R7, R65, RZ ;  /* 0x00000041070d7227 */ /* 0x000fc800078e00ff */
[----:B------:R-:W-:Y:S02]  /*1020*/  IMAD R51, R6, R12, R51 ;  /* 0x0000000c06337224 */ /* 0x000fe400078e0233 */
[C---:B0-----:R-:W-:Y:S02]  /*1030*/  VIADD R16, R68.reuse, 0x1d ;  /* 0x0000001d44107836 */ /* 0x041fe40000000000 */
[C---:B------:R-:W-:Y:S02]  /*1040*/  VIADD R14, R68.reuse, 0x19 ;  /* 0x00000019440e7836 */ /* 0x040fe40000000000 */
[----:B------:R-:W-:Y:S01]  /*1050*/  IMAD.HI.U32 R12, R7, R46, RZ ;  /* 0x0000002e070c7227 */ /* 0x000fe200078e00ff */
[----:B------:R-:W-:Y:S02]  /*1060*/  IABS R41, R16 ;  /* 0x0000001000297213 */ /* 0x000fe40000000000 */
[----:B------:R0:W-:Y:S01]  /*1070*/  STL [R1+0x7b0], R14 ;  /* 0x0007b00e01007387 */ /* 0x0001e20000100800 */
[----:B------:R-:W-:Y:S01]  /*1080*/  VIADD R20, R68, 0x1a ;  /* 0x0000001a44147836 */ /* 0x000fe20000000000 */
[----:B------:R-:W-:Y:S01]  /*1090*/  IABS R45, R14 ;  /* 0x0000000e002d7213 */ /* 0x000fe20000000000 */
[----:B-1----:R-:W-:-:S02]  /*10a0*/  IMAD.MOV R15, RZ, RZ, -R10 ;  /* 0x000000ffff0f7224 */ /* 0x002fc400078e0a0a */
[C---:B------:R-:W-:Y:S01]  /*10b0*/  VIADD R19, R68.reuse, 0x1b ;  /* 0x0000001b44137836 */ /* 0x040fe20000000000 */
[----:B------:R-:W-:Y:S01]  /*10c0*/  STL [R1+0x7c0], R20 ;  /* 0x0007c01401007387 */ /* 0x000fe20000100800 */
[----:B------:R-:W-:Y:S01]  /*10d0*/  VIADD R18, R68, 0x1c ;  /* 0x0000001c44127836 */ /* 0x000fe20000000000 */
[----:B------:R-:W-:Y:S01]  /*10e0*/  IABS R44, R20 ;  /* 0x00000014002c7213 */ /* 0x000fe20000000000 */
[----:B------:R-:W-:Y:S01]  /*10f0*/  IMAD.MOV R13, RZ, RZ, -R13 ;  /* 0x000000ffff0d7224 */ /* 0x000fe200078e0a0d */
[----:B------:R-:W-:Y:S01]  /*1100*/  STL [R1+0x7bc], R19 ;  /* 0x0007bc1301007387 */ /* 0x000fe20000100800 */
[----:B------:R-:W-:Y:S01]  /*1110*/  IMAD.MOV R17, RZ, RZ, -R12 ;  /* 0x000000ffff117224 */ /* 0x000fe200078e0a0c */
[----:B------:R-:W-:Y:S01]  /*1120*/  IABS R42, R18 ;  /* 0x00000012002a7213 */ /* 0x000fe20000000000 */
[----:B------:R-:W-:Y:S01]  /*1130*/  IMAD R48, R6, R15, R48 ;  /* 0x0000000f06307224 */ /* 0x000fe200078e0230 */
[----:B------:R1:W-:Y:S01]  /*1140*/  STL [R1+0x7c4], R18 ;  /* 0x0007c41201007387 */ /* 0x0003e20000100800 */
[----:B------:R-:W-:Y:S01]  /*1150*/  VIADD R15, R68, 0x22 ;  /* 0x00000022440f7836 */ /* 0x000fe20000000000 */
[----:B------:R-:W-:Y:S01]  /*1160*/  IABS R43, R19 ;  /* 0x00000013002b7213 */ /* 0x000fe20000000000 */
[----:B------:R-:W-:Y:S01]  /*1170*/  IMAD.HI.U32 R9, R7, R70, RZ ;  /* 0x0000004607097227 */ /* 0x000fe200078e00ff */
[----:B------:R4:W-:Y:S02]  /*1180*/  STL [R1+0x7c8], R16 ;  /* 0x0007c81001007387 */ /* 0x0009e40000100800 */
[----:B------:R-:W-:Y:S01]  /*1190*/  IABS R36, R15 ;  /* 0x0000000f00247213 */ /* 0x000fe20000000000 */
[----:B------:R-:W-:-:S02]  /*11a0*/  IMAD R65, R6, R13, R65 ;  /* 0x0000000d06417224 */ /* 0x000fc400078e0241 */
[----:B0-----:R-:W-:Y:S02]  /*11b0*/  VIADD R14, R68, 0x1e ;  /* 0x0000001e440e7836 */ /* 0x001fe40000000000 */
[----:B------:R-:W-:-:S03]  /*11c0*/  IMAD.HI.U32 R12, R7, R41, RZ ;  /* 0x00000029070c7227 */ /* 0x000fc600078e00ff */
[----:B------:R-:W-:Y:S01]  /*11d0*/  STL [R1+0x7d8], R14 ;  /* 0x0007d80e01007387 */ /* 0x000fe20000100800 */
[----:B------:R-:W-:Y:S01]  /*11e0*/  IMAD.HI.U32 R13, R7, R60, RZ ;  /* 0x0000003c070d7227 */ /* 0x000fe200078e00ff */
[----:B------:R-:W-:-:S03]  /*11f0*/  IABS R40, R14 ;  /* 0x0000000e00287213 */ /* 0x000fc60000000000 */
[----:B------:R-:W-:Y:S02]  /*1200*/  IMAD R46, R6, R17, R46 ;  /* 0x00000011062e7224 */ /* 0x000fe400078e022e */
[C---:B-1----:R-:W-:Y:S02]  /*1210*/  VIADD R18, R68.reuse, 0x1f ;  /* 0x0000001f44127836 */ /* 0x042fe40000000000 */
[C---:B------:R-:W-:Y:S02]  /*1220*/  VIADD R17, R68.reuse, 0x20 ;  /* 0x0000002044117836 */ /* 0x040fe40000000000 */
[----:B----4-:R-:W-:Y:S01]  /*1230*/  VIADD R16, R68, 0x21 ;  /* 0x0000002144107836 */ /* 0x010fe20000000000 */
[----:B------:R-:W-:Y:S01]  /*1240*/  STL [R1+0x7d4], R18 ;  /* 0x0007d41201007387 */ /* 0x000fe20000100800 */
[----:B------:R-:W-:Y:S01]  /*1250*/  IMAD.MOV R9, RZ, RZ, -R9 ;  /* 0x000000ffff097224 */ /* 0x000fe200078e0a09 */
[----:B------:R-:W-:Y:S01]  /*1260*/  IABS R38, R17 ;  /* 0x0000001100267213 */ /* 0x000fe20000000000 */
[----:B------:R-:W-:Y:S01]  /*1270*/  IMAD.MOV R12, RZ, RZ, -R12 ;  /* 0x000000ffff0c7224 */ /* 0x000fe200078e0a0c */
[----:B------:R-:W-:Y:S01]  /*1280*/  STL [R1+0x7dc], R17 ;  /* 0x0007dc1101007387 */ /* 0x000fe20000100800 */
[----:B------:R-:W-:Y:S01]  /*1290*/  IMAD.MOV R13, RZ, RZ, -R13 ;  /* 0x000000ffff0d7224 */ /* 0x000fe200078e0a0d */
[----:B------:R-:W-:Y:S01]  /*12a0*/  IABS R37, R16 ;  /* 0x0000001000257213 */ /* 0x000fe20000000000 */
[C---:B------:R-:W-:Y:S01]  /*12b0*/  IMAD R70, R6.reuse, R9, R70 ;  /* 0x0000000906467224 */ /* 0x040fe200078e0246 */
[----:B------:R0:W-:Y:S01]  /*12c0*/  STL [R1+0x7e0], R16 ;  /* 0x0007e01001007387 */ /* 0x0001e20000100800 */
[C---:B------:R-:W-:Y:S01]  /*12d0*/  IMAD R41, R6.reuse, R12, R41 ;  /* 0x0000000c06297224 */ /* 0x040fe200078e0229 */
[----:B------:R-:W-:Y:S01]  /*12e0*/  IABS R39, R18 ;  /* 0x0000001200277213 */ /* 0x000fe20000000000 */
[----:B------:R-:W-:Y:S01]  /*12f0*/  IMAD.HI.U32 R9, R7, R64, RZ ;  /* 0x0000004007097227 */ /* 0x000fe200078e00ff */
[----:B------:R-:W-:Y:S03]  /*1300*/  STL [R1+0x7f0], R15 ;  /* 0x0007f00f01007387 */ /* 0x000fe60000100800 */
[----:B------:R-:W-:-:S02]  /*1310*/  IMAD R60, R6, R13, R60 ;  /* 0x0000000d063c7224 */ /* 0x000fc400078e023c */
[----:B------:R-:W-:Y:S01]  /*1320*/  IMAD.HI.U32 R12, R7, R36, RZ ;  /* 0x00000024070c7227 */ /* 0x000fe200078e00ff */
[----:B0-----:R-:W-:-:S03]  /*1330*/  LOP3.LUT R16, R5, 0x7f, RZ, 0xc0, !PT ;  /* 0x0000007f05107812 */ /* 0x001fc600078ec0ff */
[----:B------:R-:W-:Y:S01]  /*1340*/  IMAD.HI.U32 R13, R7, R55, RZ ;  /* 0x00000037070d7227 */ /* 0x000fe200078e00ff */
[----:B------:R-:W-:-:S03]  /*1350*/  ISETP.NE.U32.AND P3, PT, R16, RZ, PT ;  /* 0x000000ff1000720c */ /* 0x000fc60003f65070 */
[----:B------:R-:W-:Y:S02]  /*1360*/  IMAD.MOV R9, RZ, RZ, -R9 ;  /* 0x000000ffff097224 */ /* 0x000fe400078e0a09 */
[----:B------:R-:W-:Y:S02]  /*1370*/  IMAD.MOV R17, RZ, RZ, -R12 ;  /* 0x000000ffff117224 */ /* 0x000fe400078e0a0c */
[----:B------:R-:W-:Y:S02]  /*1380*/  IMAD.MOV R13, RZ, RZ, -R13 ;  /* 0x000000ffff0d7224 */ /* 0x000fe400078e0a0d */
[----:B------:R-:W-:Y:S02]  /*1390*/  IMAD R12, R8, 0x80, R16 ;  /* 0x00000080080c7824 */ /* 0x000fe400078e0210 */
[----:B------:R-:W-:-:S03]  /*13a0*/  IMAD.HI.U32 R11, R7, R67, RZ ;  /* 0x00000043070b7227 */ /* 0x000fc600078e00ff */
[----:B------:R-:W-:Y:S01]  /*13b0*/  IABS R5, R12 ;  /* 0x0000000c00057213 */ /* 0x000fe20000000000 */
[----:B------:R-:W-:Y:S01]  /*13c0*/  IMAD R64, R6, R9, R64 ;  /* 0x0000000906407224 */ /* 0x000fe200078e0240 */
[----:B------:R-:W-:Y:S01]  /*13d0*/  ISETP.GE.AND P2, PT, R12, RZ, PT ;  /* 0x000000ff0c00720c */ /* 0x000fe20003f46270 */
[----:B------:R-:W-:-:S04]  /*13e0*/  IMAD.HI.U32 R9, R7, R59, RZ ;  /* 0x0000003b07097227 */ /* 0x000fc800078e00ff */
[----:B------:R-:W-:Y:S02]  /*13f0*/  IMAD R55, R6, R13, R55 ;  /* 0x0000000d06377224 */ /* 0x000fe400078e0237 */
[----:B------:R-:W-:Y:S02]  /*1400*/  IMAD.MOV R11, RZ, RZ, -R11 ;  /* 0x000000ffff0b7224 */ /* 0x000fe400078e0a0b */
[----:B------:R-:W-:-:S04]  /*1410*/  IMAD.HI.U32 R13, R7, R50, RZ ;  /* 0x00000032070d7227 */ /* 0x000fc800078e00ff */
[----:B------:R-:W-:Y:S02]  /*1420*/  IMAD.MOV R9, RZ, RZ, -R9 ;  /* 0x000000ffff097224 */ /* 0x000fe400078e0a09 */
[----:B------:R-:W-:Y:S02]  /*1430*/  IMAD R67, R6, R11, R67 ;  /* 0x0000000b06437224 */ /* 0x000fe400078e0243 */
[----:B------:R-:W-:Y:S02]  /*1440*/  IMAD.MOV R13, RZ, RZ, -R13 ;  /* 0x000000ffff0d7224 */ /* 0x000fe400078e0a0d */
[----:B------:R-:W-:-:S04]  /*1450*/  IMAD.HI.U32 R11, R7, R62, RZ ;  /* 0x0000003e070b7227 */ /* 0x000fc800078e00ff */
[----:B------:R-:W-:-:S04]  /*1460*/  IMAD.HI.U32 R0, R0, R5, RZ ;  /* 0x0000000500007227 */ /* 0x000fc800078e00ff */
[----:B------:R-:W-:Y:S02]  /*1470*/  IMAD R59, R6, R9, R59 ;  /* 0x00000009063b7224 */ /* 0x000fe400078e023b */
[----:B------:R-:W-:-:S04]  /*1480*/  IMAD.HI.U32 R9, R7, R54, RZ ;  /* 0x0000003607097227 */ /* 0x000fc800078e00ff */
[----:B------:R-:W-:Y:S02]  /*1490*/  IMAD R50, R6, R13, R50 ;  /* 0x0000000d06327224 */ /* 0x000fe400078e0232 */
[----:B------:R-:W-:Y:S02]  /*14a0*/  IMAD.MOV R11, RZ, RZ, -R11 ;  /* 0x000000ffff0b7224 */ /* 0x000fe400078e0a0b */
[----:B------:R-:W-:-:S04]  /*14b0*/  IMAD.HI.U32 R13, R7, R45, RZ ;  /* 0x0000002d070d7227 */ /* 0x000fc800078e00ff */
[----:B------:R-:W-:Y:S02]  /*14c0*/  IMAD.MOV R0, RZ, RZ, -R0 ;  /* 0x000000ffff007224 */ /* 0x000fe400078e0a00 */
[----:B------:R-:W-:Y:S02]  /*14d0*/  IMAD.MOV R9, RZ, RZ, -R9 ;  /* 0x000000ffff097224 */ /* 0x000fe400078e0a09 */
[----:B------:R-:W-:Y:S02]  /*14e0*/  IMAD R62, R6, R11, R62 ;  /* 0x0000000b063e7224 */ /* 0x000fe400078e023e */
[----:B------:R-:W-:Y:S02]  /*14f0*/  IMAD.MOV R13, RZ, RZ, -R13 ;  /* 0x000000ffff0d7224 */ /* 0x000fe400078e0a0d */
[----:B------:R-:W-:Y:S02]  /*1500*/  IMAD R0, R4, R0, R5 ;  /* 0x0000000004007224 */ /* 0x000fe400078e0205 */
[----:B------:R-:W-:-:S03]  /*1510*/  IMAD.HI.U32 R11, R7, R57, RZ ;  /* 0x00000039070b7227 */ /* 0x000fc600078e00ff */
[----:B------:R-:W-:Y:S01]  /*1520*/  ISETP.GT.U32.AND P0, PT, R4, R0, PT ;  /* 0x000000000400720c */ /* 0x000fe20003f04070 */
[----:B------:R-:W-:Y:S02]  /*1530*/  VIADD R14, R68, 0x23 ;  /* 0x00000023440e7836 */ /* 0x000fe40000000000 */
[C---:B------:R-:W-:Y:S02]  /*1540*/  IMAD R54, R6.reuse, R9, R54 ;  /* 0x0000000906367224 */ /* 0x040fe400078e0236 */
[----:B------:R-:W-:Y:S01]  /*1550*/  IMAD.HI.U32 R9, R7, R49, RZ ;  /* 0x0000003107097227 */ /* 0x000fe200078e00ff */
[----:B------:R0:W-:Y:S01]  /*1560*/  STL [R1+0x7ec], R14 ;  /* 0x0007ec0e01007387 */ /* 0x0001e20000100800 */
[----:B------:R-:W-:Y:S02]  /*1570*/  IABS R35, R14 ;  /* 0x0000000e00237213 */ /* 0x000fe40000000000 */
[----:B------:R-:W-:Y:S02]  /*1580*/  IMAD R45, R6, R13, R45 ;  /* 0x0000000d062d7224 */ /* 0x000fe400078e022d */
[----:B------:R-:W-:-:S02]  /*1590*/  VIADD R20, R68, 0x24 ;  /* 0x0000002444147836 */ /* 0x000fc40000000000 */
[----:B------:R-:W-:Y:S02]  /*15a0*/  IMAD.MOV R11, RZ, RZ, -R11 ;  /* 0x000000ffff0b7224 */ /* 0x000fe400078e0a0b */
[C---:B------:R-:W-:Y:S01]  /*15b0*/  IMAD.HI.U32 R13, R7.reuse, R40, RZ ;  /* 0x00000028070d7227 */ /* 0x040fe200078e00ff */
[----:B------:R-:W-:Y:S01]  /*15c0*/  STL [R1+0x7f4], R20 ;  /* 0x0007f41401007387 */ /* 0x000fe20000100800 */
[----:B------:R-:W-:Y:S02]  /*15d0*/  IABS R34, R20 ;  /* 0x0000001400227213 */ /* 0x000fe40000000000 */
[C---:B------:R-:W-:Y:S02]  /*15e0*/  VIADD R19, R68.reuse, 0x25 ;  /* 0x0000002544137836 */ /* 0x040fe40000000000 */
[C---:B------:R-:W-:Y:S02]  /*15f0*/  VIADD R18, R68.reuse, 0x26 ;  /* 0x0000002644127836 */ /* 0x040fe40000000000 */
[----:B0-----:R-:W-:Y:S01]  /*1600*/  VIADD R14, R68, 0x27 ;  /* 0x00000027440e7836 */ /* 0x001fe20000000000 */
[----:B------:R-:W-:Y:S01]  /*1610*/  STL [R1+0x7e8], R19 ;  /* 0x0007e81301007387 */ /* 0x000fe20000100800 */
[----:B------:R-:W-:Y:S01]  /*1620*/  IMAD.MOV R9, RZ, RZ, -R9 ;  /* 0x000000ffff097224 */ /* 0x000fe200078e0a09 */
[----:B------:R-:W-:Y:S01]  /*1630*/  IABS R32, R18 ;  /* 0x0000001200207213 */ /* 0x000fe20000000000 */
[----:B------:R-:W-:Y:S01]  /*1640*/  IMAD R57, R6, R11, R57 ;  /* 0x0000000b06397224 */ /* 0x000fe200078e0239 */
[----:B------:R-:W-:Y:S01]  /*1650*/  STL [R1+0x7e4], R18 ;  /* 0x0007e41201007387 */ /* 0x000fe20000100800 */
[----:B------:R-:W-:Y:S01]  /*1660*/  IMAD.MOV R13, RZ, RZ, -R13 ;  /* 0x000000ffff0d7224 */ /* 0x000fe200078e0a0d */
[----:B------:R-:W-:Y:S01]  /*1670*/  IABS R31, R14 ;  /* 0x0000000e001f7213 */ /* 0x000fe20000000000 */
[----:B------:R-:W-:Y:S01]  /*1680*/  IMAD.HI.U32 R11, R7, R52, RZ ;  /* 0x00000034070b7227 */ /* 0x000fe200078e00ff */
[----:B------:R0:W-:Y:S01]  /*1690*/  STL [R1+0x7d0], R14 ;  /* 0x0007d00e01007387 */ /* 0x0001e20000100800 */
[----:B------:R-:W-:-:S02]  /*16a0*/  IABS R33, R19 ;  /* 0x0000001300217213 */ /* 0x000fc40000000000 */
[----:B------:R-:W-:Y:S01]  /*16b0*/  IMAD R49, R6, R9, R49 ;  /* 0x0000000906317224 */ /* 0x000fe200078e0231 */
[----:B------:R-:W-:Y:S01]  /*16c0*/  STL [R1+0x6f8], R12 ;  /* 0x0006f80c01007387 */ /* 0x000fe20000100800 */
[----:B------:R-:W-:-:S04]  /*16d0*/  IMAD.HI.U32 R9, R7, R44, RZ ;  /* 0x0000002c07097227 */ /* 0x000fc800078e00ff */
[C---:B------:R-:W-:Y:S01]  /*16e0*/  IMAD.HI.U32 R10, R7.reuse, R43, RZ ;  /* 0x0000002b070a7227 */ /* 0x040fe200078e00ff */
[----:B0-----:R-:W0:Y:S03]  /*16f0*/  LDC R14, c[0x0][0x3a0] ;  /* 0x0000e800ff0e7b82 */ /* 0x001e260000000800 */
[----:B------:R-:W-:Y:S02]  /*1700*/  IMAD R40, R6, R13, R40 ;  /* 0x0000000d06287224 */ /* 0x000fe400078e0228 */
[----:B------:R-:W-:Y:S02]  /*1710*/  IMAD.MOV R11, RZ, RZ, -R11 ;  /* 0x000000ffff0b7224 */ /* 0x000fe400078e0a0b */
[----:B------:R-:W-:-:S04]  /*1720*/  IMAD.HI.U32 R13, R7, R35, RZ ;  /* 0x00000023070d7227 */ /* 0x000fc800078e00ff */
[----:B------:R-:W-:Y:S02]  /*1730*/  IMAD.MOV R9, RZ, RZ, -R9 ;  /* 0x000000ffff097224 */ /* 0x000fe400078e0a09 */
[----:B------:R-:W-:Y:S02]  /*1740*/  IMAD.MOV R10, RZ, RZ, -R10 ;  /* 0x000000ffff0a7224 */ /* 0x000fe400078e0a0a */
[----:B------:R-:W-:Y:S02]  /*1750*/  IMAD R52, R6, R11, R52 ;  /* 0x0000000b06347224 */ /* 0x000fe400078e0234 */
[----:B------:R-:W-:Y:S02]  /*1760*/  IMAD.MOV R13, RZ, RZ, -R13 ;  /* 0x000000ffff0d7224 */ /* 0x000fe400078e0a0d */
[----:B------:R-:W-:Y:S02]  /*1770*/  @!P0 IMAD.IADD R0, R0, 0x1, -R4 ;  /* 0x0000000100008824 */ /* 0x000fe400078e0a04 */
[----:B------:R-:W-:-:S03]  /*1780*/  IMAD.HI.U32 R11, R7, R47, RZ ;  /* 0x0000002f070b7227 */ /* 0x000fc600078e00ff */
[----:B------:R-:W-:Y:S01]  /*1790*/  ISETP.GT.U32.AND P0, PT, R4, R0, PT ;  /* 0x000000000400720c */ /* 0x000fe20003f04070 */
[C---:B------:R-:W-:Y:S02]  /*17a0*/  IMAD R44, R6.reuse, R9, R44 ;  /* 0x00000009062c7224 */ /* 0x040fe400078e022c */
[----:B------:R-:W-:Y:S02]  /*17b0*/  IMAD R43, R6, R10, R43 ;  /* 0x0000000a062b7224 */ /* 0x000fe400078e022b */
[----:B------:R-:W-:-:S04]  /*17c0*/  IMAD.HI.U32 R9, R7, R39, RZ ;  /* 0x0000002707097227 */ /* 0x000fc800078e00ff */
[----:B------:R-:W-:-:S04]  /*17d0*/  IMAD.HI.U32 R10, R7, R38, RZ ;  /* 0x00000026070a7227 */ /* 0x000fc800078e00ff */
[----:B------:R-:W-:Y:S02]  /*17e0*/  IMAD R35, R6, R13, R35 ;  /* 0x0000000d06237224 */ /* 0x000fe400078e0223 */
[----:B------:R-:W-:Y:S02]  /*17f0*/  IMAD.MOV R11, RZ, RZ, -R11 ;  /* 0x000000ffff0b7224 */ /* 0x000fe400078e0a0b */
[----:B------:R-:W-:Y:S02]  /*1800*/  VIADD R13, R68, 0x2c ;  /* 0x0000002c440d7836 */ /* 0x000fe40000000000 */
[----:B------:R-:W-:Y:S02]  /*1810*/  IMAD.MOV R9, RZ, RZ, -R9 ;  /* 0x000000ffff097224 */ /* 0x000fe400078e0a09 */
[----:B------:R-:W-:Y:S01]  /*1820*/  IMAD.MOV R15, RZ, RZ, -R10 ;  /* 0x000000ffff0f7224 */ /* 0x000fe200078e0a0a */
[----:B------:R-:W-:Y:S01]  /*1830*/  IABS R26, R13 ;  /* 0x0000000d001a7213 */ /* 0x000fe20000000000 */
[----:B------:R-:W-:-:S02]  /*1840*/  IMAD R47, R6, R11, R47 ;  /* 0x0000000b062f7224 */ /* 0x000fc400078e022f */
[----:B------:R-:W-:-:S04]  /*1850*/  IMAD.HI.U32 R11, R7, R42, RZ ;  /* 0x0000002a070b7227 */ /* 0x000fc800078e00ff */
[----:B------:R-:W-:Y:S02]  /*1860*/  VIADD R19, R68, 0x28 ;  /* 0x0000002844137836 */ /* 0x000fe40000000000 */
[----:B------:R-:W-:Y:S02]  /*1870*/  IMAD R36, R6, R17, R36 ;  /* 0x0000001106247224 */ /* 0x000fe400078e0224 */
[----:B------:R-:W-:Y:S01]  /*1880*/  VIADD R18, R68, 0x29 ;  /* 0x0000002944127836 */ /* 0x000fe20000000000 */
[----:B------:R-:W-:Y:S01]  /*1890*/  STL [R1+0x7cc], R19 ;  /* 0x0007cc1301007387 */ /* 0x000fe20000100800 */
[C---:B------:R-:W-:Y:S01]  /*18a0*/  IMAD R39, R6.reuse, R9, R39 ;  /* 0x0000000906277224 */ /* 0x040fe200078e0227 */
[----:B------:R-:W-:Y:S01]  /*18b0*/  IABS R30, R19 ;  /* 0x00000013001e7213 */ /* 0x000fe20000000000 */
[----:B------:R-:W-:Y:S01]  /*18c0*/  IMAD R38, R6, R15, R38 ;  /* 0x0000000f06267224 */ /* 0x000fe200078e0226 */
[----:B------:R-:W-:Y:S01]  /*18d0*/  STL [R1+0x7b8], R18 ;  /* 0x0007b81201007387 */ /* 0x000fe20000100800 */
[----:B------:R-:W-:Y:S01]  /*18e0*/  VIADD R17, R68, 0x2a ;  /* 0x0000002a44117836 */ /* 0x000fe20000000000 */
[----:B------:R-:W-:Y:S01]  /*18f0*/  IABS R29, R18 ;  /* 0x00000012001d7213 */ /* 0x000fe20000000000 */
[----:B------:R-:W-:-:S03]  /*1900*/  IMAD.HI.U32 R9, R7, R32, RZ ;  /* 0x0000002007097227 */ /* 0x000fc600078e00ff */
[----:B------:R-:W-:Y:S01]  /*1910*/  STL [R1+0x7b4], R17 ;  /* 0x0007b41101007387 */ /* 0x000fe20000100800 */
[----:B------:R-:W-:Y:S01]  /*1920*/  VIADD R15, R68, 0x2b ;  /* 0x0000002b440f7836 */ /* 0x000fe20000000000 */
[----:B------:R-:W-:Y:S01]  /*1930*/  IABS R28, R17 ;  /* 0x00000011001c7213 */ /* 0x000fe20000000000 */
[----:B------:R-:W-:Y:S02]  /*1940*/  IMAD.MOV R11, RZ, RZ, -R11 ;  /* 0x000000ffff0b7224 */ /* 0x000fe400078e0a0b */
[----:B------:R-:W-:Y:S01]  /*1950*/  IMAD.HI.U32 R5, R7, R26, RZ ;  /* 0x0000001a07057227 */ /* 0x000fe200078e00ff */
[----:B------:R1:W-:Y:S01]  /*1960*/  STL [R1+0x7a0], R15 ;  /* 0x0007a00f01007387 */ /* 0x0003e20000100800 */
[----:B------:R-:W-:Y:S02]  /*1970*/  IABS R27, R15 ;  /* 0x0000000f001b7213 */ /* 0x000fe40000000000 */
[----:B------:R-:W-:Y:S01]  /*1980*/  IMAD.MOV R9, RZ, RZ, -R9 ;  /* 0x000000ffff097224 */ /* 0x000fe200078e0a09 */
[----:B------:R4:W-:Y:S01]  /*1990*/  STL [R1+0x79c], R13 ;  /* 0x00079c0d01007387 */ /* 0x0009e20000100800 */
[----:B------:R-:W-:-:S02]  /*19a0*/  IMAD R42, R6, R11, R42 ;  /* 0x0000000b062a7224 */ /* 0x000fc400078e022a */
[----:B------:R-:W-:-:S04]  /*19b0*/  IMAD.HI.U32 R8, R7, R31, RZ ;  /* 0x0000001f07087227 */ /* 0x000fc800078e00ff */
[----:B------:R-:W-:Y:S01]  /*19c0*/  @!P0 IMAD.IADD R0, R0, 0x1, -R4 ;  /* 0x0000000100008824 */ /* 0x000fe200078e0a04 */
[----:B------:R-:W-:Y:S01]  /*19d0*/  ISETP.NE.AND P0, PT, R2, RZ, PT ;  /* 0x000000ff0200720c */ /* 0x000fe20003f05270 */
[----:B------:R-:W-:-:S04]  /*19e0*/  IMAD.HI.U32 R11, R7, R37, RZ ;  /* 0x00000025070b7227 */ /* 0x000fc800078e00ff */
[----:B------:R-:W-:Y:S02]  /*19f0*/  IMAD.MOV R5, RZ, RZ, -R5 ;  /* 0x000000ffff057224 */ /* 0x000fe400078e0a05 */
[----:B0-----:R-:W-:Y:S02]  /*1a00*/  VIADD R4, R14, 0xfffffff7 ;  /* 0xfffffff70e047836 */ /* 0x001fe40000000000 */
[C---:B-1----:R-:W-:Y:S02]  /*1a10*/  VIADD R15, R68.reuse, 0x2d ;  /* 0x0000002d440f7836 */ /* 0x042fe40000000000 */
[----:B----4-:R-:W-:Y:S01]  /*1a20*/  VIADD R13, R68, 0x2e ;  /* 0x0000002e440d7836 */ /* 0x010fe20000000000 */
[----:B------:R-:W-:Y:S01]  /*1a30*/  ISETP.GE.U32.AND P1, PT, R4, 0x7fffff78, PT ;  /* 0x7fffff780400780c */ /* 0x000fe20003f26070 */
[----:B------:R-:W-:Y:S01]  /*1a40*/  IMAD R32, R6, R9, R32 ;  /* 0x0000000906207224 */ /* 0x000fe200078e0220 */
[----:B------:R0:W-:Y:S01]  /*1a50*/  STL [R1+0x788], R15 ;  /* 0x0007880f01007387 */ /* 0x0001e20000100800 */
[----:B------:R-:W-:Y:S01]  /*1a60*/  IMAD.HI.U32 R10, R7, R33, RZ ;  /* 0x00000021070a7227 */ /* 0x000fe200078e00ff */
[----:B------:R-:W-:-:S02]  /*1a70*/  IABS R24, R13 ;  /* 0x0000000d00187213 */ /* 0x000fc40000000000 */
[----:B------:R0:W-:Y:S01]  /*1a80*/  STL [R1+0x784], R13 ;  /* 0x0007840d01007387 */ /* 0x0001e20000100800 */
[----:B------:R-:W-:Y:S01]  /*1a90*/  IMAD.MOV R8, RZ, RZ, -R8 ;  /* 0x000000ffff087224 */ /* 0x000fe200078e0a08 */
[----:B------:R-:W-:Y:S01]  /*1aa0*/  IABS R25, R15 ;  /* 0x0000000f00197213 */ /* 0x000fe20000000000 */
[----:B------:R-:W-:-:S04]  /*1ab0*/  IMAD.HI.U32 R9, R7, R28, RZ ;  /* 0x0000001c07097227 */ /* 0x000fc800078e00ff */
[----:B------:R-:W-:Y:S02]  /*1ac0*/  IMAD.MOV R11, RZ, RZ, -R11 ;  /* 0x000000ffff0b7224 */ /* 0x000fe400078e0a0b */
[C---:B------:R-:W-:Y:S02]  /*1ad0*/  IMAD R26, R6.reuse, R5, R26 ;  /* 0x00000005061a7224 */ /* 0x040fe400078e021a */
[----:B------:R-:W1:Y:S01]  /*1ae0*/  LDC.64 R4, c[0x0][0x3a8] ;  /* 0x0000ea00ff047b82 */ /* 0x000e620000000a00 */
[----:B------:R-:W-:Y:S02]  /*1af0*/  IMAD.MOV R10, RZ, RZ, -R10 ;  /* 0x000000ffff0a7224 */ /* 0x000fe400078e0a0a */
[C---:B------:R-:W-:Y:S02]  /*1b00*/  IMAD R31, R6.reuse, R8, R31 ;  /* 0x00000008061f7224 */ /* 0x040fe400078e021f */
[----:B------:R-:W-:Y:S02]  /*1b10*/  IMAD.MOV R9, RZ, RZ, -R9 ;  /* 0x000000ffff097224 */ /* 0x000fe400078e0a09 */
[----:B------:R-:W-:-:S02]  /*1b20*/  IMAD R37, R6, R11, R37 ;  /* 0x0000000b06257224 */ /* 0x000fc400078e0225 */
[----:B------:R-:W-:-:S04]  /*1b30*/  IMAD.HI.U32 R8, R7, R27, RZ ;  /* 0x0000001b07087227 */ /* 0x000fc800078e00ff */
[----:B------:R-:W-:-:S04]  /*1b40*/  IMAD.HI.U32 R11, R7, R34, RZ ;  /* 0x00000022070b7227 */ /* 0x000fc800078e00ff */
[C---:B------:R-:W-:Y:S02]  /*1b50*/  IMAD R33, R6.reuse, R10, R33 ;  /* 0x0000000a06217224 */ /* 0x040fe400078e0221 */
[----:B------:R-:W-:Y:S02]  /*1b60*/  IMAD R28, R6, R9, R28 ;  /* 0x00000009061c7224 */ /* 0x000fe400078e021c */
[----:B------:R-:W-:-:S04]  /*1b70*/  IMAD.HI.U32 R10, R7, R29, RZ ;  /* 0x0000001d070a7227 */ /* 0x000fc800078e00ff */
[----:B------:R-:W-:Y:S02]  /*1b80*/  IMAD.MOV R8, RZ, RZ, -R8 ;  /* 0x000000ffff087224 */ /* 0x000fe400078e0a08 */
[----:B------:R-:W-:Y:S02]  /*1b90*/  VIADD R9, R14, 0xffffffff ;  /* 0xffffffff0e097836 */ /* 0x000fe40000000000 */
[----:B------:R-:W-:Y:S02]  /*1ba0*/  IMAD.MOV R11, RZ, RZ, -R11 ;  /* 0x000000ffff0b7224 */ /* 0x000fe400078e0a0b */
[----:B------:R-:W-:Y:S01]  /*1bb0*/  IMAD.MOV R10, RZ, RZ, -R10 ;  /* 0x000000ffff0a7224 */ /* 0x000fe200078e0a0a */
[----:B------:R-:W-:Y:S01]  /*1bc0*/  ISETP.GE.U32.AND P5, PT, R9, 0x7fffff80, PT ;  /* 0x7fffff800900780c */ /* 0x000fe20003fa6070 */
[C---:B------:R-:W-:Y:S02]  /*1bd0*/  IMAD R27, R6.reuse, R8, R27 ;  /* 0x00000008061b7224 */ /* 0x040fe400078e021b */
[----:B------:R-:W-:-:S02]  /*1be0*/  IMAD R34, R6, R11, R34 ;  /* 0x0000000b06227224 */ /* 0x000fc400078e0222 */
[----:B------:R-:W-:-:S04]  /*1bf0*/  IMAD.HI.U32 R8, R7, R24, RZ ;  /* 0x0000001807087227 */ /* 0x000fc800078e00ff */
[----:B------:R-:W-:-:S04]  /*1c00*/  IMAD.HI.U32 R11, R7, R30, RZ ;  /* 0x0000001e070b7227 */ /* 0x000fc800078e00ff */
[----:B------:R-:W-:-:S04]  /*1c10*/  IMAD.HI.U32 R9, R7, R25, RZ ;  /* 0x0000001907097227 */ /* 0x000fc800078e00ff */
[----:B------:R-:W-:Y:S02]  /*1c20*/  IMAD R29, R6, R10, R29 ;  /* 0x0000000a061d7224 */ /* 0x000fe400078e021d */
[----:B------:R-:W-:Y:S02]  /*1c30*/  VIADD R10, R14, 0xffffffef ;  /* 0xffffffef0e0a7836 */ /* 0x000fe40000000000 */
[----:B------:R-:W-:Y:S02]  /*1c40*/  IMAD.MOV R8, RZ, RZ, -R8 ;  /* 0x000000ffff087224 */ /* 0x000fe400078e0a08 */
[----:B------:R-:W-:Y:S01]  /*1c50*/  IMAD.MOV R11, RZ, RZ, -R11 ;  /* 0x000000ffff0b7224 */ /* 0x000fe200078e0a0b */
[----:B------:R-:W-:Y:S01]  /*1c60*/  ISETP.GE.U32.AND P4, PT, R10, 0x7fffff70, PT ;  /* 0x7fffff700a00780c */ /* 0x000fe20003f86070 */
[----:B------:R-:W-:Y:S02]  /*1c70*/  IMAD.MOV R9, RZ, RZ, -R9 ;  /* 0x000000ffff097224 */ /* 0x000fe400078e0a09 */
[----:B------:R-:W-:Y:S01]  /*1c80*/  @!P2 IMAD.MOV R0, RZ, RZ, -R0 ;  /* 0x000000ffff00a224 */ /* 0x000fe200078e0a00 */
[----:B------:R-:W-:Y:S01]  /*1c90*/  @!P0 LOP3.LUT R0, RZ, R2, RZ, 0x33, !PT ;  /* 0x00000002ff008212 */ /* 0x000fe200078e33ff */
[----:B------:R-:W-:-:S02]  /*1ca0*/  IMAD R24, R6, R8, R24 ;  /* 0x0000000806187224 */ /* 0x000fc400078e0218 */
[C---:B------:R-:W-:Y:S02]  /*1cb0*/  IMAD R30, R6.reuse, R11, R30 ;  /* 0x0000000b061e7224 */ /* 0x040fe400078e021e */
[----:B------:R-:W-:Y:S02]  /*1cc0*/  IMAD R25, R6, R9, R25 ;  /* 0x0000000906197224 */ /* 0x000fe400078e0219 */
[----:B------:R-:W-:Y:S01]  /*1cd0*/  VIADD R8, R14, 0xffffffe7 ;  /* 0xffffffe70e087836 */ /* 0x000fe20000000000 */
[----:B0123--:R-:W-:Y:S06]  /*1ce0*/  BRA.U UP0, `(.L_x_5) ;  /* 0x0000000100187547 */ /* 0x00ffec000b800000 */
[----:B------:R-:W-:Y:S01]  /*1cf0*/  ELECT P0, URZ, PT ;  /* 0x0000000000ff782f */ /* 0x000fe20003800000 */
[----:B------:R-:W-:Y:S01]  /*1d00*/  IMAD.MOV.U32 R2, RZ, RZ, 0x1 ;  /* 0x00000001ff027424 */ /* 0x000fe200078e00ff */
[----:B------:R-:W-:Y:S01]  /*1d10*/  UMOV UR6, 0x40 ;  /* 0x0000004000067882 */ /* 0x000fe20000000000 */
[----:B------:R-:W-:Y:S01]  /*1d20*/  UVIRTCOUNT.DEALLOC.SMPOOL 0x80 ;  /* 0x000000800000784c */ /* 0x000fe20000000000 */
[----:B------:R-:W-:-:S09]  /*1d30*/  ULEA UR6, UR5, UR6, 0x18 ;  /* 0x0000000605067291 */ /* 0x000fd2000f8ec0ff */
[----:B------:R0:W-:Y:S03]  /*1d40*/  @P0 STS.U8 [UR6], R2 ;  /* 0x00000002ff000988 */ /* 0x0001e60008000006 */
.L_x_5:
[----:B------:R-:W-:Y:S01]  /*1d50*/  UIADD3 UR10, UPT, UPT, UR8, UR4, URZ ;  /* 0x00000004080a7290 */ /* 0x000fe2000fffe0ff */
[----:B0-----:R-:W-:Y:S01]  /*1d60*/  IMAD R2, R0, UR16, RZ ;  /* 0x0000001000027c24 */ /* 0x001fe2000f8e02ff */
[----:B------:R-:W-:Y:S01]  /*1d70*/  VOTEU.ALL UP1, P3 ;  /* 0x0000000000ff7886 */ /* 0x000fe20001820000 */
[----:B------:R-:W-:Y:S01]  /*1d80*/  UIADD3 UR6, UPT, UPT, UR9, 0xc000, URZ ;  /* 0x0000c00009067890 */ /* 0x000fe2000fffe0ff */
[----:B------:R-:W-:Y:S01]  /*1d90*/  ISETP.GE.U32.AND P0, PT, R8, 0x7fffff68, PT ;  /* 0x7fffff680800780c */ /* 0x000fe20003f06070 */
[----:B------:R-:W-:Y:S01]  /*1da0*/  VOTEU.ALL UP2, P3 ;  /* 0x0000000000ff7886 */ /* 0x000fe20001840000 */
[----:B------:R-:W-:Y:S01]  /*1db0*/  IADD3 R0, P6, PT, R2, UR12, RZ ;  /* 0x0000000c02007c10 */ /* 0x000fe2000ffde0ff */
[----:B------:R-:W-:Y:S01]  /*1dc0*/  VIADD R8, R14, 0xffffffdf ;  /* 0xffffffdf0e087836 */ /* 0x000fe20000000000 */
[----:B------:R-:W-:-:S04]  /*1dd0*/  @!UP1 UIADD3 UR4, UPT, UPT, -UR7, 0x100000, URZ ;  /* 0x0010000007049890 */ /* 0x000fc8000fffe1ff */
[----:B------:R-:W-:Y:S02]  /*1de0*/  @!UP1 USHF.L.U32 UR5, UR4, 0xb, URZ ;  /* 0x0000000b04059899 */ /* 0x000fe400080006ff */
[----:B------:R-:W-:Y:S01]  /*1df0*/  @!UP1 USHF.L.U32 UR4, UR4, 0x1, URZ ;  /* 0x0000000104049899 */ /* 0x000fe200080006ff */
[----:B------:R-:W-:Y:S01]  /*1e00*/  STTM.x64 tmem[UR10], RZ ;  /* 0x000000ff000079ed */ /* 0x000fe2000834000a */
[----:B------:R-:W0:Y:S02]  /*1e10*/  FENCE.VIEW.ASYNC.T ;  /* 0x00000000000073c6 */ /* 0x000e240000000200 */
[----:B0-----:R-:W-:Y:S01]  /*1e20*/  BAR.SYNC.DEFER_BLOCKING 0x0 ;  /* 0x0000000000007b1d */ /* 0x001fe20000010000 */
[----:B------:R-:W-:Y:S01]  /*1e30*/  LEA.HI.X.SX32 R2, R2, UR13, 0x1, P6 ;  /* 0x0000000d02027c11 */ /* 0x000fe2000b0f0eff */
[----:B------:R-:W-:Y:S01]  /*1e40*/  IMAD.SHL.U32 R10, R4, 0x8, RZ ;  /* 0x00000008040a7824 */ /* 0x000fe200078e00ff */
[----:B------:R-:W-:Y:S01]  /*1e50*/  ISETP.GE.U32.AND P2, PT, R8, 0x7fffff60, PT ;  /* 0x7fffff600800780c */ /* 0x000fe20003f46070 */
[----:B------:R-:W-:-:S02]  /*1e60*/  @!P5 IMAD.MOV.U32 R8, RZ, RZ, R0 ;  /* 0x000000ffff08d224 */ /* 0x000fc400078e0000 */
[----:B------:R-:W-:Y:S01]  /*1e70*/  @!P5 IMAD.MOV.U32 R9, RZ, RZ, R2 ;  /* 0x000000ffff09d224 */ /* 0x000fe200078e0002 */
[----:B------:R0:W-:Y:S01]  /*1e80*/  STL [R1+0x9dc], R91 ;  /* 0x0009dc5b01007387 */ /* 0x0001e20000100800 */
[----:B------:R-:W-:Y:S01]  /*1e90*/  PRMT R12, RZ, 0x7610, R12 ;  /* 0x00007610ff0c7816 */ /* 0x000fe2000000000c */
[----:B------:R-:W-:Y:S01]  /*1ea0*/  VIADD R11, R14, 0xffffffd7 ;  /* 0xffffffd70e0b7836 */ /* 0x000fe20000000000 */
[----:B------:R-:W-:Y:S01]  /*1eb0*/  PRMT R86, RZ, 0x7610, R86 ;  /* 0x00007610ff567816 */ /* 0x000fe20000000056 */
[----:B------:R-:W-:Y:S01]  /*1ec0*/  STL [R1+0x9d8], R89 ;  /* 0x0009d85901007387 */ /* 0x000fe20000100800 */
[----:B------:R-:W-:Y:S01]  /*1ed0*/  PRMT R84, RZ, 0x7610, R84 ;  /* 0x00007610ff547816 */ /* 0x000fe20000000054 */
[----:B------:R-:W1:Y:S02]  /*1ee0*/  LDCU UR13, c[0x0][0x3b0] ;  /* 0x00007600ff0d77ac */ /* 0x000e640008000800 */
[----:B------:R-:W-:Y:S01]  /*1ef0*/  STL [R1+0x9d4], R90 ;  /* 0x0009d45a01007387 */ /* 0x000fe20000100800 */
[----:B0-----:R-:W-:Y:S01]  /*1f00*/  PRMT R91, RZ, 0x7610, R91 ;  /* 0x00007610ff5b7816 */ /* 0x001fe2000000005b */
[----:B------:R-:W0:Y:S02]  /*1f10*/  LDCU UR20, c[0x0][0x3b0] ;  /* 0x00007600ff1477ac */ /* 0x000e240008000800 */
[----:B------:R2:W-:Y:S01]  /*1f20*/  STL [R1+0x9d0], R88 ;  /* 0x0009d05801007387 */ /* 0x0005e20000100800 */
[----:B------:R-:W-:-:S02]  /*1f30*/  PRMT R82, RZ, 0x7610, R82 ;  /* 0x00007610ff527816 */ /* 0x000fc40000000052 */
[----:B------:R-:W-:Y:S01]  /*1f40*/  PRMT R73, RZ, 0x7610, R73 ;  /* 0x00007610ff497816 */ /* 0x000fe20000000049 */
[----:B------:R-:W3:Y:S02]  /*1f50*/  FENCE.VIEW.ASYNC.S ;  /* 0x00000000000073c6 */ /* 0x000ee40000000000 */
[----:B---3--:R3:W4:Y:S02]  /*1f60*/  @!UP2 SYNCS.EXCH.64 URZ, [UR6], UR4 ;  /* 0x0000000406ffa5b2 */ /* 0x0087240008000100 */
[----:B----4-:R-:W-:Y:S01]  /*1f70*/  BAR.SYNC.DEFER_BLOCKING 0x0 ;  /* 0x0000000000007b1d */ /* 0x010fe20000010000 */
[----:B------:R-:W-:Y:S02]  /*1f80*/  PRMT R72, RZ, 0x7610, R72 ;  /* 0x00007610ff487816 */ /* 0x000fe40000000048 */
[----:B------:R-:W-:Y:S02]  /*1f90*/  PRMT R23, RZ, 0x7610, R23 ;  /* 0x00007610ff177816 */ /* 0x000fe40000000017 */
[----:B------:R-:W-:Y:S01]  /*1fa0*/  PRMT R22, RZ, 0x7610, R22 ;  /* 0x00007610ff167816 */ /* 0x000fe20000000016 */
[----:B------:R-:W4:Y:S01]  /*1fb0*/  LDCU UR23, c[0x0][0x3b0] ;  /* 0x00007600ff1777ac */ /* 0x000f220008000800 */
[----:B------:R-:W-:Y:S01]  /*1fc0*/  STL [R1+0x9cc], R87 ;  /* 0x0009cc5701007387 */ /* 0x000fe20000100800 */
[----:B------:R-:W-:Y:S01]  /*1fd0*/  PRMT R21, RZ, 0x7610, R21 ;  /* 0x00007610ff157816 */ /* 0x000fe20000000015 */
[----:B------:R-:W0:Y:S02]  /*1fe0*/  LDCU UR26, c[0x0][0x3b0] ;  /* 0x00007600ff1a77ac */ /* 0x000e240008000800 */
        /* <DEDUP_REMOVED lines=9> */
[----:B------:R0:W3:Y:S01]  /*2080*/  @!P5 LDG.E.U8 R91, desc[UR18][R8.64] ;  /* 0x00000012085bd981 */ /* 0x0000e2000c1e1100 */
        /* <DEDUP_REMOVED lines=18> */
[----:B------:R-:W0:Y:S03]  /*21b0*/  LDCU UR25, c[0x0][0x3b0] ;  /* 0x00007600ff1977ac */ /* 0x000e260008000800 */
        /* <DEDUP_REMOVED lines=64> */
[----:B------:R-:W-:Y:S04]  /*25c0*/  STL [R1+0x924], R41 ;  /* 0x0009242901007387 */ /* 0x000fe80000100800 */
        /* <DEDUP_REMOVED lines=11> */
[----:B------:R-:W-:Y:S01]  /*2680*/  STL [R1+0x8f4], R29 ;  /* 0x0008f41d01007387 */ /* 0x000fe20000100800 */
[----:B0-----:R-:W-:-:S03]  /*2690*/  IADD3 R9, P6, PT, R10, R0, RZ ;  /* 0x000000000a097210 */ /* 0x001fc60007fde0ff */
[----:B------:R-:W-:Y:S04]  /*26a0*/  STL [R1+0x8f0], R28 ;  /* 0x0008f01c01007387 */ /* 0x000fe80000100800 */
[----:B------:R-:W-:Y:S04]  /*26b0*/  STL [R1+0x8ec], R27 ;  /* 0x0008ec1b01007387 */ /* 0x000fe80000100800 */
[----:B------:R-:W-:Y:S01]  /*26c0*/  STL [R1+0x8e8], R26 ;  /* 0x0008e81a01007387 */ /* 0x000fe20000100800 */
[----:B------:R-:W-:-:S03]  /*26d0*/  IMAD.SHL.U32 R8, R4, 0x10, RZ ;  /* 0x0000001004087824 */ /* 0x000fc600078e00ff */
[----:B------:R-:W-:Y:S04]  /*26e0*/  STL [R1+0x8e4], R25 ;  /* 0x0008e41901007387 */ /* 0x000fe80000100800 */
[----:B------:R-:W-:Y:S04]  /*26f0*/  STL [R1+0x8e0], R24 ;  /* 0x0008e01801007387 */ /* 0x000fe80000100800 */
[----:B------:R-:W-:Y:S04]  /*2700*/  STL [R1+0x8dc], R74 ;  /* 0x0008dc4a01007387 */ /* 0x000fe80000100800 */
[----:B------:R-:W-:Y:S04]  /*2710*/  STL [R1+0x888], R3 ;  /* 0x0008880301007387 */ /* 0x000fe80000100800 */
[----:B------:R-:W-:Y:S04]  /*2720*/  STL [R1+0x884], R5 ;  /* 0x0008840501007387 */ /* 0x000fe80000100800 */
[----:B------:R-:W-:Y:S01]  /*2730*/  STL [R1+0x74], R9 ;  /* 0x0000740901007387 */ /* 0x000fe20000100800 */
[----:B--2---:R-:W-:-:S03]  /*2740*/  PRMT R88, RZ, 0x7610, R88 ;  /* 0x00007610ff587816 */ /* 0x004fc60000000058 */
[----:B---3--:R0:W-:Y:S02]  /*2750*/  STL [R1+0x1a8], R91 ;  /* 0x0001a85b01007387 */ /* 0x0081e40000100800 */
[----:B0-----:R-:W-:Y:S02]  /*2760*/  LEA.HI.X.SX32 R91, R10, R2, 0x1, P6 ;  /* 0x000000020a5b7211 */ /* 0x001fe400030f0eff */
[----:B------:R-:W-:-:S04]  /*2770*/  IADD3 R90, P6, PT, R8, R0, RZ ;  /* 0x00000000085a7210 */ /* 0x000fc80007fde0ff */
[----:B------:R-:W-:Y:S01]  /*2780*/  LEA.HI.X.SX32 R89, R8, R2, 0x1, P6 ;  /* 0x0000000208597211 */ /* 0x000fe200030f0eff */
[----:B------:R-:W-:Y:S02]  /*2790*/  @!P1 IMAD.MOV.U32 R8, RZ, RZ, R9 ;  /* 0x000000ffff089224 */ /* 0x000fe400078e0009 */
[----:B------:R-:W-:-:S05]  /*27a0*/  @!P1 IMAD.MOV.U32 R9, RZ, RZ, R91 ;  /* 0x000000ffff099224 */ /* 0x000fca00078e005b */
[----:B------:R0:W2:Y:S02]  /*27b0*/  @!P1 LDG.E.U8 R12, desc[UR18][R8.64] ;  /* 0x00000012080c9981 */ /* 0x0000a4000c1e1100 */
[----:B0-----:R-:W-:Y:S02]  /*27c0*/  @!P4 IMAD.MOV.U32 R8, RZ, RZ, R90 ;  /* 0x000000ffff08c224 */ /* 0x001fe400078e005a */
[----:B------:R-:W-:-:S05]  /*27d0*/  @!P4 IMAD.MOV.U32 R9, RZ, RZ, R89 ;  /* 0x000000ffff09c224 */ /* 0x000fca00078e0059 */
[----:B------:R0:W3:Y:S01]  /*27e0*/  @!P4 LDG.E.U8 R88, desc[UR18][R8.64] ;  /* 0x000000120858c981 */ /* 0x0000e2000c1e1100 */
[----:B------:R-:W-:Y:S01]  /*27f0*/  ISETP.GE.U32.AND P5, PT, R11, 0x7fffff58, PT ;  /* 0x7fffff580b00780c */ /* 0x000fe20003fa6070 */
[----:B------:R-:W-:Y:S02]  /*2800*/  IMAD R11, R4, 0x18, RZ ;  /* 0x00000018040b7824 */ /* 0x000fe400078e02ff */
[----:B------:R0:W-:Y:S04]  /*2810*/  STL [R1+0x64], R91 ;  /* 0x0000645b01007387 */ /* 0x0001e80000100800 */
[----:B------:R-:W-:Y:S04]  /*2820*/  STL [R1+0x108], R90 ;  /* 0x0001085a01007387 */ /* 0x000fe80000100800 */
[----:B0-----:R-:W4:Y:S04]  /*2830*/  LDL.LU R91, [R1+0x9dc] ;  /* 0x0009dc00015b7983 */ /* 0x001f280000300800 */
[----:B------:R0:W-:Y:S01]  /*2840*/  STL [R1+0x104], R89 ;  /* 0x0001045901007387 */ /* 0x0001e20000100800 */
[----:B------:R-:W-:-:S05]  /*2850*/  VIADD R8, R14, 0xffffffc7 ;  /* 0xffffffc70e087836 */ /* 0x000fca0000000000 */
[----:B------:R-:W-:Y:S01]  /*2860*/  ISETP.GE.U32.AND P4, PT, R8, 0x7fffff48, PT ;  /* 0x7fffff480800780c */ /* 0x000fe20003f86070 */
[----:B------:R-:W-:Y:S01]  /*2870*/  VIADD R10, R14, 0xffffffcf ;  /* 0xffffffcf0e0a7836 */ /* 0x000fe20000000000 */
[----:B------:R-:W-:-:S04]  /*2880*/  PRMT R83, RZ, 0x7610, R83 ;  /* 0x00007610ff537816 */ /* 0x000fc80000000053 */
[----:B------:R-:W-:Y:S01]  /*2890*/  ISETP.GE.U32.AND P1, PT, R10, 0x7fffff50, PT ;  /* 0x7fffff500a00780c */ /* 0x000fe20003f26070 */
[----:B------:R-:W-:Y:S01]  /*28a0*/  IMAD.SHL.U32 R10, R4, 0x20, RZ ;  /* 0x00000020040a7824 */ /* 0x000fe200078e00ff */
[----:B------:R-:W-:Y:S01]  /*28b0*/  PRMT R85, RZ, 0x7610, R85 ;  /* 0x00007610ff557816 */ /* 0x000fe20000000055 */
[----:B--2---:R2:W-:Y:S04]  /*28c0*/  STL [R1+0x280], R12 ;  /* 0x0002800c01007387 */ /* 0x0045e80000100800 */
[----:B0-----:R-:W4:Y:S04]  /*28d0*/  LDL.LU R89, [R1+0x9d8] ;  /* 0x0009d80001597983 */ /* 0x001f280000300800 */
[----:B------:R-:W4:Y:S01]  /*28e0*/  LDL.LU R90, [R1+0x9d4] ;  /* 0x0009d400015a7983 */ /* 0x000f220000300800 */
[----:B--2---:R-:W-:-:S04]  /*28f0*/  IADD3 R12, P6, PT, R11, R0, RZ ;  /* 0x000000000b0c7210 */ /* 0x004fc80007fde0ff */
[----:B------:R-:W-:Y:S01]  /*2900*/  LEA.HI.X.SX32 R11, R11, R2, 0x1, P6 ;  /* 0x000000020b0b7211 */ /* 0x000fe200030f0eff */
[----:B------:R-:W-:-:S04]  /*2910*/  IMAD.MOV.U32 R9, RZ, RZ, R12 ;  /* 0x000000ffff097224 */ /* 0x000fc800078e000c */
[----:B------:R-:W-:-:S05]  /*2920*/  IMAD.MOV.U32 R8, RZ, RZ, R11 ;  /* 0x000000ffff087224 */ /* 0x000fca00078e000b */
[-C--:B------:R-:W-:Y:S01]  /*2930*/  @!P0 LOP3.LUT R9, R9, R8.reuse, RZ, 0x3c, !PT ;  /* 0x0000000809098212 */ /* 0x080fe200078e3cff */
[----:B---3--:R0:W-:Y:S03]  /*2940*/  STL [R1+0x1bc], R88 ;  /* 0x0001bc5801007387 */ /* 0x0081e60000100800 */
[----:B------:R-:W-:-:S04]  /*2950*/  @!P0 LOP3.LUT R8, R9, R8, RZ, 0x3c, !PT ;  /* 0x0000000809088212 */ /* 0x000fc800078e3cff */
[----:B------:R-:W-:Y:S01]  /*2960*/  @!P0 LOP3.LUT R9, R9, R8, RZ, 0x3c, !PT ;  /* 0x0000000809098212 */ /* 0x000fe200078e3cff */
[----:B0-----:R-:W2:Y:S04]  /*2970*/  LDL.LU R88, [R1+0x9d0] ;  /* 0x0009d00001587983 */ /* 0x001ea80000300800 */
[----:B------:R0:W-:Y:S04]  /*2980*/  STL [R1+0x3d8], R12 ;  /* 0x0003d80c01007387 */ /* 0x0001e80000100800 */
[----:B------:R3:W2:Y:S01]  /*2990*/  @!P0 LDG.E.U8 R83, desc[UR18][R8.64] ;  /* 0x0000001208538981 */ /* 0x0006a2000c1e1100 */
[----:B0-----:R-:W-:-:S04]  /*29a0*/  IADD3 R12, P6, PT, R10, R0, RZ ;  /* 0x000000000a0c7210 */ /* 0x001fc80007fde0ff */
[----:B---3--:R-:W-:Y:S01]  /*29b0*/  LEA.HI.X.SX32 R8, R10, R2, 0x1, P6 ;  /* 0x000000020a087211 */ /* 0x008fe200030f0eff */
[----:B------:R-:W-:Y:S01]  /*29c0*/  IMAD.MOV.U32 R9, RZ, RZ, R12 ;  /* 0x000000ffff097224 */ /* 0x000fe200078e000c */
[----:B------:R-:W-:Y:S04]  /*29d0*/  STL [R1+0x154], R11 ;  /* 0x0001540b01007387 */ /* 0x000fe80000100800 */
[-C--:B------:R-:W-:Y:S01]  /*29e0*/  @!P2 LOP3.LUT R9, R9, R8.reuse, RZ, 0x3c, !PT ;  /* 0x000000080909a212 */ /* 0x080fe200078e3cff */
[----:B------:R-:W-:Y:S04]  /*29f0*/  STL [R1+0x410], R12 ;  /* 0x0004100c01007387 */ /* 0x000fe80000100800 */
[----:B------:R0:W-:Y:S02]  /*2a00*/  STL [R1+0x40c], R8 ;  /* 0x00040c0801007387 */ /* 0x0001e40000100800 */
[----:B0-----:R-:W-:-:S04]  /*2a10*/  @!P2 LOP3.LUT R8, R9, R8, RZ, 0x3c, !PT ;  /* 0x000000080908a212 */ /* 0x001fc800078e3cff */
[----:B------:R-:W-:-:S05]  /*2a20*/  @!P2 LOP3.LUT R9, R9, R8, RZ, 0x3c, !PT ;  /* 0x000000080909a212 */ /* 0x000fca00078e3cff */
[----:B------:R0:W3:Y:S01]  /*2a30*/  @!P2 LDG.E.U8 R85, desc[UR18][R8.64] ;  /* 0x000000120855a981 */ /* 0x0000e2000c1e1100 */
[----:B------:R-:W-:-:S05]  /*2a40*/  VIADD R11, R14, 0xffffffbf ;  /* 0xffffffbf0e0b7836 */ /* 0x000fca0000000000 */
[----:B------:R-:W-:Y:S01]  /*2a50*/  ISETP.GE.U32.AND P0, PT, R11, 0x7fffff40, PT ;  /* 0x7fffff400b00780c */ /* 0x000fe20003f06070 */
[C---:B------:R-:W-:Y:S02]  /*2a60*/  IMAD R11, R4.reuse, 0x28, RZ ;  /* 0x00000028040b7824 */ /* 0x040fe400078e02ff */
[----:B------:R-:W-:Y:S01]  /*2a70*/  IMAD R10, R4, 0x30, RZ ;  /* 0x00000030040a7824 */ /* 0x000fe200078e02ff */
[----:B------:R-:W-:Y:S02]  /*2a80*/  PRMT R87, RZ, 0x7610, R87 ;  /* 0x00007610ff577816 */ /* 0x000fe40000000057 */
[----:B------:R-:W-:Y:S01]  /*2a90*/  PRMT R81, RZ, 0x7610, R81 ;  /* 0x00007610ff517816 */ /* 0x000fe20000000051 */
[----:B--2---:R2:W-:Y:S02]  /*2aa0*/  STL [R1+0x1b8], R83 ;  /* 0x0001b85301007387 */ /* 0x0045e40000100800 */
[----:B--2---:R-:W-:-:S04]  /*2ab0*/  IADD3 R83, P6, PT, R11, R0, RZ ;  /* 0x000000000b537210 */ /* 0x004fc80007fde0ff */
[----:B0-----:R-:W-:Y:S01]  /*2ac0*/  LEA.HI.X.SX32 R8, R11, R2, 0x1, P6 ;  /* 0x000000020b087211 */ /* 0x001fe200030f0eff */
[----:B------:R-:W-:Y:S01]  /*2ad0*/  IMAD.MOV.U32 R9, RZ, RZ, R83 ;  /* 0x000000ffff097224 */ /* 0x000fe200078e0053 */
[----:B------:R0:W-:Y:S04]  /*2ae0*/  STL [R1+0x448], R83 ;  /* 0x0004485301007387 */ /* 0x0001e80000100800 */
[----:B------:R-:W-:Y:S01]  /*2af0*/  @!P5 LOP3.LUT R9, R9, R8, RZ, 0x3c, !PT ;  /* 0x000000080909d212 */ /* 0x000fe200078e3cff */
[----:B------:R2:W-:Y:S01]  /*2b00*/  STL [R1+0x444], R8 ;  /* 0x0004440801007387 */ /* 0x0005e20000100800 */
[----:B0-----:R-:W-:Y:S02]  /*2b10*/  IADD3 R83, P6, PT, R10, R0, RZ ;  /* 0x000000000a537210 */ /* 0x001fe40007fde0ff */
[----:B--2---:R-:W-:-:S03]  /*2b20*/  @!P5 LOP3.LUT R8, R9, R8, RZ, 0x3c, !PT ;  /* 0x000000080908d212 */ /* 0x004fc600078e3cff */
[----:B------:R-:W-:Y:S01]  /*2b30*/  STL [R1+0x480], R83 ;  /* 0x0004805301007387 */ /* 0x000fe20000100800 */
[----:B------:R-:W-:-:S03]  /*2b40*/  @!P5 LOP3.LUT R9, R9, R8, RZ, 0x3c, !PT ;  /* 0x000000080909d212 */ /* 0x000fc600078e3cff */
[----:B---3--:R0:W-:Y:S04]  /*2b50*/  STL [R1+0x27c], R85 ;  /* 0x00027c5501007387 */ /* 0x0081e80000100800 */
[----:B------:R2:W3:Y:S01]  /*2b60*/  @!P5 LDG.E.U8 R87, desc[UR18][R8.64] ;  /* 0x000000120857d981 */ /* 0x0004e2000c1e1100 */
[----:B0-----:R-:W-:Y:S01]  /*2b70*/  LEA.HI.X.SX32 R85, R10, R2, 0x1, P6 ;  /* 0x000000020a557211 */ /* 0x001fe200030f0eff */
[----:B--2---:R-:W-:-:S04]  /*2b80*/  @!P1 IMAD.MOV.U32 R8, RZ, RZ, R83 ;  /* 0x000000ffff089224 */ /* 0x004fc800078e0053 */
[----:B------:R-:W-:-:S05]  /*2b90*/  @!P1 IMAD.MOV.U32 R9, RZ, RZ, R85 ;  /* 0x000000ffff099224 */ /* 0x000fca00078e0055 */
[----:B------:R0:W2:Y:S01]  /*2ba0*/  @!P1 LDG.E.U8 R81, desc[UR18][R8.64] ;  /* 0x0000001208519981 */ /* 0x0000a2000c1e1100 */
[----:B------:R-:W-:-:S05]  /*2bb0*/  IMAD R11, R4, 0x38, RZ ;  /* 0x00000038040b7824 */ /* 0x000fca00078e02ff */
[----:B------:R-:W-:Y:S01]  /*2bc0*/  IADD3 R10, P6, PT, R11, R0, RZ ;  /* 0x000000000b0a7210 */ /* 0x000fe20007fde0ff */
[----:B0-----:R-:W-:-:S03]  /*2bd0*/  VIADD R8, R14, 0xffffffa7 ;  /* 0xffffffa70e087836 */ /* 0x001fc60000000000 */
[----:B------:R-:W-:Y:S01]  /*2be0*/  LEA.HI.X.SX32 R11, R11, R2, 0x1, P6 ;  /* 0x000000020b0b7211 */ /* 0x000fe200030f0eff */
[----:B------:R-:W-:Y:S01]  /*2bf0*/  IMAD.MOV.U32 R9, RZ, RZ, R10 ;  /* 0x000000ffff097224 */ /* 0x000fe200078e000a */
[----:B------:R-:W-:-:S03]  /*2c00*/  ISETP.GE.U32.AND P1, PT, R8, 0x7fffff28, PT ;  /* 0x7fffff280800780c */ /* 0x000fc60003f26070 */
[----:B------:R-:W-:Y:S02]  /*2c10*/  IMAD.MOV.U32 R8, RZ, RZ, R11 ;  /* 0x000000ffff087224 */ /* 0x000fe400078e000b */
[----:B------:R-:W-:-:S03]  /*2c20*/  VIADD R12, R14, 0xffffffb7 ;  /* 0xffffffb70e0c7836 */ /* 0x000fc60000000000 */
[-C--:B------:R-:W-:Y:S02]  /*2c30*/  @!P4 LOP3.LUT R9, R9, R8.reuse, RZ, 0x3c, !PT ;  /* 0x000000080909c212 */ /* 0x080fe400078e3cff */
[----:B------:R-:W-:Y:S01]  /*2c40*/  ISETP.GE.U32.AND P2, PT, R12, 0x7fffff38, PT ;  /* 0x7fffff380c00780c */ /* 0x000fe20003f46070 */
[----:B------:R-:W-:Y:S01]  /*2c50*/  VIADD R12, R14, 0xffffffaf ;  /* 0xffffffaf0e0c7836 */ /* 0x000fe20000000000 */
[C---:B------:R-:W-:Y:S02]  /*2c60*/  @!P4 LOP3.LUT R8, R9.reuse, R8, RZ, 0x3c, !PT ;  /* 0x000000080908c212 */ /* 0x040fe400078e3cff */
[----:B------:R-:W-:Y:S02]  /*2c70*/  PRMT R78, RZ, 0x7610, R78 ;  /* 0x00007610ff4e7816 */ /* 0x000fe4000000004e */
[----:B------:R-:W-:Y:S02]  /*2c80*/  ISETP.GE.U32.AND P5, PT, R12, 0x7fffff30, PT ;  /* 0x7fffff300c00780c */ /* 0x000fe40003fa6070 */
[----:B------:R-:W-:-:S05]  /*2c90*/  @!P4 LOP3.LUT R9, R9, R8, RZ, 0x3c, !PT ;  /* 0x000000080909c212 */ /* 0x000fca00078e3cff */
[----:B------:R0:W4:Y:S01]  /*2ca0*/  @!P4 LDG.E.U8 R78, desc[UR18][R8.64] ;  /* 0x00000012084ec981 */ /* 0x000122000c1e1100 */
[----:B------:R-:W-:-:S03]  /*2cb0*/  PRMT R79, RZ, 0x7610, R79 ;  /* 0x00007610ff4f7816 */ /* 0x000fc6000000004f */
[----:B---3--:R3:W-:Y:S04]  /*2cc0*/  STL [R1+0x1cc], R87 ;  /* 0x0001cc5701007387 */ /* 0x0087e80000100800 */
[----:B---3--:R-:W3:Y:S04]  /*2cd0*/  LDL.LU R87, [R1+0x9cc] ;  /* 0x0009cc0001577983 */ /* 0x008ee80000300800 */
[----:B------:R0:W-:Y:S04]  /*2ce0*/  STL [R1+0x47c], R85 ;  /* 0x00047c5501007387 */ /* 0x0001e80000100800 */
[----:B0-----:R-:W3:Y:S04]  /*2cf0*/  LDL.LU R85, [R1+0x9c8] ;  /* 0x0009c80001557983 */ /* 0x001ee80000300800 */
[----:B------:R-:W3:Y:S04]  /*2d00*/  LDL.LU R83, [R1+0x9c4] ;  /* 0x0009c40001537983 */ /* 0x000ee80000300800 */
[----:B--2---:R0:W-:Y:S04]  /*2d10*/  STL [R1+0x1c8], R81 ;  /* 0x0001c85101007387 */ /* 0x0041e80000100800 */
[----:B0-----:R-:W2:Y:S04]  /*2d20*/  LDL.LU R81, [R1+0x9c0] ;  /* 0x0009c00001517983 */ /* 0x001ea80000300800 */
[----:B------:R0:W-:Y:S02]  /*2d30*/  STL [R1+0x4c0], R10 ;  /* 0x0004c00a01007387 */ /* 0x0001e40000100800 */
[----:B0-----:R-:W-:-:S05]  /*2d40*/  IMAD.SHL.U32 R10, R4, 0x40, RZ ;  /* 0x00000040040a7824 */ /* 0x001fca00078e00ff */
[----:B------:R-:W-:-:S04]  /*2d50*/  IADD3 R12, P6, PT, R10, R0, RZ ;  /* 0x000000000a0c7210 */ /* 0x000fc80007fde0ff */
[----:B------:R-:W-:Y:S01]  /*2d60*/  LEA.HI.X.SX32 R8, R10, R2, 0x1, P6 ;  /* 0x000000020a087211 */ /* 0x000fe200030f0eff */
[----:B------:R-:W-:Y:S01]  /*2d70*/  IMAD.MOV.U32 R9, RZ, RZ, R12 ;  /* 0x000000ffff097224 */ /* 0x000fe200078e000c */
[----:B------:R-:W-:Y:S04]  /*2d80*/  STL [R1+0x4bc], R11 ;  /* 0x0004bc0b01007387 */ /* 0x000fe80000100800 */
[-C--:B------:R-:W-:Y:S01]  /*2d90*/  @!P0 LOP3.LUT R9, R9, R8.reuse, RZ, 0x3c, !PT ;  /* 0x0000000809098212 */ /* 0x080fe200078e3cff */
[----:B------:R-:W-:Y:S04]  /*2da0*/  STL [R1+0x4f8], R12 ;  /* 0x0004f80c01007387 */ /* 0x000fe80000100800 */
[----:B------:R0:W-:Y:S02]  /*2db0*/  STL [R1+0x4f4], R8 ;  /* 0x0004f40801007387 */ /* 0x0001e40000100800 */
[----:B0-----:R-:W-:-:S04]  /*2dc0*/  @!P0 LOP3.LUT R8, R9, R8, RZ, 0x3c, !PT ;  /* 0x0000000809088212 */ /* 0x001fc800078e3cff */
[----:B------:R-:W-:-:S05]  /*2dd0*/  @!P0 LOP3.LUT R9, R9, R8, RZ, 0x3c, !PT ;  /* 0x0000000809098212 */ /* 0x000fca00078e3cff */
[----:B------:R0:W2:Y:S01]  /*2de0*/  @!P0 LDG.E.U8 R79, desc[UR18][R8.64] ;  /* 0x00000012084f8981 */ /* 0x0000a2000c1e1100 */
[----:B------:R-:W-:-:S05]  /*2df0*/  VIADD R11, R14, 0xffffff9f ;  /* 0xffffff9f0e0b7836 */ /* 0x000fca0000000000 */
[----:B------:R-:W-:Y:S01]  /*2e00*/  ISETP.GE.U32.AND P4, PT, R11, 0x7fffff20, PT ;  /* 0x7fffff200b00780c */ /* 0x000fe20003f86070 */
[C---:B------:R-:W-:Y:S01]  /*2e10*/  IMAD R11, R4.reuse, 0x48, RZ ;  /* 0x00000048040b7824 */ /* 0x040fe200078e02ff */
[----:B----4-:R4:W-:Y:S01]  /*2e20*/  STL [R1+0x274], R78 ;  /* 0x0002744e01007387 */ /* 0x0109e20000100800 */
[----:B------:R-:W-:-:S03]  /*2e30*/  IMAD R10, R4, 0x50, RZ ;  /* 0x00000050040a7824 */ /* 0x000fc600078e02ff */
[----:B----4-:R-:W-:-:S04]  /*2e40*/  IADD3 R78, P6, PT, R11, R0, RZ ;  /* 0x000000000b4e7210 */ /* 0x010fc80007fde0ff */
[----:B0-----:R-:W-:Y:S01]  /*2e50*/  LEA.HI.X.SX32 R8, R11, R2, 0x1, P6 ;  /* 0x000000020b087211 */ /* 0x001fe200030f0eff */
[----:B------:R-:W-:Y:S01]  /*2e60*/  IMAD.MOV.U32 R9, RZ, RZ, R78 ;  /* 0x000000ffff097224 */ /* 0x000fe200078e004e */
[----:B------:R0:W-:Y:S04]  /*2e70*/  STL [R1+0x530], R78 ;  /* 0x0005304e01007387 */ /* 0x0001e80000100800 */
[----:B------:R-:W-:Y:S01]  /*2e80*/  @!P2 LOP3.LUT R9, R9, R8, RZ, 0x3c, !PT ;  /* 0x000000080909a212 */ /* 0x000fe200078e3cff */
[----:B------:R4:W-:Y:S01]  /*2e90*/  STL [R1+0x52c], R8 ;  /* 0x00052c0801007387 */ /* 0x0009e20000100800 */
[----:B0-----:R-:W-:Y:S02]  /*2ea0*/  IADD3 R78, P6, PT, R10, R0, RZ ;  /* 0x000000000a4e7210 */ /* 0x001fe40007fde0ff */
[----:B------:R-:W-:-:S02]  /*2eb0*/  PRMT R80, RZ, 0x7610, R80 ;  /* 0x00007610ff507816 */ /* 0x000fc40000000050 */
[C---:B----4-:R-:W-:Y:S01]  /*2ec0*/  @!P2 LOP3.LUT R8, R9.reuse, R8, RZ, 0x3c, !PT ;  /* 0x000000080908a212 */ /* 0x050fe200078e3cff */
[----:B------:R-:W-:Y:S03]  /*2ed0*/  STL [R1+0x568], R78 ;  /* 0x0005684e01007387 */ /* 0x000fe60000100800 */
[----:B------:R-:W-:Y:S02]  /*2ee0*/  @!P2 LOP3.LUT R9, R9, R8, RZ, 0x3c, !PT ;  /* 0x000000080909a212 */ /* 0x000fe400078e3cff */
[----:B------:R-:W-:-:S03]  /*2ef0*/  PRMT R77, RZ, 0x7610, R77 ;  /* 0x00007610ff4d7816 */ /* 0x000fc6000000004d */
[----:B------:R0:W4:Y:S02]  /*2f00*/  @!P2 LDG.E.U8 R80, desc[UR18][R8.64] ;  /* 0x000000120850a981 */ /* 0x000124000c1e1100 */
[----:B0-----:R-:W-:Y:S02]  /*2f10*/  @!P5 IMAD.MOV.U32 R8, RZ, RZ, R78 ;  /* 0x000000ffff08d224 */ /* 0x001fe400078e004e */
[----:B--2---:R0:W-:Y:S02]  /*2f20*/  STL [R1+0x60], R79 ;  /* 0x0000604f01007387 */ /* 0x0041e40000100800 */
[----:B0-----:R-:W-:-:S05]  /*2f30*/  LEA.HI.X.SX32 R79, R10, R2, 0x1, P6 ;  /* 0x000000020a4f7211 */ /* 0x001fca00030f0eff */
        /* <DEDUP_REMOVED lines=10> */
[-C--:B------:R-:W-:Y:S01]  /*2fe0*/  @!P1 LOP3.LUT R9, R9, R8.reuse, RZ, 0x3c, !PT ;  /* 0x0000000809099212 */ /* 0x080fe200078e3cff */
[----:B----4-:R0:W-:Y:S01]  /*2ff0*/  STL [R1+0x58], R80 ;  /* 0x0000585001007387 */ /* 0x0101e20000100800 */
[----:B------:R-:W-:Y:S01]  /*3000*/  ISETP.GE.U32.AND P0, PT, R12, 0x7fffff18, PT ;  /* 0x7fffff180c00780c */ /* 0x000fe20003f06070 */
[----:B------:R-:W-:Y:S01]  /*3010*/  VIADD R12, R14, 0xffffff8f ;  /* 0xffffff8f0e0c7836 */ /* 0x000fe20000000000 */
[----:B------:R-:W-:Y:S01]  /*3020*/  @!P1 LOP3.LUT R8, R9, R8, RZ, 0x3c, !PT ;  /* 0x0000000809089212 */ /* 0x000fe200078e3cff */
[----:B0-----:R-:W4:Y:S04]  /*3030*/  LDL.LU R80, [R1+0x9bc] ;  /* 0x0009bc0001507983 */ /* 0x001f280000300800 */
[----:B------:R0:W-:Y:S01]  /*3040*/  STL [R1+0x564], R79 ;  /* 0x0005644f01007387 */ /* 0x0001e20000100800 */
[----:B------:R-:W-:-:S03]  /*3050*/  PRMT R68, RZ, 0x7610, R68 ;  /* 0x00007610ff447816 */ /* 0x000fc60000000044 */
[----:B0-----:R-:W3:Y:S04]  /*3060*/  LDL.LU R79, [R1+0x9b8] ;  /* 0x0009b800014f7983 */ /* 0x001ee80000300800 */
[----:B------:R-:W3:Y:S01]  /*3070*/  LDL.LU R78, [R1+0x9b4] ;  /* 0x0009b400014e7983 */ /* 0x000ee20000300800 */
[----:B------:R-:W-:Y:S02]  /*3080*/  ISETP.GE.U32.AND P2, PT, R12, 0x7fffff10, PT ;  /* 0x7fffff100c00780c */ /* 0x000fe40003f46070 */
[----:B------:R-:W-:-:S05]  /*3090*/  @!P1 LOP3.LUT R9, R9, R8, RZ, 0x3c, !PT ;  /* 0x0000000809099212 */ /* 0x000fca00078e3cff */
[----:B------:R0:W3:Y:S01]  /*30a0*/  @!P1 LDG.E.U8 R68, desc[UR18][R8.64] ;  /* 0x0000001208449981 */ /* 0x0000e2000c1e1100 */
[----:B------:R-:W-:-:S03]  /*30b0*/  PRMT R75, RZ, 0x7610, R75 ;  /* 0x00007610ff4b7816 */ /* 0x000fc6000000004b */
[----:B--2---:R2:W-:Y:S04]  /*30c0*/  STL [R1+0x278], R77 ;  /* 0x0002784d01007387 */ /* 0x0045e80000100800 */
[----:B--2---:R-:W2:Y:S04]  /*30d0*/  LDL.LU R77, [R1+0x9b0] ;  /* 0x0009b000014d7983 */ /* 0x004ea80000300800 */
[----:B------:R0:W-:Y:S02]  /*30e0*/  STL [R1+0x5a0], R10 ;  /* 0x0005a00a01007387 */ /* 0x0001e40000100800 */
[----:B0-----:R-:W-:-:S05]  /*30f0*/  IMAD R10, R4, 0x60, RZ ;  /* 0x00000060040a7824 */ /* 0x001fca00078e02ff */
        /* <DEDUP_REMOVED lines=12> */
[----:B------:R-:W-:Y:S01]  /*31c0*/  IMAD R11, R4, 0x68, RZ ;  /* 0x00000068040b7824 */ /* 0x000fe200078e02ff */
[----:B---3--:R3:W-:Y:S04]  /*31d0*/  STL [R1+0xf0], R68 ;  /* 0x0000f04401007387 */ /* 0x0087e80000100800 */
[----:B---3--:R-:W-:-:S04]  /*31e0*/  IADD3 R68, P6, PT, R11, R0, RZ ;  /* 0x000000000b447210 */ /* 0x008fc80007fde0ff */
[----:B0-----:R-:W-:Y:S01]  /*31f0*/  LEA.HI.X.SX32 R8, R11, R2, 0x1, P6 ;  /* 0x000000020b087211 */ /* 0x001fe200030f0eff */
[----:B------:R-:W-:Y:S01]  /*3200*/  IMAD.MOV.U32 R9, RZ, RZ, R68 ;  /* 0x000000ffff097224 */ /* 0x000fe200078e0044 */
[----:B------:R-:W-:Y:S01]  /*3210*/  STL [R1+0x608], R68 ;  /* 0x0006084401007387 */ /* 0x000fe20000100800 */
[----:B------:R-:W-:-:S03]  /*3220*/  IMAD R10, R4, 0x70, RZ ;  /* 0x00000070040a7824 */ /* 0x000fc600078e02ff */
[----:B------:R-:W-:Y:S02]  /*3230*/  @!P0 LOP3.LUT R9, R9, R8, RZ, 0x3c, !PT ;  /* 0x0000000809098212 */ /* 0x000fe400078e3cff */
[----:B------:R-:W-:Y:S02]  /*3240*/  PRMT R76, RZ, 0x7610, R76 ;  /* 0x00007610ff4c7816 */ /* 0x000fe4000000004c */
[----:B------:R-:W-:Y:S01]  /*3250*/  PRMT R7, RZ, 0x7610, R7 ;  /* 0x00007610ff077816 */ /* 0x000fe20000000007 */
[----:B--2---:R0:W-:Y:S04]  /*3260*/  STL [R1+0xec], R75 ;  /* 0x0000ec4b01007387 */ /* 0x0041e80000100800 */
[----:B------:R2:W-:Y:S01]  /*3270*/  STL [R1+0x604], R8 ;  /* 0x0006040801007387 */ /* 0x0005e20000100800 */
[----:B0-----:R-:W-:-:S02]  /*3280*/  IADD3 R75, P6, PT, R10, R0, RZ ;  /* 0x000000000a4b7210 */ /* 0x001fc40007fde0ff */
[C---:B--2---:R-:W-:Y:S02]  /*3290*/  @!P0 LOP3.LUT R8, R9.reuse, R8, RZ, 0x3c, !PT ;  /* 0x0000000809088212 */ /* 0x044fe400078e3cff */
[----:B------:R-:W-:Y:S02]  /*32a0*/  LEA.HI.X.SX32 R68, R10, R2, 0x1, P6 ;  /* 0x000000020a447211 */ /* 0x000fe400030f0eff */
[----:B------:R-:W-:-:S05]  /*32b0*/  @!P0 LOP3.LUT R9, R9, R8, RZ, 0x3c, !PT ;  /* 0x0000000809098212 */ /* 0x000fca00078e3cff */
[----:B------:R0:W2:Y:S02]  /*32c0*/  @!P0 LDG.E.U8 R76, desc[UR18][R8.64] ;  /* 0x00000012084c8981 */ /* 0x0000a4000c1e1100 */
[----:B0-----:R-:W-:Y:S02]  /*32d0*/  @!P2 IMAD.MOV.U32 R8, RZ, RZ, R75 ;  /* 0x000000ffff08a224 */ /* 0x001fe400078e004b */
[----:B------:R-:W-:-:S05]  /*32e0*/  @!P2 IMAD.MOV.U32 R9, RZ, RZ, R68 ;  /* 0x000000ffff09a224 */ /* 0x000fca00078e0044 */
[----:B------:R0:W3:Y:S01]  /*32f0*/  @!P2 LDG.E.U8 R7, desc[UR18][R8.64] ;  /* 0x000000120807a981 */ /* 0x0000e2000c1e1100 */
[----:B------:R-:W-:-:S05]  /*3300*/  IMAD R11, R4, 0x78, RZ ;  /* 0x00000078040b7824 */ /* 0x000fca00078e02ff */
[----:B------:R-:W-:Y:S01]  /*3310*/  IADD3 R10, P6, PT, R11, R0, RZ ;  /* 0x000000000b0a7210 */ /* 0x000fe20007fde0ff */
[----:B0-----:R-:W-:-:S03]  /*3320*/  VIADD R8, R14, 0xffffffde ;  /* 0xffffffde0e087836 */ /* 0x001fc60000000000 */
[----:B------:R-:W-:Y:S01]  /*3330*/  LEA.HI.X.SX32 R11, R11, R2, 0x1, P6 ;  /* 0x000000020b0b7211 */ /* 0x000fe200030f0eff */
[----:B------:R-:W-:Y:S01]  /*3340*/  STL [R1+0x638], R75 ;  /* 0x0006384b01007387 */ /* 0x000fe20000100800 */
[----:B------:R-:W-:Y:S01]  /*3350*/  IMAD.MOV.U32 R9, RZ, RZ, R10 ;  /* 0x000000ffff097224 */ /* 0x000fe200078e000a */
[----:B------:R-:W-:Y:S02]  /*3360*/  ISETP.GE.U32.AND P2, PT, R8, 0x7fffff5f, PT ;  /* 0x7fffff5f0800780c */ /* 0x000fe40003f46070 */
        /* <DEDUP_REMOVED lines=11> */
[----:B--2---:R2:W-:Y:S04]  /*3420*/  STL [R1+0x270], R76 ;  /* 0x0002704c01007387 */ /* 0x0045e80000100800 */
[----:B--2---:R-:W2:Y:S04]  /*3430*/  LDL.LU R76, [R1+0x9ac] ;  /* 0x0009ac00014c7983 */ /* 0x004ea80000300800 */
[----:B------:R0:W-:Y:S04]  /*3440*/  STL [R1+0x634], R68 ;  /* 0x0006344401007387 */ /* 0x0001e80000100800 */
[----:B0-----:R-:W2:Y:S04]  /*3450*/  LDL.LU R68, [R1+0x9a8] ;  /* 0x0009a80001447983 */ /* 0x001ea80000300800 */
[----:B------:R-:W2:Y:S04]  /*3460*/  LDL.LU R75, [R1+0x9a4] ;  /* 0x0009a400014b7983 */ /* 0x000ea80000300800 */
[----:B---3--:R0:W-:Y:S04]  /*3470*/  STL [R1+0x26c], R7 ;  /* 0x00026c0701007387 */ /* 0x0081e80000100800 */
[----:B0-----:R-:W3:Y:S04]  /*3480*/  LDL.LU R7, [R1+0x9a0] ;  /* 0x0009a00001077983 */ /* 0x001ee80000300800 */
        /* <DEDUP_REMOVED lines=51> */
[----:B0-----:R-:W4:Y:S04]  /*37c0*/  LDL.LU R71, [R1+0x998] ;  /* 0x0009980001477983 */ /* 0x001f280000300800 */
        /* <DEDUP_REMOVED lines=22> */
[----:B---3--:R3:W-:Y:S01]  /*3930*/  STL [R1+0x158], R65 ;  /* 0x0001584101007387 */ /* 0x0087e20000100800 */
[----:B------:R-:W-:-:S03]  /*3940*/  IMAD R10, R4, 0x39, RZ ;  /* 0x00000039040a7824 */ /* 0x000fc600078e02ff */
[----:B---3--:R-:W-:-:S04]  /*3950*/  IADD3 R65, P6, PT, R11, R0, RZ ;  /* 0x000000000b417210 */ /* 0x008fc80007fde0ff */
[----:B0-----:R-:W-:Y:S01]  /*3960*/  LEA.HI.X.SX32 R8, R11, R2, 0x1, P6 ;  /* 0x000000020b087211 */ /* 0x001fe200030f0eff */
[----:B------:R-:W-:Y:S01]  /*3970*/  IMAD.MOV.U32 R9, RZ, RZ, R65 ;  /* 0x000000ffff097224 */ /* 0x000fe200078e0041 */
[----:B------:R0:W-:Y:S04]  /*3980*/  STL [R1+0x490], R65 ;  /* 0x0004904101007387 */ /* 0x0001e80000100800 */
[----:B------:R-:W-:Y:S01]  /*3990*/  @!P1 LOP3.LUT R9, R9, R8, RZ, 0x3c, !PT ;  /* 0x0000000809099212 */ /* 0x000fe200078e3cff */
[----:B------:R3:W-:Y:S01]  /*39a0*/  STL [R1+0x48c], R8 ;  /* 0x00048c0801007387 */ /* 0x0007e20000100800 */
[----:B0-----:R-:W-:Y:S02]  /*39b0*/  IADD3 R65, P6, PT, R10, R0, RZ ;  /* 0x000000000a417210 */ /* 0x001fe40007fde0ff */
[----:B------:R-:W-:-:S02]  /*39c0*/  PRMT R67, RZ, 0x7610, R67 ;  /* 0x00007610ff437816 */ /* 0x000fc40000000043 */
[C---:B---3--:R-:W-:Y:S01]  /*39d0*/  @!P1 LOP3.LUT R8, R9.reuse, R8, RZ, 0x3c, !PT ;  /* 0x0000000809089212 */ /* 0x048fe200078e3cff */
[----:B------:R-:W-:Y:S03]  /*39e0*/  STL [R1+0x4c8], R65 ;  /* 0x0004c84101007387 */ /* 0x000fe60000100800 */
[----:B------:R-:W-:Y:S02]  /*39f0*/  @!P1 LOP3.LUT R9, R9, R8, RZ, 0x3c, !PT ;  /* 0x0000000809099212 */ /* 0x000fe400078e3cff */
[----:B------:R-:W-:-:S03]  /*3a00*/  PRMT R64, RZ, 0x7610, R64 ;  /* 0x00007610ff407816 */ /* 0x000fc60000000040 */
[----:B------:R0:W3:Y:S01]  /*3a10*/  @!P1 LDG.E.U8 R67, desc[UR18][R8.64] ;  /* 0x0000001208439981 */ /* 0x0000e2000c1e1100 */
[----:B------:R-:W-:Y:S02]  /*3a20*/  IMAD R11, R4, 0x41, RZ ;  /* 0x00000041040b7824 */ /* 0x000fe400078e02ff */
[----:B0-----:R-:W-:Y:S01]  /*3a30*/  @!P4 IMAD.MOV.U32 R8, RZ, RZ, R65 ;  /* 0x000000ffff08c224 */ /* 0x001fe200078e0041 */
[----:B------:R-:W-:Y:S01]  /*3a40*/  PRMT R63, RZ, 0x7610, R63 ;  /* 0x00007610ff3f7816 */ /* 0x000fe2000000003f */
[----:B--2---:R0:W-:Y:S02]  /*3a50*/  STL [R1+0x264], R66 ;  /* 0x0002644201007387 */ /* 0x0041e40000100800 */
[----:B0-----:R-:W-:-:S05]  /*3a60*/  LEA.HI.X.SX32 R66, R10, R2, 0x1, P6 ;  /* 0x000000020a427211 */ /* 0x001fca00030f0eff */
[----:B------:R-:W-:-:S05]  /*3a70*/  @!P4 IMAD.MOV.U32 R9, RZ, RZ, R66 ;  /* 0x000000ffff09c224 */ /* 0x000fca00078e0042 */
[----:B------:R0:W2:Y:S01]  /*3a80*/  @!P4 LDG.E.U8 R64, desc[UR18][R8.64] ;  /* 0x000000120840c981 */ /* 0x0000a2000c1e1100 */
[----:B------:R-:W-:-:S04]  /*3a90*/  IADD3 R10, P6, PT, R11, R0, RZ ;  /* 0x000000000b0a7210 */ /* 0x000fc80007fde0ff */
[----:B------:R-:W-:Y:S01]  /*3aa0*/  LEA.HI.X.SX32 R11, R11, R2, 0x1, P6 ;  /* 0x000000020b0b7211 */ /* 0x000fe200030f0eff */
[----:B0-----:R-:W-:Y:S02]  /*3ab0*/  VIADD R8, R14, 0xffffff9e ;  /* 0xffffff9e0e087836 */ /* 0x001fe40000000000 */
[----:B------:R-:W-:-:S03]  /*3ac0*/  IMAD.MOV.U32 R9, RZ, RZ, R10 ;  /* 0x000000ffff097224 */ /* 0x000fc600078e000a */
[----:B------:R-:W-:Y:S01]  /*3ad0*/  ISETP.GE.U32.AND P4, PT, R8, 0x7fffff1f, PT ;  /* 0x7fffff1f0800780c */ /* 0x000fe20003f86070 */
[----:B------:R-:W-:-:S05]  /*3ae0*/  IMAD.MOV.U32 R8, RZ, RZ, R11 ;  /* 0x000000ffff087224 */ /* 0x000fca00078e000b */
[----:B------:R-:W-:-:S04]  /*3af0*/  @!P0 LOP3.LUT R9, R9, R8, RZ, 0x3c, !PT ;  /* 0x0000000809098212 */ /* 0x000fc800078e3cff */
[----:B------:R-:W-:-:S04]  /*3b00*/  @!P0 LOP3.LUT R8, R9, R8, RZ, 0x3c, !PT ;  /* 0x0000000809088212 */ /* 0x000fc800078e3cff */
[----:B------:R-:W-:-:S05]  /*3b10*/  @!P0 LOP3.LUT R9, R9, R8, RZ, 0x3c, !PT ;  /* 0x0000000809098212 */ /* 0x000fca00078e3cff */
[----:B------:R0:W4:Y:S01]  /*3b20*/  @!P0 LDG.E.U8 R63, desc[UR18][R8.64] ;  /* 0x00000012083f8981 */ /* 0x000122000c1e1100 */
[----:B------:R-:W-:-:S03]  /*3b30*/  VIADD R12, R14, 0xffffffae ;  /* 0xffffffae0e0c7836 */ /* 0x000fc60000000000 */
[----:B---3--:R3:W-:Y:S02]  /*3b40*/  STL [R1+0x164], R67 ;  /* 0x0001644301007387 */ /* 0x0087e40000100800 */
[----:B------:R-:W-:Y:S01]  /*3b50*/  ISETP.GE.U32.AND P5, PT, R12, 0x7fffff2f, PT ;  /* 0x7fffff2f0c00780c */ /* 0x000fe20003fa6070 */
[----:B------:R-:W-:Y:S01]  /*3b60*/  VIADD R12, R14, 0xffffffa6 ;  /* 0xffffffa60e0c7836 */ /* 0x000fe20000000000 */
[----:B---3--:R-:W3:Y:S04]  /*3b70*/  LDL.LU R67, [R1+0x98c] ;  /* 0x00098c0001437983 */ /* 0x008ee80000300800 */
[----:B------:R0:W-:Y:S01]  /*3b80*/  STL [R1+0x4c4], R66 ;  /* 0x0004c44201007387 */ /* 0x0001e20000100800 */
[----:B------:R-:W-:-:S03]  /*3b90*/  ISETP.GE.U32.AND P1, PT, R12, 0x7fffff27, PT ;  /* 0x7fffff270c00780c */ /* 0x000fc60003f26070 */
[----:B0-----:R-:W3:Y:S04]  /*3ba0*/  LDL.LU R66, [R1+0x988] ;  /* 0x0009880001427983 */ /* 0x001ee80000300800 */
[----:B------:R-:W3:Y:S01]  /*3bb0*/  LDL.LU R65, [R1+0x984] ;  /* 0x0009840001417983 */ /* 0x000ee20000300800 */
[----:B------:R-:W-:-:S03]  /*3bc0*/  PRMT R62, RZ, 0x7610, R62 ;  /* 0x00007610ff3e7816 */ /* 0x000fc6000000003e */
[----:B--2---:R0:W-:Y:S04]  /*3bd0*/  STL [R1+0x160], R64 ;  /* 0x0001604001007387 */ /* 0x0041e80000100800 */
[----:B0-----:R-:W2:Y:S04]  /*3be0*/  LDL.LU R64, [R1+0x980] ;  /* 0x0009800001407983 */ /* 0x001ea80000300800 */
[----:B------:R0:W-:Y:S02]  /*3bf0*/  STL [R1+0x500], R10 ;  /* 0x0005000a01007387 */ /* 0x0001e40000100800 */
[----:B0-----:R-:W-:-:S05]  /*3c00*/  IMAD R10, R4, 0x49, RZ ;  /* 0x00000049040a7824 */ /* 0x001fca00078e02ff */
[----:B------:R-:W-:-:S04]  /*3c10*/  IADD3 R12, P6, PT, R10, R0, RZ ;  /* 0x000000000a0c7210 */ /* 0x000fc80007fde0ff */
[----:B------:R-:W-:Y:S01]  /*3c20*/  LEA.HI.X.SX32 R8, R10, R2, 0x1, P6 ;  /* 0x000000020a087211 */ /* 0x000fe200030f0eff */
[----:B------:R-:W-:Y:S01]  /*3c30*/  IMAD.MOV.U32 R9, RZ, RZ, R12 ;  /* 0x000000ffff097224 */ /* 0x000fe200078e000c */
[----:B------:R0:W-:Y:S04]  /*3c40*/  STL [R1+0x4fc], R11 ;  /* 0x0004fc0b01007387 */ /* 0x0001e80000100800 */
[-C--:B------:R-:W-:Y:S01]  /*3c50*/  @!P2 LOP3.LUT R9, R9, R8.reuse, RZ, 0x3c, !PT ;  /* 0x000000080909a212 */ /* 0x080fe200078e3cff */
[----:B------:R-:W-:Y:S04]  /*3c60*/  STL [R1+0x538], R12 ;  /* 0x0005380c01007387 */ /* 0x000fe80000100800 */
[----:B------:R1:W-:Y:S01]  /*3c70*/  STL [R1+0x534], R8 ;  /* 0x0005340801007387 */ /* 0x0003e20000100800 */
[----:B0-----:R-:W-:Y:S01]  /*3c80*/  VIADD R11, R14, 0xffffff96 ;  /* 0xffffff960e0b7836 */ /* 0x001fe20000000000 */
[----:B-1----:R-:W-:-:S04]  /*3c90*/  @!P2 LOP3.LUT R8, R9, R8, RZ, 0x3c, !PT ;  /* 0x000000080908a212 */ /* 0x002fc800078e3cff */
[----:B------:R-:W-:Y:S02]  /*3ca0*/  ISETP.GE.U32.AND P0, PT, R11, 0x7fffff17, PT ;  /* 0x7fffff170b00780c */ /* 0x000fe40003f06070 */
[----:B------:R-:W-:Y:S01]  /*3cb0*/  @!P2 LOP3.LUT R9, R9, R8, RZ, 0x3c, !PT ;  /* 0x000000080909a212 */ /* 0x000fe200078e3cff */
[----:B------:R-:W-:Y:S01]  /*3cc0*/  IMAD R11, R4, 0x51, RZ ;  /* 0x00000051040b7824 */ /* 0x000fe200078e02ff */
[----:B----4-:R0:W-:Y:S04]  /*3cd0*/  STL [R1+0x260], R63 ;  /* 0x0002603f01007387 */ /* 0x0101e80000100800 */
[----:B------:R1:W4:Y:S01]  /*3ce0*/  @!P2 LDG.E.U8 R62, desc[UR18][R8.64] ;  /* 0x00000012083ea981 */ /* 0x000322000c1e1100 */
[----:B0-----:R-:W-:-:S04]  /*3cf0*/  IADD3 R63, P6, PT, R11, R0, RZ ;  /* 0x000000000b3f7210 */ /* 0x001fc80007fde0ff */
[----:B-1----:R-:W-:Y:S01]  /*3d00*/  LEA.HI.X.SX32 R9, R11, R2, 0x1, P6 ;  /* 0x000000020b097211 */ /* 0x002fe200030f0eff */
[----:B------:R-:W-:-:S05]  /*3d10*/  @!P5 IMAD.MOV.U32 R8, RZ, RZ, R63 ;  /* 0x000000ffff08d224 */ /* 0x000fca00078e003f */
[----:B------:R0:W2:Y:S01]  /*3d20*/  @!P5 LDG.E.U8 R86, desc[UR18][R8.64] ;  /* 0x000000120856d981 */ /* 0x0000a2000c1e1100 */
[----:B------:R-:W-:-:S03]  /*3d30*/  IMAD R10, R4, 0x59, RZ ;  /* 0x00000059040a7824 */ /* 0x000fc600078e02ff */
[----:B------:R-:W-:Y:S01]  /*3d40*/  STL [R1+0x570], R63 ;  /* 0x0005703f01007387 */ /* 0x000fe20000100800 */
[----:B------:R-:W-:-:S03]  /*3d50*/  IMAD R11, R4, 0x61, RZ ;  /* 0x00000061040b7824 */ /* 0x000fc600078e02ff */
[----:B----4-:R1:W-:Y:S02]  /*3d60*/  STL [R1+0x16c], R62 ;  /* 0x00016c3e01007387 */ /* 0x0103e40000100800 */
[C---:B-1----:R-:W-:Y:S02]  /*3d70*/  IADD3 R62, P6, PT, R10.reuse, R0, RZ ;  /* 0x000000000a3e7210 */ /* 0x042fe40007fde0ff */
[----:B------:R1:W-:Y:S02]  /*3d80*/  STL [R1+0x56c], R9 ;  /* 0x00056c0901007387 */ /* 0x0003e40000100800 */
[----:B------:R-:W-:Y:S02]  /*3d90*/  LEA.HI.X.SX32 R10, R10, R2, 0x1, P6 ;  /* 0x000000020a0a7211 */ /* 0x000fe400030f0eff */
[----:B------:R-:W-:Y:S01]  /*3da0*/  STL [R1+0x5a8], R62 ;  /* 0x0005a83e01007387 */ /* 0x000fe20000100800 */
[----:B0-----:R-:W-:-:S03]  /*3db0*/  @!P1 IMAD.MOV.U32 R8, RZ, RZ, R62 ;  /* 0x000000ffff089224 */ /* 0x001fc600078e003e */
[----:B------:R-:W4:Y:S01]  /*3dc0*/  LDL.LU R63, [R1+0x97c] ;  /* 0x00097c00013f7983 */ /* 0x000f220000300800 */
[----:B-1----:R-:W-:-:S03]  /*3dd0*/  @!P1 IMAD.MOV.U32 R9, RZ, RZ, R10 ;  /* 0x000000ffff099224 */ /* 0x002fc600078e000a */
[----:B------:R0:W-:Y:S04]  /*3de0*/  STL [R1+0x5a4], R10 ;  /* 0x0005a40a01007387 */ /* 0x0001e80000100800 */
[----:B--2---:R1:W-:Y:S04]  /*3df0*/  STL [R1+0x168], R86 ;  /* 0x0001685601007387 */ /* 0x0043e80000100800 */
[----:B------:R2:W3:Y:S01]  /*3e00*/  @!P1 LDG.E.U8 R84, desc[UR18][R8.64] ;  /* 0x0000001208549981 */ /* 0x0004e2000c1e1100 */
[----:B0-----:R-:W-:-:S03]  /*3e10*/  IMAD R10, R4, 0x69, RZ ;  /* 0x00000069040a7824 */ /* 0x001fc600078e02ff */
[----:B------:R-:W4:Y:S01]  /*3e20*/  LDL.LU R62, [R1+0x978] ;  /* 0x00097800013e7983 */ /* 0x000f220000300800 */
[----:B-1----:R-:W-:Y:S01]  /*3e30*/  IADD3 R86, P6, PT, R11, R0, RZ ;  /* 0x000000000b567210 */ /* 0x002fe20007fde0ff */
[----:B--2---:R-:W-:-:S03]  /*3e40*/  VIADD R8, R14, 0xfffffffe ;  /* 0xfffffffe0e087836 */ /* 0x004fc60000000000 */
[----:B------:R-:W-:Y:S02]  /*3e50*/  LEA.HI.X.SX32 R11, R11, R2, 0x1, P6 ;  /* 0x000000020b0b7211 */ /* 0x000fe400030f0eff */
[----:B------:R-:W-:Y:S01]  /*3e60*/  ISETP.GE.U32.AND P1, PT, R8, 0x7fffff7f, PT ;  /* 0x7fffff7f0800780c */ /* 0x000fe20003f26070 */
[----:B------:R-:W-:Y:S02]  /*3e70*/  @!P4 IMAD.MOV.U32 R8, RZ, RZ, R86 ;  /* 0x000000ffff08c224 */ /* 0x000fe400078e0056 */
[----:B------:R-:W-:-:S05]  /*3e80*/  @!P4 IMAD.MOV.U32 R9, RZ, RZ, R11 ;  /* 0x000000ffff09c224 */ /* 0x000fca00078e000b */
[----:B------:R0:W2:Y:S01]  /*3e90*/  @!P4 LDG.E.U8 R82, desc[UR18][R8.64] ;  /* 0x000000120852c981 */ /* 0x0000a2000c1e1100 */
[----:B------:R-:W-:-:S03]  /*3ea0*/  VIADD R12, R14, 0xffffff8e ;  /* 0xffffff8e0e0c7836 */ /* 0x000fc60000000000 */
[----:B------:R-:W-:Y:S04]  /*3eb0*/  STL [R1+0x5e0], R86 ;  /* 0x0005e05601007387 */ /* 0x000fe80000100800 */
[----:B------:R1:W-:Y:S01]  /*3ec0*/  STL [R1+0x5dc], R11 ;  /* 0x0005dc0b01007387 */ /* 0x0003e20000100800 */
[----:B------:R-:W-:Y:S02]  /*3ed0*/  ISETP.GE.U32.AND P2, PT, R12, 0x7fffff0f, PT ;  /* 0x7fffff0f0c00780c */ /* 0x000fe40003f46070 */
[----:B------:R-:W-:Y:S01]  /*3ee0*/  PRMT R59, RZ, 0x7610, R59 ;  /* 0x00007610ff3b7816 */ /* 0x000fe2000000003b */
[----:B-1----:R-:W-:Y:S01]  /*3ef0*/  IMAD R11, R4, 0x71, RZ ;  /* 0x00000071040b7824 */ /* 0x002fe200078e02ff */
[----:B------:R-:W-:Y:S01]  /*3f00*/  PRMT R61, RZ, 0x7610, R61 ;  /* 0x00007610ff3d7816 */ /* 0x000fe2000000003d */
[----:B---3--:R1:W-:Y:S02]  /*3f10*/  STL [R1+0x25c], R84 ;  /* 0x00025c5401007387 */ /* 0x0083e40000100800 */
[----:B-1----:R-:W-:-:S04]  /*3f20*/  IADD3 R84, P6, PT, R10, R0, RZ ;  /* 0x000000000a547210 */ /* 0x002fc80007fde0ff */
[----:B------:R-:W-:Y:S01]  /*3f30*/  LEA.HI.X.SX32 R86, R10, R2, 0x1, P6 ;  /* 0x000000020a567211 */ /* 0x000fe200030f0eff */
[----:B------:R-:W-:Y:S01]  /*3f40*/  STL [R1+0x610], R84 ;  /* 0x0006105401007387 */ /* 0x000fe20000100800 */
[----:B0-----:R-:W-:-:S03]  /*3f50*/  @!P0 IMAD.MOV.U32 R8, RZ, RZ, R84 ;  /* 0x000000ffff088224 */ /* 0x001fc600078e0054 */
[----:B------:R-:W-:Y:S01]  /*3f60*/  @!P0 IMAD.MOV.U32 R9, RZ, RZ, R86 ;  /* 0x000000ffff098224 */ /* 0x000fe200078e0056 */
[----:B--2---:R0:W-:Y:S04]  /*3f70*/  STL [R1+0x174], R82 ;  /* 0x0001745201007387 */ /* 0x0041e80000100800 */
[----:B------:R1:W2:Y:S01]  /*3f80*/  @!P0 LDG.E.U8 R59, desc[UR18][R8.64] ;  /* 0x00000012083b8981 */ /* 0x0002a2000c1e1100 */
[----:B0-----:R-:W-:-:S04]  /*3f90*/  IADD3 R82, P6, PT, R11, R0, RZ ;  /* 0x000000000b527210 */ /* 0x001fc80007fde0ff */
[----:B------:R-:W-:Y:S01]  /*3fa0*/  LEA.HI.X.SX32 R84, R11, R2, 0x1, P6 ;  /* 0x000000020b547211 */ /* 0x000fe200030f0eff */
[----:B-1----:R-:W-:-:S04]  /*3fb0*/  @!P2 IMAD.MOV.U32 R8, RZ, RZ, R82 ;  /* 0x000000ffff08a224 */ /* 0x002fc800078e0052 */
[----:B------:R-:W-:-:S05]  /*3fc0*/  @!P2 IMAD.MOV.U32 R9, RZ, RZ, R84 ;  /* 0x000000ffff09a224 */ /* 0x000fca00078e0054 */
[----:B------:R-:W3:Y:S01]  /*3fd0*/  @!P2 LDG.E.U8 R61, desc[UR18][R8.64] ;  /* 0x00000012083da981 */ /* 0x000ee2000c1e1100 */
[----:B------:R-:W-:Y:S02]  /*3fe0*/  VIADD R12, R14, 0xffffff86 ;  /* 0xffffff860e0c7836 */ /* 0x000fe40000000000 */
[----:B------:R-:W-:Y:S01]  /*3ff0*/  IMAD R10, R4, 0x79, RZ ;  /* 0x00000079040a7824 */ /* 0x000fe200078e02ff */
[----:B------:R-:W-:Y:S02]  /*4000*/  STL [R1+0x60c], R86 ;  /* 0x00060c5601007387 */ /* 0x000fe40000100800 */
[----:B------:R-:W-:Y:S02]  /*4010*/  ISETP.GE.U32.AND P5, PT, R12, 0x7fffff07, PT ;  /* 0x7fffff070c00780c */ /* 0x000fe40003fa6070 */
[----:B------:R-:W-:Y:S01]  /*4020*/  STL [R1+0x640], R82 ;  /* 0x0006405201007387 */ /* 0x000fe20000100800 */
[----:B------:R-:W-:-:S03]  /*4030*/  PRMT R58, RZ, 0x7610, R58 ;  /* 0x00007610ff3a7816 */ /* 0x000fc6000000003a */
[----:B--2---:R0:W-:Y:S04]  /*4040*/  STL [R1+0x170], R59 ;  /* 0x0001703b01007387 */ /* 0x0041e80000100800 */
[----:B------:R-:W-:Y:S01]  /*4050*/  STL [R1+0x63c], R84 ;  /* 0x00063c5401007387 */ /* 0x000fe20000100800 */
[----:B0-----:R-:W-:-:S05]  /*4060*/  IADD3 R59, P6, PT, R10, R0, RZ ;  /* 0x000000000a3b7210 */ /* 0x001fca0007fde0ff */
[----:B------:R-:W-:Y:S04]  /*4070*/  STL [R1+0x670], R59 ;  /* 0x0006703b01007387 */ /* 0x000fe80000100800 */
[----:B---3--:R0:W-:Y:S01]  /*4080*/  STL [R1+0x258], R61 ;  /* 0x0002583d01007387 */ /* 0x0081e20000100800 */
[----:B------:R-:W-:Y:S01]  /*4090*/  @!P5 IMAD.MOV.U32 R8, RZ, RZ, R59 ;  /* 0x000000ffff08d224 */ /* 0x000fe200078e003b */
[----:B0-----:R-:W-:-:S05]  /*40a0*/  LEA.HI.X.SX32 R61, R10, R2, 0x1, P6 ;  /* 0x000000020a3d7211 */ /* 0x001fca00030f0eff */
[----:B------:R-:W-:-:S05]  /*40b0*/  @!P5 IMAD.MOV.U32 R9, RZ, RZ, R61 ;  /* 0x000000ffff09d224 */ /* 0x000fca00078e003d */
[----:B------:R0:W2:Y:S01]  /*40c0*/  @!P5 LDG.E.U8 R58, desc[UR18][R8.64] ;  /* 0x00000012083ad981 */ /* 0x0000a2000c1e1100 */
[----:B------:R-:W-:Y:S01]  /*40d0*/  VIADD R12, R14, 0xfffffffd ;  /* 0xfffffffd0e0c7836 */ /* 0x000fe20000000000 */
[----:B------:R-:W-:Y:S01]  /*40e0*/  IADD3 R84, P6, PT, R0, R4, RZ ;  /* 0x0000000400547210 */ /* 0x000fe20007fde0ff */
[----:B------:R-:W-:Y:S02]  /*40f0*/  IMAD.SHL.U32 R86, R4, 0x2, RZ ;  /* 0x0000000204567824 */ /* 0x000fe400078e00ff */
[----:B------:R-:W-:Y:S01]  /*4100*/  VIADD R10, R14, 0xffffffe5 ;  /* 0xffffffe50e0a7836 */ /* 0x000fe20000000000 */
[----:B------:R-:W-:Y:S01]  /*4110*/  ISETP.GE.U32.AND P4, PT, R12, 0x7fffff7e, PT ;  /* 0x7fffff7e0c00780c */ /* 0x000fe20003f86070 */
[----:B------:R-:W-:Y:S01]  /*4120*/  VIADD R12, R14, 0xfffffff5 ;  /* 0xfffffff50e0c7836 */ /* 0x000fe20000000000 */
[----:B------:R1:W-:Y:S01]  /*4130*/  STL [R1+0x66c], R61 ;  /* 0x00066c3d01007387 */ /* 0x0003e20000100800 */
[----:B------:R-:W-:Y:S02]  /*4140*/  LEA.HI.X.SX32 R82, R4, R2, 0x1, P6 ;  /* 0x0000000204527211 */ /* 0x000fe400030f0eff */
[----:B------:R-:W-:Y:S01]  /*4150*/  ISETP.GE.U32.AND P5, PT, R10, 0x7fffff66, PT ;  /* 0x7fffff660a00780c */ /* 0x000fe20003fa6070 */
[----:B------:R-:W-:Y:S01]  /*4160*/  IMAD R10, R4, 0xa, RZ ;  /* 0x0000000a040a7824 */ /* 0x000fe200078e02ff */
[----:B------:R-:W-:Y:S01]  /*4170*/  ISETP.GE.U32.AND P0, PT, R12, 0x7fffff76, PT ;  /* 0x7fffff760c00780c */ /* 0x000fe20003f06070 */
[----:B------:R-:W-:Y:S01]  /*4180*/  STL [R1+0x7fc], R84 ;  /* 0x0007fc5401007387 */ /* 0x000fe20000100800 */
[----:B------:R-:W-:-:S02]  /*4190*/  PRMT R12, RZ, 0x7610, R12 ;  /* 0x00007610ff0c7816 */ /* 0x000fc4000000000c */
[C---:B-1----:R-:W-:Y:S01]  /*41a0*/  IADD3 R61, P6, PT, R86.reuse, R0, RZ ;  /* 0x00000000563d7210 */ /* 0x042fe20007fde0ff */
[----:B0-----:R-:W-:Y:S01]  /*41b0*/  @!P1 IMAD.MOV.U32 R8, RZ, RZ, R84 ;  /* 0x000000ffff089224 */ /* 0x001fe200078e0054 */
[----:B------:R-:W-:Y:S01]  /*41c0*/  STL [R1+0x7f8], R82 ;  /* 0x0007f85201007387 */ /* 0x000fe20000100800 */
[----:B------:R-:W-:Y:S01]  /*41d0*/  @!P1 IMAD.MOV.U32 R9, RZ, RZ, R82 ;  /* 0x000000ffff099224 */ /* 0x000fe200078e0052 */
[----:B------:R-:W-:Y:S02]  /*41e0*/  LEA.HI.X.SX32 R86, R86, R2, 0x1, P6 ;  /* 0x0000000256567211 */ /* 0x000fe400030f0eff */
[----:B------:R-:W-:Y:S01]  /*41f0*/  STL [R1], R61 ;  /* 0x0000003d01007387 */ /* 0x000fe20000100800 */
[----:B------:R-:W-:-:S03]  /*4200*/  PRMT R60, RZ, 0x7610, R60 ;  /* 0x00007610ff3c7816 */ /* 0x000fc6000000003c */
[----:B------:R0:W3:Y:S01]  /*4210*/  @!P1 LDG.E.U8 R12, desc[UR18][R8.64] ;  /* 0x00000012080c9981 */ /* 0x0000e2000c1e1100 */
[----:B------:R-:W-:Y:S01]  /*4220*/  PRMT R57, RZ, 0x7610, R57 ;  /* 0x00007610ff397816 */ /* 0x000fe20000000039 */
[----:B0-----:R-:W-:Y:S02]  /*4230*/  @!P4 IMAD.MOV.U32 R8, RZ, RZ, R61 ;  /* 0x000000ffff08c224 */ /* 0x001fe400078e003d */
[----:B------:R-:W-:-:S05]  /*4240*/  @!P4 IMAD.MOV.U32 R9, RZ, RZ, R86 ;  /* 0x000000ffff09c224 */ /* 0x000fca00078e0056 */
[----:B------:R0:W4:Y:S04]  /*4250*/  @!P4 LDG.E.U8 R60, desc[UR18][R8.64] ;  /* 0x00000012083cc981 */ /* 0x000128000c1e1100 */
[----:B--2---:R1:W-:Y:S02]  /*4260*/  STL [R1+0x250], R58 ;  /* 0x0002503a01007387 */ /* 0x0043e40000100800 */
[----:B-1----:R-:W-:-:S04]  /*4270*/  IADD3 R58, P6, PT, R10, R0, RZ ;  /* 0x000000000a3a7210 */ /* 0x002fc80007fde0ff */
[----:B------:R-:W-:Y:S01]  /*4280*/  LEA.HI.X.SX32 R59, R10, R2, 0x1, P6 ;  /* 0x000000020a3b7211 */ /* 0x000fe200030f0eff */
[----:B0-----:R-:W-:-:S04]  /*4290*/  @!P0 IMAD.MOV.U32 R8, RZ, RZ, R58 ;  /* 0x000000ffff088224 */ /* 0x001fc800078e003a */
[----:B------:R-:W-:-:S05]  /*42a0*/  @!P0 IMAD.MOV.U32 R9, RZ, RZ, R59 ;  /* 0x000000ffff098224 */ /* 0x000fca00078e003b */
[----:B------:R0:W2:Y:S01]  /*42b0*/  @!P0 LDG.E.U8 R57, desc[UR18][R8.64] ;  /* 0x0000001208398981 */ /* 0x0000a2000c1e1100 */
[----:B------:R-:W-:-:S05]  /*42c0*/  VIADD R11, R14, 0xffffffed ;  /* 0xffffffed0e0b7836 */ /* 0x000fca0000000000 */
[----:B------:R-:W-:Y:S01]  /*42d0*/  ISETP.GE.U32.AND P2, PT, R11, 0x7fffff6e, PT ;  /* 0x7fffff6e0b00780c */ /* 0x000fe20003f46070 */
[----:B------:R-:W-:-:S05]  /*42e0*/  VIADD R11, R14, 0xffffffdd ;  /* 0xffffffdd0e0b7836 */ /* 0x000fca0000000000 */
[----:B------:R-:W-:Y:S01]  /*42f0*/  ISETP.GE.U32.AND P1, PT, R11, 0x7fffff5e, PT ;  /* 0x7fffff5e0b00780c */ /* 0x000fe20003f26070 */
[----:B------:R-:W-:Y:S02]  /*4300*/  IMAD R11, R4, 0x12, RZ ;  /* 0x00000012040b7824 */ /* 0x000fe400078e02ff */
[----:B0-----:R-:W-:-:S03]  /*4310*/  VIADD R8, R14, 0xffffffcd ;  /* 0xffffffcd0e087836 */ /* 0x001fc60000000000 */
[C---:B------:R-:W-:Y:S01]  /*4320*/  IADD3 R10, P6, PT, R11.reuse, R0, RZ ;  /* 0x000000000b0a7210 */ /* 0x040fe20007fde0ff */
[----:B---3--:R0:W-:Y:S03]  /*4330*/  STL [R1+0x17c], R12 ;  /* 0x00017c0c01007387 */ /* 0x0081e60000100800 */
[----:B------:R-:W-:Y:S01]  /*4340*/  LEA.HI.X.SX32 R11, R11, R2, 0x1, P6 ;  /* 0x000000020b0b7211 */ /* 0x000fe200030f0eff */
[----:B------:R-:W-:Y:S01]  /*4350*/  STL [R1+0x98], R58 ;  /* 0x0000983a01007387 */ /* 0x000fe20000100800 */
[----:B------:R-:W-:Y:S01]  /*4360*/  ISETP.GE.U32.AND P0, PT, R8, 0x7fffff4e, PT ;  /* 0x7fffff4e0800780c */ /* 0x000fe20003f06070 */
[----:B------:R-:W-:Y:S02]  /*4370*/  IMAD.MOV.U32 R9, RZ, RZ, R10 ;  /* 0x000000ffff097224 */ /* 0x000fe400078e000a */
[----:B------:R-:W3:Y:S01]  /*4380*/  LDL.LU R61, [R1+0x974] ;  /* 0x00097400013d7983 */ /* 0x000ee20000300800 */
[----:B------:R-:W-:-:S03]  /*4390*/  IMAD.MOV.U32 R8, RZ, RZ, R11 ;  /* 0x000000ffff087224 */ /* 0x000fc600078e000b */
[----:B------:R-:W-:Y:S04]  /*43a0*/  STL [R1+0x800], R86 ;  /* 0x0008005601007387 */ /* 0x000fe80000100800 */
[----:B----4-:R1:W-:Y:S01]  /*43b0*/  STL [R1+0x178], R60 ;  /* 0x0001783c01007387 */ /* 0x0103e20000100800 */
[-C--:B------:R-:W-:Y:S01]  /*43c0*/  @!P2 LOP3.LUT R9, R9, R8.reuse, RZ, 0x3c, !PT ;  /* 0x000000080909a212 */ /* 0x080fe200078e3cff */
[----:B0-----:R-:W-:Y:S02]  /*43d0*/  VIADD R12, R14, 0xffffffd5 ;  /* 0xffffffd50e0c7836 */ /* 0x001fe40000000000 */
[----:B-1----:R-:W4:Y:S04]  /*43e0*/  LDL.LU R60, [R1+0x970] ;  /* 0x00097000013c7983 */ /* 0x002f280000300800 */
[----:B------:R0:W-:Y:S01]  /*43f0*/  STL [R1+0x94], R59 ;  /* 0x0000943b01007387 */ /* 0x0001e20000100800 */
[----:B------:R-:W-:-:S03]  /*4400*/  @!P2 LOP3.LUT R8, R9, R8, RZ, 0x3c, !PT ;  /* 0x000000080908a212 */ /* 0x000fc600078e3cff */
[----:B0-----:R-:W3:Y:S04]  /*4410*/  LDL.LU R59, [R1+0x96c] ;  /* 0x00096c00013b7983 */ /* 0x001ee80000300800 */
[----:B------:R-:W3:Y:S01]  /*4420*/  LDL.LU R58, [R1+0x968] ;  /* 0x00096800013a7983 */ /* 0x000ee20000300800 */
[----:B------:R-:W-:Y:S02]  /*4430*/  PRMT R54, RZ, 0x7610, R54 ;  /* 0x00007610ff367816 */ /* 0x000fe40000000036 */
[----:B------:R-:W-:Y:S02]  /*4440*/  ISETP.GE.U32.AND P4, PT, R12, 0x7fffff56, PT ;  /* 0x7fffff560c00780c */ /* 0x000fe40003f86070 */
[----:B------:R-:W-:-:S05]  /*4450*/  @!P2 LOP3.LUT R9, R9, R8, RZ, 0x3c, !PT ;  /* 0x000000080909a212 */ /* 0x000fca00078e3cff */
[----:B------:R0:W3:Y:S01]  /*4460*/  @!P2 LDG.E.U8 R54, desc[UR18][R8.64] ;  /* 0x000000120836a981 */ /* 0x0000e2000c1e1100 */
[----:B------:R-:W-:-:S03]  /*4470*/  PRMT R55, RZ, 0x7610, R55 ;  /* 0x00007610ff377816 */ /* 0x000fc60000000037 */
[----:B--2---:R1:W-:Y:S04]  /*4480*/  STL [R1+0x254], R57 ;  /* 0x0002543901007387 */ /* 0x0043e80000100800 */
[----:B-1----:R-:W2:Y:S04]  /*4490*/  LDL.LU R57, [R1+0x964] ;  /* 0x0009640001397983 */ /* 0x002ea80000300800 */
[----:B------:R1:W-:Y:S02]  /*44a0*/  STL [R1+0x128], R10 ;  /* 0x0001280a01007387 */ /* 0x0003e40000100800 */
[----:B-1----:R-:W-:-:S05]  /*44b0*/  IMAD R10, R4, 0x1a, RZ ;  /* 0x0000001a040a7824 */ /* 0x002fca00078e02ff */
[----:B------:R-:W-:-:S04]  /*44c0*/  IADD3 R12, P6, PT, R10, R0, RZ ;  /* 0x000000000a0c7210 */ /* 0x000fc80007fde0ff */
[----:B0-----:R-:W-:Y:S01]  /*44d0*/  LEA.HI.X.SX32 R8, R10, R2, 0x1, P6 ;  /* 0x000000020a087211 */ /* 0x001fe200030f0eff */
        /* <DEDUP_REMOVED lines=13> */
[----:B-1----:R-:W-:-:S04]  /*45b0*/  IADD3 R54, P6, PT, R11, R0, RZ ;  /* 0x000000000b367210 */ /* 0x002fc80007fde0ff */
[----:B0-----:R-:W-:Y:S01]  /*45c0*/  LEA.HI.X.SX32 R8, R11, R2, 0x1, P6 ;  /* 0x000000020b087211 */ /* 0x001fe200030f0eff */
[----:B------:R-:W-:Y:S01]  /*45d0*/  IMAD.MOV.U32 R9, RZ, RZ, R54 ;  /* 0x000000ffff097224 */ /* 0x000fe200078e0036 */
[----:B------:R0:W-:Y:S04]  /*45e0*/  STL [R1+0x420], R54 ;  /* 0x0004203601007387 */ /* 0x0001e80000100800 */
[----:B------:R-:W-:Y:S01]  /*45f0*/  @!P1 LOP3.LUT R9, R9, R8, RZ, 0x3c, !PT ;  /* 0x0000000809099212 */ /* 0x000fe200078e3cff */
[----:B------:R1:W-:Y:S01]  /*4600*/  STL [R1+0x41c], R8 ;  /* 0x00041c0801007387 */ /* 0x0003e20000100800 */
[----:B0-----:R-:W-:Y:S02]  /*4610*/  IADD3 R54, P6, PT, R10, R0, RZ ;  /* 0x000000000a367210 */ /* 0x001fe40007fde0ff */
[----:B------:R-:W-:-:S02]  /*4620*/  PRMT R56, RZ, 0x7610, R56 ;  /* 0x00007610ff387816 */ /* 0x000fc40000000038 */
[C---:B-1----:R-:W-:Y:S01]  /*4630*/  @!P1 LOP3.LUT R8, R9.reuse, R8, RZ, 0x3c, !PT ;  /* 0x0000000809089212 */ /* 0x042fe200078e3cff */
[----:B------:R-:W-:Y:S03]  /*4640*/  STL [R1+0x458], R54 ;  /* 0x0004583601007387 */ /* 0x000fe60000100800 */
[----:B------:R-:W-:Y:S02]  /*4650*/  @!P1 LOP3.LUT R9, R9, R8, RZ, 0x3c, !PT ;  /* 0x0000000809099212 */ /* 0x000fe400078e3cff */
[----:B------:R-:W-:-:S03]  /*4660*/  PRMT R53, RZ, 0x7610, R53 ;  /* 0x00007610ff357816 */ /* 0x000fc60000000035 */
[----:B------:R0:W3:Y:S02]  /*4670*/  @!P1 LDG.E.U8 R56, desc[UR18][R8.64] ;  /* 0x0000001208389981 */ /* 0x0000e4000c1e1100 */
        /* <DEDUP_REMOVED lines=15> */
[----:B---3--:R0:W-:Y:S01]  /*4770*/  STL [R1+0x24c], R56 ;  /* 0x00024c3801007387 */ /* 0x0081e20000100800 */
[----:B------:R-:W-:Y:S01]  /*4780*/  VIADD R12, R14, 0xffffffb5 ;  /* 0xffffffb50e0c7836 */ /* 0x000fe20000000000 */
[----:B------:R-:W-:Y:S02]  /*4790*/  @!P0 LOP3.LUT R8, R9, R8, RZ, 0x3c, !PT ;  /* 0x0000000809088212 */ /* 0x000fe400078e3cff */
[----:B0-----:R-:W3:Y:S04]  /*47a0*/  LDL.LU R56, [R1+0x960] ;  /* 0x0009600001387983 */ /* 0x001ee80000300800 */
        /* <DEDUP_REMOVED lines=54> */
[----:B---3--:R0:W-:Y:S01]  /*4b10*/  STL [R1+0x194], R52 ;  /* 0x0001943401007387 */ /* 0x0081e20000100800 */
[----:B------:R-:W-:Y:S01]  /*4b20*/  ISETP.GE.U32.AND P2, PT, R12, 0x7fffff1e, PT ;  /* 0x7fffff1e0c00780c */ /* 0x000fe20003f46070 */
[----:B------:R-:W-:Y:S01]  /*4b30*/  VIADD R12, R14, 0xffffff95 ;  /* 0xffffff950e0c7836 */ /* 0x000fe20000000000 */
[----:B------:R-:W-:Y:S01]  /*4b40*/  @!P4 LOP3.LUT R8, R9, R8, RZ, 0x3c, !PT ;  /* 0x000000080908c212 */ /* 0x000fe200078e3cff */
        /* <DEDUP_REMOVED lines=263> */
[----:B------:R-:W-:Y:S01]  /*5bc0*/  IMAD R10, R4, 0x6b, RZ ;  /* 0x0000006b040a7824 */ /* 0x000fe200078e02ff */
[----:B------:R-:W-:Y:S02]  /*5bd0*/  PRMT R29, RZ, 0x7610, R29 ;  /* 0x00007610ff1d7816 */ /* 0x000fe4000000001d */
[----:B-1----:R-:W-:-:S04]  /*5be0*/  IADD3 R32, P6, PT, R11, R0, RZ ;  /* 0x000000000b207210 */ /* 0x002fc80007fde0ff */
[----:B0-----:R-:W-:Y:S01]  /*5bf0*/  LEA.HI.X.SX32 R9, R11, R2, 0x1, P6 ;  /* 0x000000020b097211 */ /* 0x001fe200030f0eff */
[----:B------:R-:W-:Y:S01]  /*5c00*/  STL [R1+0x5f0], R32 ;  /* 0x0005f02001007387 */ /* 0x000fe20000100800 */
[----:B------:R-:W-:Y:S01]  /*5c10*/  @!P5 IMAD.MOV.U32 R8, RZ, RZ, R32 ;  /* 0x000000ffff08d224 */ /* 0x000fe200078e0020 */
[----:B------:R-:W-:-:S04]  /*5c20*/  PRMT R30, RZ, 0x7610, R30 ;  /* 0x00007610ff1e7816 */ /* 0x000fc8000000001e */
[----:B------:R0:W3:Y:S04]  /*5c30*/  @!P5 LDG.E.U8 R29, desc[UR18][R8.64] ;  /* 0x00000012081dd981 */ /* 0x0000e8000c1e1100 */
[----:B--2---:R1:W-:Y:S02]  /*5c40*/  STL [R1+0x228], R31 ;  /* 0x0002281f01007387 */ /* 0x0043e40000100800 */
[----:B-1----:R-:W-:-:S04]  /*5c50*/  IADD3 R31, P6, PT, R10, R0, RZ ;  /* 0x000000000a1f7210 */ /* 0x002fc80007fde0ff */
[----:B------:R-:W-:Y:S01]  /*5c60*/  LEA.HI.X.SX32 R10, R10, R2, 0x1, P6 ;  /* 0x000000020a0a7211 */ /* 0x000fe200030f0eff */
[----:B------:R1:W-:Y:S01]  /*5c70*/  STL [R1+0x5ec], R9 ;  /* 0x0005ec0901007387 */ /* 0x0003e20000100800 */
[----:B0-----:R-:W-:-:S03]  /*5c80*/  @!P1 IMAD.MOV.U32 R8, RZ, RZ, R31 ;  /* 0x000000ffff089224 */ /* 0x001fc600078e001f */
[----:B-1----:R-:W-:-:S05]  /*5c90*/  @!P1 IMAD.MOV.U32 R9, RZ, RZ, R10 ;  /* 0x000000ffff099224 */ /* 0x002fca00078e000a */
[----:B------:R0:W2:Y:S01]  /*5ca0*/  @!P1 LDG.E.U8 R30, desc[UR18][R8.64] ;  /* 0x00000012081e9981 */ /* 0x0000a2000c1e1100 */
[----:B------:R-:W-:-:S03]  /*5cb0*/  IMAD R11, R4, 0x73, RZ ;  /* 0x00000073040b7824 */ /* 0x000fc600078e02ff */
[----:B------:R1:W-:Y:S04]  /*5cc0*/  STL [R1+0x620], R31 ;  /* 0x0006201f01007387 */ /* 0x0003e80000100800 */
[----:B------:R-:W4:Y:S04]  /*5cd0*/  LDL.LU R32, [R1+0x900] ;  /* 0x0009000001207983 */ /* 0x000f280000300800 */
[----:B------:R-:W-:Y:S04]  /*5ce0*/  STL [R1+0x61c], R10 ;  /* 0x00061c0a01007387 */ /* 0x000fe80000100800 */
[----:B---3--:R3:W-:Y:S01]  /*5cf0*/  STL [R1+0x220], R29 ;  /* 0x0002201d01007387 */ /* 0x0087e20000100800 */
[----:B0-----:R-:W-:-:S03]  /*5d00*/  VIADD R8, R14, 0xffffffeb ;  /* 0xffffffeb0e087836 */ /* 0x001fc60000000000 */
[----:B-1----:R-:W4:Y:S01]  /*5d10*/  LDL.LU R31, [R1+0x8fc] ;  /* 0x0008fc00011f7983 */ /* 0x002f220000300800 */
[----:B---3--:R-:W-:-:S05]  /*5d20*/  IADD3 R29, P6, PT, R11, R0, RZ ;  /* 0x000000000b1d7210 */ /* 0x008fca0007fde0ff */
[----:B------:R-:W-:Y:S01]  /*5d30*/  STL [R1+0x650], R29 ;  /* 0x0006501d01007387 */ /* 0x000fe20000100800 */
[----:B------:R-:W-:Y:S02]  /*5d40*/  PRMT R28, RZ, 0x7610, R28 ;  /* 0x00007610ff1c7816 */ /* 0x000fe4000000001c */
[----:B------:R-:W-:Y:S01]  /*5d50*/  ISETP.GE.U32.AND P1, PT, R8, 0x7fffff6c, PT ;  /* 0x7fffff6c0800780c */ /* 0x000fe20003f26070 */
[----:B------:R-:W-:Y:S01]  /*5d60*/  @!P4 IMAD.MOV.U32 R8, RZ, RZ, R29 ;  /* 0x000000ffff08c224 */ /* 0x000fe200078e001d */
[----:B--2---:R0:W-:Y:S02]  /*5d70*/  STL [R1+0x218], R30 ;  /* 0x0002181e01007387 */ /* 0x0041e40000100800 */
[----:B0-----:R-:W-:-:S05]  /*5d80*/  LEA.HI.X.SX32 R30, R11, R2, 0x1, P6 ;  /* 0x000000020b1e7211 */ /* 0x001fca00030f0eff */
[----:B------:R-:W-:-:S05]  /*5d90*/  @!P4 IMAD.MOV.U32 R9, RZ, RZ, R30 ;  /* 0x000000ffff09c224 */ /* 0x000fca00078e001e */
[----:B------:R0:W2:Y:S01]  /*5da0*/  @!P4 LDG.E.U8 R28, desc[UR18][R8.64] ;  /* 0x00000012081cc981 */ /* 0x0000a2000c1e1100 */
[----:B------:R-:W-:Y:S02]  /*5db0*/  IMAD R10, R4, 0x7b, RZ ;  /* 0x0000007b040a7824 */ /* 0x000fe400078e02ff */
[----:B------:R-:W-:Y:S01]  /*5dc0*/  VIADD R12, R14, 0xfffffffb ;  /* 0xfffffffb0e0c7836 */ /* 0x000fe20000000000 */
[----:B------:R1:W-:Y:S02]  /*5dd0*/  STL [R1+0x64c], R30 ;  /* 0x00064c1e01007387 */ /* 0x0003e40000100800 */
[----:B0-----:R-:W-:Y:S01]  /*5de0*/  IADD3 R9, P6, PT, R10, R0, RZ ;  /* 0x000000000a097210 */ /* 0x001fe20007fde0ff */
[----:B------:R-:W-:Y:S01]  /*5df0*/  IMAD.SHL.U32 R8, R4, 0x4, RZ ;  /* 0x0000000404087824 */ /* 0x000fe200078e00ff */
[----:B------:R-:W-:Y:S01]  /*5e00*/  ISETP.GE.U32.AND P2, PT, R12, 0x7fffff7c, PT ;  /* 0x7fffff7c0c00780c */ /* 0x000fe20003f46070 */
[----:B------:R-:W-:Y:S01]  /*5e10*/  VIADD R12, R14, 0xfffffff3 ;  /* 0xfffffff30e0c7836 */ /* 0x000fe20000000000 */
[----:B-1----:R-:W-:Y:S01]  /*5e20*/  LEA.HI.X.SX32 R30, R10, R2, 0x1, P6 ;  /* 0x000000020a1e7211 */ /* 0x002fe200030f0eff */
[----:B------:R-:W-:Y:S03]  /*5e30*/  STL [R1+0x680], R9 ;  /* 0x0006800901007387 */ /* 0x000fe60000100800 */
[----:B------:R-:W-:-:S02]  /*5e40*/  ISETP.GE.U32.AND P5, PT, R12, 0x7fffff74, PT ;  /* 0x7fffff740c00780c */ /* 0x000fc40003fa6070 */
[----:B------:R-:W-:Y:S02]  /*5e50*/  PRMT R12, RZ, 0x7610, R12 ;  /* 0x00007610ff0c7816 */ /* 0x000fe4000000000c */
[----:B------:R-:W-:Y:S01]  /*5e60*/  PRMT R27, RZ, 0x7610, R27 ;  /* 0x00007610ff1b7816 */ /* 0x000fe2000000001b */
[----:B--2---:R0:W-:Y:S02]  /*5e70*/  STL [R1+0x1f4], R28 ;  /* 0x0001f41c01007387 */ /* 0x0041e40000100800 */
[----:B0-----:R-:W-:-:S04]  /*5e80*/  IADD3 R28, P6, PT, R8, R0, RZ ;  /* 0x00000000081c7210 */ /* 0x001fc80007fde0ff */
[----:B------:R-:W-:Y:S01]  /*5e90*/  LEA.HI.X.SX32 R29, R8, R2, 0x1, P6 ;  /* 0x00000002081d7211 */ /* 0x000fe200030f0eff */
[----:B------:R-:W-:Y:S02]  /*5ea0*/  @!P0 IMAD.MOV.U32 R8, RZ, RZ, R9 ;  /* 0x000000ffff088224 */ /* 0x000fe400078e0009 */
[----:B------:R-:W-:-:S05]  /*5eb0*/  @!P0 IMAD.MOV.U32 R9, RZ, RZ, R30 ;  /* 0x000000ffff098224 */ /* 0x000fca00078e001e */
[----:B------:R0:W2:Y:S02]  /*5ec0*/  @!P0 LDG.E.U8 R12, desc[UR18][R8.64] ;  /* 0x00000012080c8981 */ /* 0x0000a4000c1e1100 */
[----:B0-----:R-:W-:Y:S02]  /*5ed0*/  @!P2 IMAD.MOV.U32 R8, RZ, RZ, R28 ;  /* 0x000000ffff08a224 */ /* 0x001fe400078e001c */
[----:B------:R-:W-:-:S05]  /*5ee0*/  @!P2 IMAD.MOV.U32 R9, RZ, RZ, R29 ;  /* 0x000000ffff09a224 */ /* 0x000fca00078e001d */
[----:B------:R0:W3:Y:S01]  /*5ef0*/  @!P2 LDG.E.U8 R27, desc[UR18][R8.64] ;  /* 0x00000012081ba981 */ /* 0x0000e2000c1e1100 */
[----:B------:R-:W-:-:S03]  /*5f00*/  VIADD R11, R14, 0xffffffe3 ;  /* 0xffffffe30e0b7836 */ /* 0x000fc60000000000 */
[----:B------:R1:W-:Y:S02]  /*5f10*/  STL [R1+0x67c], R30 ;  /* 0x00067c1e01007387 */ /* 0x0003e40000100800 */
[----:B------:R-:W-:Y:S01]  /*5f20*/  ISETP.GE.U32.AND P4, PT, R11, 0x7fffff64, PT ;  /* 0x7fffff640b00780c */ /* 0x000fe20003f86070 */
[----:B------:R-:W-:Y:S01]  /*5f30*/  IMAD R11, R4, 0xc, RZ ;  /* 0x0000000c040b7824 */ /* 0x000fe200078e02ff */
[----:B------:R-:W-:Y:S04]  /*5f40*/  STL [R1+0x24], R28 ;  /* 0x0000241c01007387 */ /* 0x000fe80000100800 */
[----:B-1----:R-:W4:Y:S04]  /*5f50*/  LDL.LU R30, [R1+0x8f8] ;  /* 0x0008f800011e7983 */ /* 0x002f280000300800 */
[----:B------:R1:W-:Y:S01]  /*5f60*/  STL [R1+0x1c], R29 ;  /* 0x00001c1d01007387 */ /* 0x0003e20000100800 */
[----:B0-----:R-:W-:-:S05]  /*5f70*/  VIADD R8, R14, 0xffffffd3 ;  /* 0xffffffd30e087836 */ /* 0x001fca0000000000 */
[----:B------:R-:W-:Y:S01]  /*5f80*/  ISETP.GE.U32.AND P2, PT, R8, 0x7fffff54, PT ;  /* 0x7fffff540800780c */ /* 0x000fe20003f46070 */
[----:B------:R-:W-:Y:S01]  /*5f90*/  VIADD R10, R14, 0xffffffdb ;  /* 0xffffffdb0e0a7836 */ /* 0x000fe20000000000 */
[----:B------:R-:W-:-:S04]  /*5fa0*/  PRMT R24, RZ, 0x7610, R24 ;  /* 0x00007610ff187816 */ /* 0x000fc80000000018 */
[----:B------:R-:W-:Y:S01]  /*5fb0*/  ISETP.GE.U32.AND P0, PT, R10, 0x7fffff5c, PT ;  /* 0x7fffff5c0a00780c */ /* 0x000fe20003f06070 */
[----:B------:R-:W-:Y:S01]  /*5fc0*/  IMAD R10, R4, 0x14, RZ ;  /* 0x00000014040a7824 */ /* 0x000fe200078e02ff */
[----:B------:R-:W-:Y:S01]  /*5fd0*/  PRMT R25, RZ, 0x7610, R25 ;  /* 0x00007610ff197816 */ /* 0x000fe20000000019 */
[----:B--2---:R0:W-:Y:S04]  /*5fe0*/  STL [R1+0x1dc], R12 ;  /* 0x0001dc0c01007387 */ /* 0x0041e80000100800 */
[----:B-1----:R-:W2:Y:S04]  /*5ff0*/  LDL.LU R29, [R1+0x8f4] ;  /* 0x0008f400011d7983 */ /* 0x002ea80000300800 */
[----:B------:R-:W2:Y:S01]  /*6000*/  LDL.LU R28, [R1+0x8f0] ;  /* 0x0008f000011c7983 */ /* 0x000ea20000300800 */
[----:B0-----:R-:W-:-:S04]  /*6010*/  IADD3 R12, P6, PT, R11, R0, RZ ;  /* 0x000000000b0c7210 */ /* 0x001fc80007fde0ff */
[----:B------:R-:W-:Y:S01]  /*6020*/  LEA.HI.X.SX32 R11, R11, R2, 0x1, P6 ;  /* 0x000000020b0b7211 */ /* 0x000fe200030f0eff */
[----:B------:R-:W-:-:S04]  /*6030*/  IMAD.MOV.U32 R9, RZ, RZ, R12 ;  /* 0x000000ffff097224 */ /* 0x000fc800078e000c */
[----:B------:R-:W-:-:S05]  /*6040*/  IMAD.MOV.U32 R8, RZ, RZ, R11 ;  /* 0x000000ffff087224 */ /* 0x000fca00078e000b */
[-C--:B------:R-:W-:Y:S01]  /*6050*/  @!P5 LOP3.LUT R9, R9, R8.reuse, RZ, 0x3c, !PT ;  /* 0x000000080909d212 */ /* 0x080fe200078e3cff */
[----:B---3--:R0:W-:Y:S03]  /*6060*/  STL [R1+0x1e4], R27 ;  /* 0x0001e41b01007387 */ /* 0x0081e60000100800 */
[----:B------:R-:W-:-:S04]  /*6070*/  @!P5 LOP3.LUT R8, R9, R8, RZ, 0x3c, !PT ;  /* 0x000000080908d212 */ /* 0x000fc800078e3cff */
[----:B------:R-:W-:Y:S01]  /*6080*/  @!P5 LOP3.LUT R9, R9, R8, RZ, 0x3c, !PT ;  /* 0x000000080909d212 */ /* 0x000fe200078e3cff */
[----:B0-----:R-:W3:Y:S04]  /*6090*/  LDL.LU R27, [R1+0x8ec] ;  /* 0x0008ec00011b7983 */ /* 0x001ee80000300800 */
[----:B------:R0:W-:Y:S04]  /*60a0*/  STL [R1+0xb8], R12 ;  /* 0x0000b80c01007387 */ /* 0x0001e80000100800 */
[----:B------:R1:W2:Y:S01]  /*60b0*/  @!P5 LDG.E.U8 R24, desc[UR18][R8.64] ;  /* 0x000000120818d981 */ /* 0x0002a2000c1e1100 */
[----:B0-----:R-:W-:-:S04]  /*60c0*/  IADD3 R12, P6, PT, R10, R0, RZ ;  /* 0x000000000a0c7210 */ /* 0x001fc80007fde0ff */
[----:B-1----:R-:W-:Y:S01]  /*60d0*/  LEA.HI.X.SX32 R8, R10, R2, 0x1, P6 ;  /* 0x000000020a087211 */ /* 0x002fe200030f0eff */
        /* <DEDUP_REMOVED lines=13> */
[----:B------:R-:W-:Y:S02]  /*61b0*/  PRMT R74, RZ, 0x7610, R74 ;  /* 0x00007610ff4a7816 */ /* 0x000fe4000000004a */
[----:B------:R-:W-:Y:S01]  /*61c0*/  PRMT R84, RZ, 0x7610, R84 ;  /* 0x00007610ff547816 */ /* 0x000fe20000000054 */
[----:B--2---:R1:W-:Y:S02]  /*61d0*/  STL [R1+0xe4], R24 ;  /* 0x0000e41801007387 */ /* 0x0043e40000100800 */
[----:B-1----:R-:W-:-:S04]  /*61e0*/  IADD3 R24, P6, PT, R11, R0, RZ ;  /* 0x000000000b187210 */ /* 0x002fc80007fde0ff */
[----:B0-----:R-:W-:Y:S01]  /*61f0*/  LEA.HI.X.SX32 R8, R11, R2, 0x1, P6 ;  /* 0x000000020b087211 */ /* 0x001fe200030f0eff */
[----:B------:R-:W-:Y:S01]  /*6200*/  IMAD.MOV.U32 R9, RZ, RZ, R24 ;  /* 0x000000ffff097224 */ /* 0x000fe200078e0018 */
[----:B------:R0:W-:Y:S04]  /*6210*/  STL [R1+0x3f8], R24 ;  /* 0x0003f81801007387 */ /* 0x0001e80000100800 */
[----:B------:R-:W-:Y:S01]  /*6220*/  @!P4 LOP3.LUT R9, R9, R8, RZ, 0x3c, !PT ;  /* 0x000000080909c212 */ /* 0x000fe200078e3cff */
[----:B------:R1:W-:Y:S01]  /*6230*/  STL [R1+0x3f4], R8 ;  /* 0x0003f40801007387 */ /* 0x0003e20000100800 */
[----:B0-----:R-:W-:Y:S02]  /*6240*/  IADD3 R24, P6, PT, R10, R0, RZ ;  /* 0x000000000a187210 */ /* 0x001fe40007fde0ff */
[----:B-1----:R-:W-:-:S03]  /*6250*/  @!P4 LOP3.LUT R8, R9, R8, RZ, 0x3c, !PT ;  /* 0x000000080908c212 */ /* 0x002fc600078e3cff */
[----:B------:R-:W-:Y:S01]  /*6260*/  STL [R1+0x430], R24 ;  /* 0x0004301801007387 */ /* 0x000fe20000100800 */
[----:B------:R-:W-:-:S03]  /*6270*/  @!P4 LOP3.LUT R9, R9, R8, RZ, 0x3c, !PT ;  /* 0x000000080909c212 */ /* 0x000fc600078e3cff */
[----:B---3--:R0:W-:Y:S04]  /*6280*/  STL [R1+0xbc], R25 ;  /* 0x0000bc1901007387 */ /* 0x0081e80000100800 */
[----:B------:R1:W2:Y:S01]  /*6290*/  @!P4 LDG.E.U8 R26, desc[UR18][R8.64] ;  /* 0x00000012081ac981 */ /* 0x0002a2000c1e1100 */
[----:B0-----:R-:W-:Y:S01]  /*62a0*/  LEA.HI.X.SX32 R25, R10, R2, 0x1, P6 ;  /* 0x000000020a197211 */ /* 0x001fe200030f0eff */
[----:B-1----:R-:W-:-:S04]  /*62b0*/  @!P0 IMAD.MOV.U32 R8, RZ, RZ, R24 ;  /* 0x000000ffff088224 */ /* 0x002fc800078e0018 */
[----:B------:R-:W-:-:S05]  /*62c0*/  @!P0 IMAD.MOV.U32 R9, RZ, RZ, R25 ;  /* 0x000000ffff098224 */ /* 0x000fca00078e0019 */
[----:B------:R0:W3:Y:S01]  /*62d0*/  @!P0 LDG.E.U8 R74, desc[UR18][R8.64] ;  /* 0x00000012084a8981 */ /* 0x0000e2000c1e1100 */
[----:B------:R-:W-:-:S05]  /*62e0*/  IMAD R11, R4, 0x2c, RZ ;  /* 0x0000002c040b7824 */ /* 0x000fca00078e02ff */
[----:B------:R-:W-:Y:S01]  /*62f0*/  IADD3 R10, P6, PT, R11, R0, RZ ;  /* 0x000000000b0a7210 */ /* 0x000fe20007fde0ff */
[----:B0-----:R-:W-:-:S03]  /*6300*/  VIADD R8, R14, 0xffffffb3 ;  /* 0xffffffb30e087836 */ /* 0x001fc60000000000 */
[----:B------:R-:W-:Y:S01]  /*6310*/  LEA.HI.X.SX32 R11, R11, R2, 0x1, P6 ;  /* 0x000000020b0b7211 */ /* 0x000fe200030f0eff */
[----:B------:R-:W-:Y:S01]  /*6320*/  IMAD.MOV.U32 R9, RZ, RZ, R10 ;  /* 0x000000ffff097224 */ /* 0x000fe200078e000a */
[----:B------:R-:W-:-:S03]  /*6330*/  ISETP.GE.U32.AND P0, PT, R8, 0x7fffff34, PT ;  /* 0x7fffff340800780c */ /* 0x000fc60003f06070 */
[----:B------:R-:W-:-:S05]  /*6340*/  IMAD.MOV.U32 R8, RZ, RZ, R11 ;  /* 0x000000ffff087224 */ /* 0x000fca00078e000b */
[----:B------:R-:W-:-:S04]  /*6350*/  @!P2 LOP3.LUT R9, R9, R8, RZ, 0x3c, !PT ;  /* 0x000000080909a212 */ /* 0x000fc800078e3cff */
[----:B------:R-:W-:-:S04]  /*6360*/  @!P2 LOP3.LUT R8, R9, R8, RZ, 0x3c, !PT ;  /* 0x000000080908a212 */ /* 0x000fc800078e3cff */
[----:B------:R-:W-:-:S05]  /*6370*/  @!P2 LOP3.LUT R9, R9, R8, RZ, 0x3c, !PT ;  /* 0x000000080909a212 */ /* 0x000fca00078e3cff */
[----:B------:R0:W4:Y:S01]  /*6380*/  @!P2 LDG.E.U8 R84, desc[UR18][R8.64] ;  /* 0x000000120854a981 */ /* 0x000122000c1e1100 */
[----:B------:R-:W-:-:S05]  /*6390*/  VIADD R12, R14, 0xffffffc3 ;  /* 0xffffffc30e0c7836 */ /* 0x000fca0000000000 */
[----:B------:R-:W-:Y:S01]  /*63a0*/  ISETP.GE.U32.AND P1, PT, R12, 0x7fffff44, PT ;  /* 0x7fffff440c00780c */ /* 0x000fe20003f26070 */
[----:B------:R-:W-:-:S05]  /*63b0*/  VIADD R12, R14, 0xffffffbb ;  /* 0xffffffbb0e0c7836 */ /* 0x000fca0000000000 */
[----:B------:R-:W-:Y:S02]  /*63c0*/  ISETP.GE.U32.AND P4, PT, R12, 0x7fffff3c, PT ;  /* 0x7fffff3c0c00780c */ /* 0x000fe40003f86070 */
[----:B------:R-:W-:Y:S02]  /*63d0*/  PRMT R86, RZ, 0x7610, R86 ;  /* 0x00007610ff567816 */ /* 0x000fe40000000056 */
[----:B------:R-:W-:Y:S01]  /*63e0*/  PRMT R82, RZ, 0x7610, R82 ;  /* 0x00007610ff527816 */ /* 0x000fe20000000052 */
[----:B--2---:R1:W-:Y:S04]  /*63f0*/  STL [R1+0xa8], R26 ;  /* 0x0000a81a01007387 */ /* 0x0043e80000100800 */
[----:B-1----:R-:W2:Y:S04]  /*6400*/  LDL.LU R26, [R1+0x8e8] ;  /* 0x0008e800011a7983 */ /* 0x002ea80000300800 */
[----:B------:R1:W-:Y:S04]  /*6410*/  STL [R1+0x42c], R25 ;  /* 0x00042c1901007387 */ /* 0x0003e80000100800 */
[----:B-1----:R-:W2:Y:S04]  /*6420*/  LDL.LU R25, [R1+0x8e4] ;  /* 0x0008e40001197983 */ /* 0x002ea80000300800 */
[----:B------:R-:W2:Y:S04]  /*6430*/  LDL.LU R24, [R1+0x8e0] ;  /* 0x0008e00001187983 */ /* 0x000ea80000300800 */
[----:B---3--:R1:W-:Y:S04]  /*6440*/  STL [R1+0xa4], R74 ;  /* 0x0000a44a01007387 */ /* 0x0083e80000100800 */
[----:B-1----:R-:W3:Y:S04]  /*6450*/  LDL.LU R74, [R1+0x8dc] ;  /* 0x0008dc00014a7983 */ /* 0x002ee80000300800 */
[----:B------:R1:W-:Y:S02]  /*6460*/  STL [R1+0x468], R10 ;  /* 0x0004680a01007387 */ /* 0x0003e40000100800 */
[----:B-1----:R-:W-:-:S05]  /*6470*/  IMAD R10, R4, 0x34, RZ ;  /* 0x00000034040a7824 */ /* 0x002fca00078e02ff */
[----:B------:R-:W-:-:S04]  /*6480*/  IADD3 R12, P6, PT, R10, R0, RZ ;  /* 0x000000000a0c7210 */ /* 0x000fc80007fde0ff */
[----:B0-----:R-:W-:Y:S01]  /*6490*/  LEA.HI.X.SX32 R8, R10, R2, 0x1, P6 ;  /* 0x000000020a087211 */ /* 0x001fe200030f0eff */
[----:B------:R-:W-:Y:S01]  /*64a0*/  IMAD.MOV.U32 R9, RZ, RZ, R12 ;  /* 0x000000ffff097224 */ /* 0x000fe200078e000c */
[----:B------:R0:W-:Y:S04]  /*64b0*/  STL [R1+0x464], R11 ;  /* 0x0004640b01007387 */ /* 0x0001e80000100800 */
[-C--:B------:R-:W-:Y:S01]  /*64c0*/  @!P5 LOP3.LUT R9, R9, R8.reuse, RZ, 0x3c, !PT ;  /* 0x000000080909d212 */ /* 0x080fe200078e3cff */
[----:B------:R-:W-:Y:S04]  /*64d0*/  STL [R1+0x4a8], R12 ;  /* 0x0004a80c01007387 */ /* 0x000fe80000100800 */
[----:B------:R1:W-:Y:S01]  /*64e0*/  STL [R1+0x4a4], R8 ;  /* 0x0004a40801007387 */ /* 0x0003e20000100800 */
[----:B0-----:R-:W-:Y:S01]  /*64f0*/  VIADD R11, R14, 0xffffffab ;  /* 0xffffffab0e0b7836 */ /* 0x001fe20000000000 */
[----:B-1----:R-:W-:-:S04]  /*6500*/  @!P5 LOP3.LUT R8, R9, R8, RZ, 0x3c, !PT ;  /* 0x000000080908d212 */ /* 0x002fc800078e3cff */
[----:B------:R-:W-:Y:S02]  /*6510*/  @!P5 LOP3.LUT R9, R9, R8, RZ, 0x3c, !PT ;  /* 0x000000080909d212 */ /* 0x000fe400078e3cff */
[----:B------:R-:W-:-:S03]  /*6520*/  ISETP.GE.U32.AND P2, PT, R11, 0x7fffff2c, PT ;  /* 0x7fffff2c0b00780c */ /* 0x000fc60003f46070 */
[----:B------:R0:W2:Y:S01]  /*6530*/  @!P5 LDG.E.U8 R86, desc[UR18][R8.64] ;  /* 0x000000120856d981 */ /* 0x0000a2000c1e1100 */
[----:B------:R-:W-:-:S03]  /*6540*/  IMAD R11, R4, 0x3c, RZ ;  /* 0x0000003c040b7824 */ /* 0x000fc600078e02ff */
[----:B----4-:R1:W-:Y:S02]  /*6550*/  STL [R1+0x9c], R84 ;  /* 0x00009c5401007387 */ /* 0x0103e40000100800 */
[----:B-1----:R-:W-:-:S04]  /*6560*/  IADD3 R84, P6, PT, R11, R0, RZ ;  /* 0x000000000b547210 */ /* 0x002fc80007fde0ff */
[----:B0-----:R-:W-:Y:S01]  /*6570*/  LEA.HI.X.SX32 R8, R11, R2, 0x1, P6 ;  /* 0x000000020b087211 */ /* 0x001fe200030f0eff */
[----:B------:R-:W-:Y:S01]  /*6580*/  IMAD.MOV.U32 R9, RZ, RZ, R84 ;  /* 0x000000ffff097224 */ /* 0x000fe200078e0054 */
[----:B------:R-:W-:Y:S04]  /*6590*/  STL [R1+0x4e0], R84 ;  /* 0x0004e05401007387 */ /* 0x000fe80000100800 */
[-C--:B------:R-:W-:Y:S01]  /*65a0*/  @!P1 LOP3.LUT R9, R9, R8.reuse, RZ, 0x3c, !PT ;  /* 0x0000000809099212 */ /* 0x080fe200078e3cff */
[----:B------:R0:W-:Y:S03]  /*65b0*/  STL [R1+0x4dc], R8 ;  /* 0x0004dc0801007387 */ /* 0x0001e60000100800 */
[----:B0-----:R-:W-:-:S04]  /*65c0*/  @!P1 LOP3.LUT R8, R9, R8, RZ, 0x3c, !PT ;  /* 0x0000000809089212 */ /* 0x001fc800078e3cff */
[----:B------:R-:W-:-:S05]  /*65d0*/  @!P1 LOP3.LUT R9, R9, R8, RZ, 0x3c, !PT ;  /* 0x0000000809099212 */ /* 0x000fca00078e3cff */
[----:B------:R0:W4:Y:S01]  /*65e0*/  @!P1 LDG.E.U8 R82, desc[UR18][R8.64] ;  /* 0x0000001208529981 */ /* 0x000122000c1e1100 */
[----:B------:R-:W-:-:S05]  /*65f0*/  IMAD R10, R4, 0x44, RZ ;  /* 0x00000044040a7824 */ /* 0x000fca00078e02ff */
[----:B------:R-:W-:-:S05]  /*6600*/  IADD3 R84, P6, PT, R10, R0, RZ ;  /* 0x000000000a547210 */ /* 0x000fca0007fde0ff */
[----:B------:R-:W-:Y:S01]  /*6610*/  STL [R1+0x518], R84 ;  /* 0x0005185401007387 */ /* 0x000fe20000100800 */
[----:B0-----:R-:W-:Y:S02]  /*6620*/  @!P4 IMAD.MOV.U32 R8, RZ, RZ, R84 ;  /* 0x000000ffff08c224 */ /* 0x001fe400078e0054 */
[----:B------:R-:W-:Y:S02]  /*6630*/  IMAD R11, R4, 0x4c, RZ ;  /* 0x0000004c040b7824 */ /* 0x000fe400078e02ff */
[----:B------:R-:W-:-:S05]  /*6640*/  VIADD R12, R14, 0xffffffa3 ;  /* 0xffffffa30e0c7836 */ /* 0x000fca0000000000 */
[----:B------:R-:W-:Y:S01]  /*6650*/  ISETP.GE.U32.AND P5, PT, R12, 0x7fffff24, PT ;  /* 0x7fffff240c00780c */ /* 0x000fe20003fa6070 */
[----:B------:R-:W-:-:S05]  /*6660*/  VIADD R12, R14, 0xffffff9b ;  /* 0xffffff9b0e0c7836 */ /* 0x000fca0000000000 */
[----:B------:R-:W-:Y:S02]  /*6670*/  ISETP.GE.U32.AND P1, PT, R12, 0x7fffff1c, PT ;  /* 0x7fffff1c0c00780c */ /* 0x000fe40003f26070 */
[----:B------:R-:W-:Y:S01]  /*6680*/  PRMT R12, RZ, 0x7610, R12 ;  /* 0x00007610ff0c7816 */ /* 0x000fe2000000000c */
[----:B--2---:R0:W-:Y:S02]  /*6690*/  STL [R1+0x90], R86 ;  /* 0x0000905601007387 */ /* 0x0041e40000100800 */
[----:B0-----:R-:W-:-:S05]  /*66a0*/  LEA.HI.X.SX32 R86, R10, R2, 0x1, P6 ;  /* 0x000000020a567211 */ /* 0x001fca00030f0eff */
[----:B------:R-:W-:-:S05]  /*66b0*/  @!P4 IMAD.MOV.U32 R9, RZ, RZ, R86 ;  /* 0x000000ffff09c224 */ /* 0x000fca00078e0056 */
[----:B------:R0:W2:Y:S04]  /*66c0*/  @!P4 LDG.E.U8 R73, desc[UR18][R8.64] ;  /* 0x000000120849c981 */ /* 0x0000a8000c1e1100 */
[----:B------:R-:W-:Y:S01]  /*66d0*/  STL [R1+0x514], R86 ;  /* 0x0005145601007387 */ /* 0x000fe20000100800 */
[----:B0-----:R-:W-:-:S05]  /*66e0*/  VIADD R8, R14, 0xffffff93 ;  /* 0xffffff930e087836 */ /* 0x001fca0000000000 */
[----:B------:R-:W-:Y:S01]  /*66f0*/  ISETP.GE.U32.AND P4, PT, R8, 0x7fffff14, PT ;  /* 0x7fffff140800780c */ /* 0x000fe20003f86070 */
[----:B----4-:R0:W-:Y:S02]  /*6700*/  STL [R1+0x8c], R82 ;  /* 0x00008c5201007387 */ /* 0x0101e40000100800 */
[----:B0-----:R-:W-:-:S04]  /*6710*/  IADD3 R82, P6, PT, R11, R0, RZ ;  /* 0x000000000b527210 */ /* 0x001fc80007fde0ff */
[----:B------:R-:W-:Y:S01]  /*6720*/  LEA.HI.X.SX32 R84, R11, R2, 0x1, P6 ;  /* 0x000000020b547211 */ /* 0x000fe200030f0eff */
[----:B------:R-:W-:-:S04]  /*6730*/  @!P0 IMAD.MOV.U32 R8, RZ, RZ, R82 ;  /* 0x000000ffff088224 */ /* 0x000fc800078e0052 */
[----:B------:R-:W-:-:S05]  /*6740*/  @!P0 IMAD.MOV.U32 R9, RZ, RZ, R84 ;  /* 0x000000ffff098224 */ /* 0x000fca00078e0054 */
[----:B------:R0:W4:Y:S01]  /*6750*/  @!P0 LDG.E.U8 R12, desc[UR18][R8.64] ;  /* 0x00000012080c8981 */ /* 0x000122000c1e1100 */
[----:B------:R-:W-:-:S03]  /*6760*/  IMAD R10, R4, 0x54, RZ ;  /* 0x00000054040a7824 */ /* 0x000fc600078e02ff */
[----:B------:R-:W-:Y:S04]  /*6770*/  STL [R1+0x550], R82 ;  /* 0x0005505201007387 */ /* 0x000fe80000100800 */
[----:B------:R-:W-:Y:S01]  /*6780*/  STL [R1+0x54c], R84 ;  /* 0x00054c5401007387 */ /* 0x000fe20000100800 */
[----:B------:R-:W-:-:S05]  /*6790*/  VIADD R11, R14, 0xffffff8b ;  /* 0xffffff8b0e0b7836 */ /* 0x000fca0000000000 */
[----:B------:R-:W-:Y:S01]  /*67a0*/  ISETP.GE.U32.AND P0, PT, R11, 0x7fffff0c, PT ;  /* 0x7fffff0c0b00780c */ /* 0x000fe20003f06070 */
[----:B------:R-:W-:Y:S01]  /*67b0*/  IMAD R11, R4, 0x5c, RZ ;  /* 0x0000005c040b7824 */ /* 0x000fe200078e02ff */
[----:B--2---:R1:W-:Y:S02]  /*67c0*/  STL [R1+0x84], R73 ;  /* 0x0000844901007387 */ /* 0x0043e40000100800 */
[----:B-1----:R-:W-:-:S04]  /*67d0*/  IADD3 R73, P6, PT, R10, R0, RZ ;  /* 0x000000000a497210 */ /* 0x002fc80007fde0ff */
[----:B------:R-:W-:Y:S01]  /*67e0*/  LEA.HI.X.SX32 R84, R10, R2, 0x1, P6 ;  /* 0x000000020a547211 */ /* 0x000fe200030f0eff */
[----:B0-----:R-:W-:-:S04]  /*67f0*/  @!P2 IMAD.MOV.U32 R8, RZ, RZ, R73 ;  /* 0x000000ffff08a224 */ /* 0x001fc800078e0049 */
[----:B------:R-:W-:-:S05]  /*6800*/  @!P2 IMAD.MOV.U32 R9, RZ, RZ, R84 ;  /* 0x000000ffff09a224 */ /* 0x000fca00078e0054 */
[----:B------:R0:W2:Y:S01]  /*6810*/  @!P2 LDG.E.U8 R72, desc[UR18][R8.64] ;  /* 0x000000120848a981 */ /* 0x0000a2000c1e1100 */
[----:B------:R-:W-:-:S03]  /*6820*/  IADD3 R82, P6, PT, R11, R0, RZ ;  /* 0x000000000b527210 */ /* 0x000fc60007fde0ff */
[----:B------:R-:W-:Y:S02]  /*6830*/  STL [R1+0x588], R73 ;  /* 0x0005884901007387 */ /* 0x000fe40000100800 */
[----:B0-----:R-:W-:Y:S02]  /*6840*/  @!P5 IMAD.MOV.U32 R8, RZ, RZ, R82 ;  /* 0x000000ffff08d224 */ /* 0x001fe400078e0052 */
[----:B----4-:R-:W-:Y:S04]  /*6850*/  STL [R1+0x80], R12 ;  /* 0x0000800c01007387 */ /* 0x010fe80000100800 */
[----:B------:R0:W-:Y:S02]  /*6860*/  STL [R1+0x584], R84 ;  /* 0x0005845401007387 */ /* 0x0001e40000100800 */
[----:B0-----:R-:W-:-:S05]  /*6870*/  LEA.HI.X.SX32 R84, R11, R2, 0x1, P6 ;  /* 0x000000020b547211 */ /* 0x001fca00030f0eff */
[----:B------:R-:W-:-:S05]  /*6880*/  @!P5 IMAD.MOV.U32 R9, RZ, RZ, R84 ;  /* 0x000000ffff09d224 */ /* 0x000fca00078e0054 */
[----:B------:R0:W4:Y:S01]  /*6890*/  @!P5 LDG.E.U8 R23, desc[UR18][R8.64] ;  /* 0x000000120817d981 */ /* 0x000122000c1e1100 */
[----:B------:R-:W-:-:S03]  /*68a0*/  IMAD R10, R4, 0x64, RZ ;  /* 0x00000064040a7824 */ /* 0x000fc600078e02ff */
[----:B------:R-:W-:Y:S01]  /*68b0*/  STL [R1+0x5c0], R82 ;  /* 0x0005c05201007387 */ /* 0x000fe20000100800 */
[----:B------:R-:W-:Y:S02]  /*68c0*/  IMAD R11, R4, 0x6c, RZ ;  /* 0x0000006c040b7824 */ /* 0x000fe400078e02ff */
[----:B------:R-:W-:-:S05]  /*68d0*/  VIADD R12, R14, 0xffffff83 ;  /* 0xffffff830e0c7836 */ /* 0x000fca0000000000 */
[----:B------:R-:W-:Y:S01]  /*68e0*/  ISETP.GE.U32.AND P2, PT, R12, 0x7fffff04, PT ;  /* 0x7fffff040c00780c */ /* 0x000fe20003f46070 */
[----:B------:R-:W-:-:S05]  /*68f0*/  VIADD R12, R14, 0xfffffffa ;  /* 0xfffffffa0e0c7836 */ /* 0x000fca0000000000 */
[----:B------:R-:W-:Y:S02]  /*6900*/  ISETP.GE.U32.AND P5, PT, R12, 0x7fffff7b, PT ;  /* 0x7fffff7b0c00780c */ /* 0x000fe40003fa6070 */
[----:B------:R-:W-:Y:S01]  /*6910*/  PRMT R12, RZ, 0x7610, R12 ;  /* 0x00007610ff0c7816 */ /* 0x000fe2000000000c */
[----:B--2---:R1:W-:Y:S02]  /*6920*/  STL [R1+0x7c], R72 ;  /* 0x00007c4801007387 */ /* 0x0043e40000100800 */
[----:B-1----:R-:W-:-:S04]  /*6930*/  IADD3 R72, P6, PT, R10, R0, RZ ;  /* 0x000000000a487210 */ /* 0x002fc80007fde0ff */
[----:B------:R-:W-:Y:S01]  /*6940*/  LEA.HI.X.SX32 R73, R10, R2, 0x1, P6 ;  /* 0x000000020a497211 */ /* 0x000fe200030f0eff */
[----:B0-----:R-:W-:-:S04]  /*6950*/  @!P1 IMAD.MOV.U32 R8, RZ, RZ, R72 ;  /* 0x000000ffff089224 */ /* 0x001fc800078e0048 */
[----:B------:R-:W-:-:S05]  /*6960*/  @!P1 IMAD.MOV.U32 R9, RZ, RZ, R73 ;  /* 0x000000ffff099224 */ /* 0x000fca00078e0049 */
[----:B------:R0:W2:Y:S04]  /*6970*/  @!P1 LDG.E.U8 R22, desc[UR18][R8.64] ;  /* 0x0000001208169981 */ /* 0x0000a8000c1e1100 */
[----:B------:R-:W-:Y:S04]  /*6980*/  STL [R1+0x5bc], R84 ;  /* 0x0005bc5401007387 */ /* 0x000fe80000100800 */
[----:B------:R-:W-:Y:S04]  /*6990*/  STL [R1+0x5f8], R72 ;  /* 0x0005f84801007387 */ /* 0x000fe80000100800 */
[----:B------:R-:W-:Y:S01]  /*69a0*/  STL [R1+0x5f4], R73 ;  /* 0x0005f44901007387 */ /* 0x000fe20000100800 */
[----:B0-----:R-:W-:-:S03]  /*69b0*/  VIADD R8, R14, 0xfffffff2 ;  /* 0xfffffff20e087836 */ /* 0x001fc60000000000 */
[----:B----4-:R0:W-:Y:S02]  /*69c0*/  STL [R1+0x70], R23 ;  /* 0x0000701701007387 */ /* 0x0101e40000100800 */
[----:B------:R-:W-:Y:S02]  /*69d0*/  ISETP.GE.U32.AND P1, PT, R8, 0x7fffff73, PT ;  /* 0x7fffff730800780c */ /* 0x000fe40003f26070 */
        /* <DEDUP_REMOVED lines=50> */
[----:B------:R-:W-:Y:S02]  /*6d00*/  IMAD R10, R4, 0x15, RZ ;  /* 0x00000015040a7824 */ /* 0x000fe400078e02ff */
[----:B------:R-:W-:Y:S01]  /*6d10*/  VIADD R11, R14, 0xffffffca ;  /* 0xffffffca0e0b7836 */ /* 0x000fe20000000000 */
[----:B------:R-:W-:Y:S04]  /*6d20*/  STL [R1+0xd0], R20 ;  /* 0x0000d01401007387 */ /* 0x000fe80000100800 */
[----:B------:R-:W-:Y:S01]  /*6d30*/  STL [R1+0xcc], R21 ;  /* 0x0000cc1501007387 */ /* 0x000fe20000100800 */
[----:B------:R-:W-:Y:S01]  /*6d40*/  ISETP.GE.U32.AND P1, PT, R11, 0x7fffff4b, PT ;  /* 0x7fffff4b0b00780c */ /* 0x000fe20003f26070 */
[----:B------:R-:W-:Y:S01]  /*6d50*/  IMAD R11, R4, 0x1d, RZ ;  /* 0x0000001d040b7824 */ /* 0x000fe200078e02ff */
[----:B------:R-:W-:Y:S01]  /*6d60*/  PRMT R5, RZ, 0x7610, R5 ;  /* 0x00007610ff057816 */ /* 0x000fe20000000005 */
[----:B--2---:R1:W-:Y:S02]  /*6d70*/  STL [R1+0x54], R19 ;  /* 0x0000541301007387 */ /* 0x0043e40000100800 */
[----:B-1----:R-:W-:-:S04]  /*6d80*/  IADD3 R19, P6, PT, R10, R0, RZ ;  /* 0x000000000a137210 */ /* 0x002fc80007fde0ff */
[----:B------:R-:W-:Y:S02]  /*6d90*/  LEA.HI.X.SX32 R20, R10, R2, 0x1, P6 ;  /* 0x000000020a147211 */ /* 0x000fe400030f0eff */
[C---:B------:R-:W-:Y:S01]  /*6da0*/  IADD3 R21, P6, PT, R11.reuse, R0, RZ ;  /* 0x000000000b157210 */ /* 0x040fe20007fde0ff */
[----:B0-----:R-:W-:Y:S02]  /*6db0*/  @!P4 IMAD.MOV.U32 R8, RZ, RZ, R19 ;  /* 0x000000ffff08c224 */ /* 0x001fe400078e0013 */
[----:B------:R-:W-:Y:S01]  /*6dc0*/  @!P4 IMAD.MOV.U32 R9, RZ, RZ, R20 ;  /* 0x000000ffff09c224 */ /* 0x000fe200078e0014 */
[----:B------:R-:W-:-:S04]  /*6dd0*/  LEA.HI.X.SX32 R22, R11, R2, 0x1, P6 ;  /* 0x000000020b167211 */ /* 0x000fc800030f0eff */
[----:B------:R0:W2:Y:S01]  /*6de0*/  @!P4 LDG.E.U8 R5, desc[UR18][R8.64] ;  /* 0x000000120805c981 */ /* 0x0000a2000c1e1100 */
[----:B------:R-:W-:Y:S02]  /*6df0*/  IMAD R10, R4, 0x25, RZ ;  /* 0x00000025040a7824 */ /* 0x000fe400078e02ff */
[----:B0-----:R-:W-:Y:S02]  /*6e00*/  @!P0 IMAD.MOV.U32 R8, RZ, RZ, R21 ;  /* 0x000000ffff088224 */ /* 0x001fe400078e0015 */
[----:B------:R-:W-:-:S05]  /*6e10*/  @!P0 IMAD.MOV.U32 R9, RZ, RZ, R22 ;  /* 0x000000ffff098224 */ /* 0x000fca00078e0016 */
[----:B------:R0:W3:Y:S04]  /*6e20*/  @!P0 LDG.E.U8 R18, desc[UR18][R8.64] ;  /* 0x0000001208128981 */ /* 0x0000e8000c1e1100 */
[----:B------:R1:W-:Y:S04]  /*6e30*/  STL [R1+0x140], R19 ;  /* 0x0001401301007387 */ /* 0x0003e80000100800 */
[----:B----4-:R-:W-:Y:S01]  /*6e40*/  STL [R1+0x4c], R12 ;  /* 0x00004c0c01007387 */ /* 0x010fe20000100800 */
[----:B-1----:R-:W-:-:S03]  /*6e50*/  IADD3 R19, P6, PT, R10, R0, RZ ;  /* 0x000000000a137210 */ /* 0x002fc60007fde0ff */
[----:B------:R1:W-:Y:S02]  /*6e60*/  STL [R1+0x13c], R20 ;  /* 0x00013c1401007387 */ /* 0x0003e40000100800 */
[----:B0-----:R-:W-:Y:S01]  /*6e70*/  @!P2 IMAD.MOV.U32 R8, RZ, RZ, R19 ;  /* 0x000000ffff08a224 */ /* 0x001fe200078e0013 */
[----:B-1----:R-:W-:-:S05]  /*6e80*/  LEA.HI.X.SX32 R20, R10, R2, 0x1, P6 ;  /* 0x000000020a147211 */ /* 0x002fca00030f0eff */
[----:B------:R-:W-:-:S05]  /*6e90*/  @!P2 IMAD.MOV.U32 R9, RZ, RZ, R20 ;  /* 0x000000ffff09a224 */ /* 0x000fca00078e0014 */
[----:B------:R0:W4:Y:S01]  /*6ea0*/  @!P2 LDG.E.U8 R17, desc[UR18][R8.64] ;  /* 0x000000120811a981 */ /* 0x000122000c1e1100 */
[----:B------:R-:W-:Y:S02]  /*6eb0*/  IMAD R11, R4, 0x2d, RZ ;  /* 0x0000002d040b7824 */ /* 0x000fe400078e02ff */
[----:B------:R-:W-:-:S05]  /*6ec0*/  VIADD R12, R14, 0xffffffc2 ;  /* 0xffffffc20e0c7836 */ /* 0x000fca0000000000 */
[----:B------:R-:W-:Y:S01]  /*6ed0*/  ISETP.GE.U32.AND P4, PT, R12, 0x7fffff43, PT ;  /* 0x7fffff430c00780c */ /* 0x000fe20003f86070 */
[C---:B------:R-:W-:Y:S02]  /*6ee0*/  VIADD R12, R14.reuse, 0xffffffba ;  /* 0xffffffba0e0c7836 */ /* 0x040fe40000000000 */
[----:B0-----:R-:W-:-:S03]  /*6ef0*/  VIADD R8, R14, 0xffffffb2 ;  /* 0xffffffb20e087836 */ /* 0x001fc60000000000 */
[----:B------:R-:W-:Y:S02]  /*6f00*/  ISETP.GE.U32.AND P0, PT, R12, 0x7fffff3b, PT ;  /* 0x7fffff3b0c00780c */ /* 0x000fe40003f06070 */
[----:B------:R-:W-:Y:S02]  /*6f10*/  PRMT R12, RZ, 0x7610, R12 ;  /* 0x00007610ff0c7816 */ /* 0x000fe4000000000c */
[----:B------:R-:W-:Y:S01]  /*6f20*/  ISETP.GE.U32.AND P2, PT, R8, 0x7fffff33, PT ;  /* 0x7fffff330800780c */ /* 0x000fe20003f46070 */
[----:B------:R-:W-:Y:S01]  /*6f30*/  IMAD R10, R4, 0x35, RZ ;  /* 0x00000035040a7824 */ /* 0x000fe200078e02ff */
[----:B--2---:R-:W-:Y:S04]  /*6f40*/  STL [R1+0x88c], R5 ;  /* 0x00088c0501007387 */ /* 0x004fe80000100800 */
[----:B------:R-:W-:Y:S04]  /*6f50*/  STL [R1+0x400], R21 ;  /* 0x0004001501007387 */ /* 0x000fe80000100800 */
[----:B------:R-:W-:Y:S04]  /*6f60*/  STL [R1+0x3fc], R22 ;  /* 0x0003fc1601007387 */ /* 0x000fe80000100800 */
[----:B------:R-:W-:Y:S04]  /*6f70*/  STL [R1+0x438], R19 ;  /* 0x0004381301007387 */ /* 0x000fe80000100800 */
[----:B------:R-:W-:Y:S04]  /*6f80*/  STL [R1+0x434], R20 ;  /* 0x0004341401007387 */ /* 0x000fe80000100800 */
[----:B---3--:R0:W-:Y:S02]  /*6f90*/  STL [R1+0x40], R18 ;  /* 0x0000401201007387 */ /* 0x0081e40000100800 */
[----:B0-----:R-:W-:-:S04]  /*6fa0*/  IADD3 R18, P6, PT, R11, R0, RZ ;  /* 0x000000000b127210 */ /* 0x001fc80007fde0ff */
[----:B------:R-:W-:Y:S01]  /*6fb0*/  LEA.HI.X.SX32 R19, R11, R2, 0x1, P6 ;  /* 0x000000020b137211 */ /* 0x000fe200030f0eff */
[----:B------:R-:W-:-:S04]  /*6fc0*/  @!P5 IMAD.MOV.U32 R8, RZ, RZ, R18 ;  /* 0x000000ffff08d224 */ /* 0x000fc800078e0012 */
[----:B------:R-:W-:Y:S01]  /*6fd0*/  @!P5 IMAD.MOV.U32 R9, RZ, RZ, R19 ;  /* 0x000000ffff09d224 */ /* 0x000fe200078e0013 */
[----:B------:R-:W-:Y:S04]  /*6fe0*/  STL [R1+0x470], R18 ;  /* 0x0004701201007387 */ /* 0x000fe80000100800 */
[----:B------:R0:W2:Y:S04]  /*6ff0*/  @!P5 LDG.E.U8 R12, desc[UR18][R8.64] ;  /* 0x00000012080cd981 */ /* 0x0000a8000c1e1100 */
[----:B------:R-:W-:Y:S04]  /*7000*/  STL [R1+0x46c], R19 ;  /* 0x00046c1301007387 */ /* 0x000fe80000100800 */
[----:B----4-:R1:W-:Y:S02]  /*7010*/  STL [R1+0x34], R17 ;  /* 0x0000341101007387 */ /* 0x0103e40000100800 */
[----:B-1----:R-:W-:-:S04]  /*7020*/  IADD3 R17, P6, PT, R10, R0, RZ ;  /* 0x000000000a117210 */ /* 0x002fc80007fde0ff */
[----:B------:R-:W-:Y:S01]  /*7030*/  LEA.HI.X.SX32 R19, R10, R2, 0x1, P6 ;  /* 0x000000020a137211 */ /* 0x000fe200030f0eff */
[----:B0-----:R-:W-:-:S04]  /*7040*/  @!P1 IMAD.MOV.U32 R8, RZ, RZ, R17 ;  /* 0x000000ffff089224 */ /* 0x001fc800078e0011 */
[----:B------:R-:W-:-:S05]  /*7050*/  @!P1 IMAD.MOV.U32 R9, RZ, RZ, R19 ;  /* 0x000000ffff099224 */ /* 0x000fca00078e0013 */
[----:B------:R0:W3:Y:S01]  /*7060*/  @!P1 LDG.E.U8 R16, desc[UR18][R8.64] ;  /* 0x0000001208109981 */ /* 0x0000e2000c1e1100 */
[----:B------:R-:W-:-:S05]  /*7070*/  VIADD R11, R14, 0xffffffaa ;  /* 0xffffffaa0e0b7836 */ /* 0x000fca0000000000 */
[----:B------:R-:W-:Y:S01]  /*7080*/  ISETP.GE.U32.AND P5, PT, R11, 0x7fffff2b, PT ;  /* 0x7fffff2b0b00780c */ /* 0x000fe20003fa6070 */
[----:B------:R-:W-:Y:S01]  /*7090*/  IMAD R11, R4, 0x3d, RZ ;  /* 0x0000003d040b7824 */ /* 0x000fe200078e02ff */
[----:B------:R-:W-:Y:S04]  /*70a0*/  STL [R1+0x4b0], R17 ;  /* 0x0004b01101007387 */ /* 0x000fe80000100800 */
[----:B------:R-:W-:-:S05]  /*70b0*/  IADD3 R18, P6, PT, R11, R0, RZ ;  /* 0x000000000b127210 */ /* 0x000fca0007fde0ff */
[----:B0-----:R-:W-:Y:S02]  /*70c0*/  @!P4 IMAD.MOV.U32 R8, RZ, RZ, R18 ;  /* 0x000000ffff08c224 */ /* 0x001fe400078e0012 */
[----:B------:R-:W-:Y:S01]  /*70d0*/  IMAD R10, R4, 0x45, RZ ;  /* 0x00000045040a7824 */ /* 0x000fe200078e02ff */
[----:B--2---:R-:W-:Y:S04]  /*70e0*/  STL [R1+0x2c], R12 ;  /* 0x00002c0c01007387 */ /* 0x004fe80000100800 */
[----:B------:R0:W-:Y:S02]  /*70f0*/  STL [R1+0x4ac], R19 ;  /* 0x0004ac1301007387 */ /* 0x0001e40000100800 */
[----:B0-----:R-:W-:-:S05]  /*7100*/  LEA.HI.X.SX32 R19, R11, R2, 0x1, P6 ;  /* 0x000000020b137211 */ /* 0x001fca00030f0eff */
[----:B------:R-:W-:-:S05]  /*7110*/  @!P4 IMAD.MOV.U32 R9, RZ, RZ, R19 ;  /* 0x000000ffff09c224 */ /* 0x000fca00078e0013 */
[----:B------:R0:W2:Y:S04]  /*7120*/  @!P4 LDG.E.U8 R15, desc[UR18][R8.64] ;  /* 0x00000012080fc981 */ /* 0x0000a8000c1e1100 */
[----:B------:R-:W-:Y:S04]  /*7130*/  STL [R1+0x4e8], R18 ;  /* 0x0004e81201007387 */ /* 0x000fe80000100800 */
[----:B---3--:R1:W-:Y:S02]  /*7140*/  STL [R1+0x28], R16 ;  /* 0x0000281001007387 */ /* 0x0083e40000100800 */
[----:B-1----:R-:W-:-:S04]  /*7150*/  IADD3 R16, P6, PT, R10, R0, RZ ;  /* 0x000000000a107210 */ /* 0x002fc80007fde0ff */
[----:B------:R-:W-:Y:S01]  /*7160*/  LEA.HI.X.SX32 R17, R10, R2, 0x1, P6 ;  /* 0x000000020a117211 */ /* 0x000fe200030f0eff */
[----:B0-----:R-:W-:-:S04]  /*7170*/  @!P0 IMAD.MOV.U32 R8, RZ, RZ, R16 ;  /* 0x000000ffff088224 */ /* 0x001fc800078e0010 */
[----:B------:R-:W-:-:S05]  /*7180*/  @!P0 IMAD.MOV.U32 R9, RZ, RZ, R17 ;  /* 0x000000ffff098224 */ /* 0x000fca00078e0011 */
[----:B------:R0:W3:Y:S01]  /*7190*/  @!P0 LDG.E.U8 R13, desc[UR18][R8.64] ;  /* 0x00000012080d8981 */ /* 0x0000e2000c1e1100 */
[----:B------:R-:W-:Y:S02]  /*71a0*/  IMAD R11, R4, 0x4d, RZ ;  /* 0x0000004d040b7824 */ /* 0x000fe400078e02ff */
[----:B------:R-:W-:Y:S01]  /*71b0*/  VIADD R12, R14, 0xffffffa2 ;  /* 0xffffffa20e0c7836 */ /* 0x000fe20000000000 */
[----:B------:R-:W-:Y:S04]  /*71c0*/  STL [R1+0x4e4], R19 ;  /* 0x0004e41301007387 */ /* 0x000fe80000100800 */
[----:B------:R-:W-:Y:S01]  /*71d0*/  STL [R1+0x520], R16 ;  /* 0x0005201001007387 */ /* 0x000fe20000100800 */
[----:B------:R-:W-:-:S03]  /*71e0*/  ISETP.GE.U32.AND P1, PT, R12, 0x7fffff23, PT ;  /* 0x7fffff230c00780c */ /* 0x000fc60003f26070 */
[----:B------:R-:W-:Y:S01]  /*71f0*/  STL [R1+0x51c], R17 ;  /* 0x00051c1101007387 */ /* 0x000fe20000100800 */
[C---:B------:R-:W-:Y:S02]  /*7200*/  VIADD R12, R14.reuse, 0xffffff9a ;  /* 0xffffff9a0e0c7836 */ /* 0x040fe40000000000 */
[----:B0-----:R-:W-:-:S03]  /*7210*/  VIADD R8, R14, 0xffffff92 ;  /* 0xffffff920e087836 */ /* 0x001fc60000000000 */
[----:B------:R-:W-:Y:S02]  /*7220*/  ISETP.GE.U32.AND P4, PT, R12, 0x7fffff1b, PT ;  /* 0x7fffff1b0c00780c */ /* 0x000fe40003f86070 */
[----:B------:R-:W-:Y:S02]  /*7230*/  PRMT R12, RZ, 0x7610, R12 ;  /* 0x00007610ff0c7816 */ /* 0x000fe4000000000c */
[----:B------:R-:W-:Y:S01]  /*7240*/  ISETP.GE.U32.AND P0, PT, R8, 0x7fffff13, PT ;  /* 0x7fffff130800780c */ /* 0x000fe20003f06070 */
[----:B------:R-:W-:Y:S01]  /*7250*/  IMAD R10, R4, 0x55, RZ ;  /* 0x00000055040a7824 */ /* 0x000fe200078e02ff */
[----:B------:R-:W-:Y:S01]  /*7260*/  PRMT R5, RZ, 0x7610, R5 ;  /* 0x00007610ff057816 */ /* 0x000fe20000000005 */
[----:B--2---:R0:W-:Y:S02]  /*7270*/  STL [R1+0x20], R15 ;  /* 0x0000200f01007387 */ /* 0x0041e40000100800 */
[----:B0-----:R-:W-:-:S04]  /*7280*/  IADD3 R15, P6, PT, R11, R0, RZ ;  /* 0x000000000b0f7210 */ /* 0x001fc80007fde0ff */
[----:B------:R-:W-:Y:S01]  /*7290*/  LEA.HI.X.SX32 R16, R11, R2, 0x1, P6 ;  /* 0x000000020b107211 */ /* 0x000fe200030f0eff */
[----:B------:R-:W-:-:S04]  /*72a0*/  @!P2 IMAD.MOV.U32 R8, RZ, RZ, R15 ;  /* 0x000000ffff08a224 */ /* 0x000fc800078e000f */
[----:B------:R-:W-:-:S05]  /*72b0*/  @!P2 IMAD.MOV.U32 R9, RZ, RZ, R16 ;  /* 0x000000ffff09a224 */ /* 0x000fca00078e0010 */
[----:B------:R0:W2:Y:S04]  /*72c0*/  @!P2 LDG.E.U8 R12, desc[UR18][R8.64] ;  /* 0x00000012080ca981 */ /* 0x0000a8000c1e1100 */
[----:B------:R-:W-:Y:S04]  /*72d0*/  STL [R1+0x558], R15 ;  /* 0x0005580f01007387 */ /* 0x000fe80000100800 */
[----:B------:R-:W-:Y:S04]  /*72e0*/  STL [R1+0x554], R16 ;  /* 0x0005541001007387 */ /* 0x000fe80000100800 */
[----:B---3--:R1:W-:Y:S02]  /*72f0*/  STL [R1+0x18], R13 ;  /* 0x0000180d01007387 */ /* 0x0083e40000100800 */
        /* <DEDUP_REMOVED lines=9> */
[----:B------:R-:W-:Y:S02]  /*7390*/  IADD3 R15, P6, PT, R11, R0, RZ ;  /* 0x000000000b0f7210 */ /* 0x000fe40007fde0ff */
[----:B------:R-:W-:-:S03]  /*73a0*/  PRMT R3, RZ, 0x7610, R3 ;  /* 0x00007610ff037816 */ /* 0x000fc60000000003 */
        /* <DEDUP_REMOVED lines=14> */
[----:B------:R-:W-:Y:S02]  /*7490*/  VIADD R12, R14, 0xffffff82 ;  /* 0xffffff820e0c7836 */ /* 0x000fe40000000000 */
[----:B------:R-:W-:Y:S01]  /*74a0*/  IMAD R11, R4, 0x6d, RZ ;  /* 0x0000006d040b7824 */ /* 0x000fe200078e02ff */
[----:B------:R-:W-:Y:S02]  /*74b0*/  STL [R1+0x5c4], R16 ;  /* 0x0005c41001007387 */ /* 0x000fe40000100800 */
[----:B------:R-:W-:Y:S01]  /*74c0*/  ISETP.GE.U32.AND P5, PT, R12, 0x7fffff03, PT ;  /* 0x7fffff030c00780c */ /* 0x000fe20003fa6070 */
[----:B------:R-:W-:Y:S01]  /*74d0*/  VIADD R12, R14, 0xfffffff9 ;  /* 0xfffffff90e0c7836 */ /* 0x000fe20000000000 */
[----:B------:R-:W-:Y:S04]  /*74e0*/  STL [R1+0x600], R5 ;  /* 0x0006000501007387 */ /* 0x000fe80000100800 */
[----:B------:R-:W-:Y:S01]  /*74f0*/  STL [R1+0x5fc], R13 ;  /* 0x0005fc0d01007387 */ /* 0x000fe20000100800 */
[----:B------:R-:W-:Y:S01]  /*7500*/  ISETP.GE.U32.AND P1, PT, R12, 0x7fffff7a, PT ;  /* 0x7fffff7a0c00780c */ /* 0x000fe20003f26070 */
[----:B0-----:R-:W-:-:S02]  /*7510*/  VIADD R8, R14, 0xfffffff1 ;  /* 0xfffffff10e087836 */ /* 0x001fc40000000000 */
[----:B------:R-:W-:-:S03]  /*7520*/  IMAD R10, R4, 0x75, RZ ;  /* 0x00000075040a7824 */ /* 0x000fc600078e02ff */
[----:B------:R-:W-:Y:S02]  /*7530*/  ISETP.GE.U32.AND P4, PT, R8, 0x7fffff72, PT ;  /* 0x7fffff720800780c */ /* 0x000fe40003f86070 */
[----:B------:R-:W-:Y:S02]  /*7540*/  PRMT R91, RZ, 0x7610, R91 ;  /* 0x00007610ff5b7816 */ /* 0x000fe4000000005b */
[----:B------:R-:W-:Y:S01]  /*7550*/  PRMT R89, RZ, 0x7610, R89 ;  /* 0x00007610ff597816 */ /* 0x000fe20000000059 */
[----:B--2---:R0:W-:Y:S02]  /*7560*/  STL [R1+0x4], R3 ;  /* 0x0000040301007387 */ /* 0x0041e40000100800 */
[----:B0-----:R-:W-:-:S04]  /*7570*/  IADD3 R3, P6, PT, R11, R0, RZ ;  /* 0x000000000b037210 */ /* 0x001fc80007fde0ff */
[----:B------:R-:W-:Y:S01]  /*7580*/  LEA.HI.X.SX32 R12, R11, R2, 0x1, P6 ;  /* 0x000000020b0c7211 */ /* 0x000fe200030f0eff */
[----:B------:R-:W-:Y:S01]  /*7590*/  @!P0 IMAD.MOV.U32 R8, RZ, RZ, R3 ;  /* 0x000000ffff088224 */ /* 0x000fe200078e0003 */
[----:B------:R-:W-:-:S03]  /*75a0*/  IADD3 R5, P6, PT, R10, R0, RZ ;  /* 0x000000000a057210 */ /* 0x000fc60007fde0ff */
[----:B------:R-:W-:Y:S01]  /*75b0*/  @!P0 IMAD.MOV.U32 R9, RZ, RZ, R12 ;  /* 0x000000ffff098224 */ /* 0x000fe200078e000c */
[----:B------:R-:W-:Y:S01]  /*75c0*/  LEA.HI.X.SX32 R13, R10, R2, 0x1, P6 ;  /* 0x000000020a0d7211 */ /* 0x000fe200030f0eff */
[----:B------:R-:W-:-:S03]  /*75d0*/  VIADD R11, R14, 0xffffffe9 ;  /* 0xffffffe90e0b7836 */ /* 0x000fc60000000000 */
[----:B------:R0:W2:Y:S02]  /*75e0*/  @!P0 LDG.E.U8 R92, desc[UR18][R8.64] ;  /* 0x00000012085c8981 */ /* 0x0000a4000c1e1100 */
[----:B------:R-:W-:Y:S01]  /*75f0*/  ISETP.GE.U32.AND P0, PT, R11, 0x7fffff6a, PT ;  /* 0x7fffff6a0b00780c */ /* 0x000fe20003f06070 */
[----:B------:R-:W-:Y:S02]  /*7600*/  IMAD R11, R4, 0x7d, RZ ;  /* 0x0000007d040b7824 */ /* 0x000fe400078e02ff */
[----:B0-----:R-:W-:Y:S02]  /*7610*/  @!P2 IMAD.MOV.U32 R8, RZ, RZ, R5 ;  /* 0x000000ffff08a224 */ /* 0x001fe400078e0005 */
[----:B------:R-:W-:Y:S01]  /*7620*/  @!P2 IMAD.MOV.U32 R9, RZ, RZ, R13 ;  /* 0x000000ffff09a224 */ /* 0x000fe200078e000d */
[----:B---3--:R-:W-:Y:S04]  /*7630*/  STL [R1+0x890], R93 ;  /* 0x0008905d01007387 */ /* 0x008fe80000100800 */
[----:B------:R0:W3:Y:S04]  /*7640*/  @!P2 LDG.E.U8 R91, desc[UR18][R8.64] ;  /* 0x00000012085ba981 */ /* 0x0000e8000c1e1100 */
[----:B------:R1:W-:Y:S02]  /*7650*/  STL [R1+0x630], R3 ;  /* 0x0006300301007387 */ /* 0x0003e40000100800 */
[----:B-1----:R-:W-:-:S04]  /*7660*/  IADD3 R3, P6, PT, R11, R0, RZ ;  /* 0x000000000b037210 */ /* 0x002fc80007fde0ff */
[----:B------:R-:W-:Y:S01]  /*7670*/  LEA.HI.X.SX32 R15, R11, R2, 0x1, P6 ;  /* 0x000000020b0f7211 */ /* 0x000fe200030f0eff */
[----:B0-----:R-:W-:-:S04]  /*7680*/  @!P5 IMAD.MOV.U32 R8, RZ, RZ, R3 ;  /* 0x000000ffff08d224 */ /* 0x001fc800078e0003 */
[----:B------:R-:W-:-:S05]  /*7690*/  @!P5 IMAD.MOV.U32 R9, RZ, RZ, R15 ;  /* 0x000000ffff09d224 */ /* 0x000fca00078e000f */
[----:B------:R0:W4:Y:S01]  /*76a0*/  @!P5 LDG.E.U8 R89, desc[UR18][R8.64] ;  /* 0x000000120859d981 */ /* 0x000122000c1e1100 */
[----:B------:R-:W-:-:S03]  /*76b0*/  IMAD R10, R4, 0x6, RZ ;  /* 0x00000006040a7824 */ /* 0x000fc600078e02ff */
[----:B------:R1:W-:Y:S01]  /*76c0*/  STL [R1+0x62c], R12 ;  /* 0x00062c0c01007387 */ /* 0x0003e20000100800 */
[----:B------:R-:W-:Y:S01]  /*76d0*/  IMAD R11, R4, 0xe, RZ ;  /* 0x0000000e040b7824 */ /* 0x000fe200078e02ff */
[----:B------:R-:W-:Y:S01]  /*76e0*/  PRMT R90, RZ, 0x7610, R90 ;  /* 0x00007610ff5a7816 */ /* 0x000fe2000000005a */
[----:B-1----:R-:W-:-:S05]  /*76f0*/  VIADD R12, R14, 0xffffffe1 ;  /* 0xffffffe10e0c7836 */ /* 0x002fca0000000000 */
[----:B------:R-:W-:Y:S01]  /*7700*/  ISETP.GE.U32.AND P2, PT, R12, 0x7fffff62, PT ;  /* 0x7fffff620c00780c */ /* 0x000fe20003f46070 */
[----:B------:R-:W-:-:S05]  /*7710*/  VIADD R12, R14, 0xffffffd9 ;  /* 0xffffffd90e0c7836 */ /* 0x000fca0000000000 */
[----:B------:R-:W-:Y:S02]  /*7720*/  ISETP.GE.U32.AND P5, PT, R12, 0x7fffff5a, PT ;  /* 0x7fffff5a0c00780c */ /* 0x000fe40003fa6070 */
[----:B------:R-:W-:Y:S02]  /*7730*/  PRMT R88, RZ, 0x7610, R88 ;  /* 0x00007610ff587816 */ /* 0x000fe40000000058 */
[----:B------:R-:W-:Y:S01]  /*7740*/  PRMT R87, RZ, 0x7610, R87 ;  /* 0x00007610ff577816 */ /* 0x000fe20000000057 */
[----:B--2---:R-:W-:Y:S04]  /*7750*/  STL [R1+0x894], R92 ;  /* 0x0008945c01007387 */ /* 0x004fe80000100800 */
[----:B------:R1:W-:Y:S04]  /*7760*/  STL [R1+0x660], R5 ;  /* 0x0006600501007387 */ /* 0x0003e80000100800 */
[----:B------:R2:W-:Y:S01]  /*7770*/  STL [R1+0x65c], R13 ;  /* 0x00065c0d01007387 */ /* 0x0005e20000100800 */
[----:B-1----:R-:W-:-:S04]  /*7780*/  IADD3 R5, P6, PT, R10, R0, RZ ;  /* 0x000000000a057210 */ /* 0x002fc80007fde0ff */
[----:B--2---:R-:W-:Y:S01]  /*7790*/  LEA.HI.X.SX32 R13, R10, R2, 0x1, P6 ;  /* 0x000000020a0d7211 */ /* 0x004fe200030f0eff */
[----:B0-----:R-:W-:Y:S01]  /*77a0*/  @!P1 IMAD.MOV.U32 R8, RZ, RZ, R5 ;  /* 0x000000ffff089224 */ /* 0x001fe200078e0005 */
[----:B---3--:R-:W-:Y:S03]  /*77b0*/  STL [R1+0x898], R91 ;  /* 0x0008985b01007387 */ /* 0x008fe60000100800 */
[----:B------:R-:W-:Y:S01]  /*77c0*/  @!P1 IMAD.MOV.U32 R9, RZ, RZ, R13 ;  /* 0x000000ffff099224 */ /* 0x000fe200078e000d */
[----:B------:R0:W-:Y:S04]  /*77d0*/  STL [R1+0x690], R3 ;  /* 0x0006900301007387 */ /* 0x0001e80000100800 */
[----:B------:R1:W2:Y:S01]  /*77e0*/  @!P1 LDG.E.U8 R90, desc[UR18][R8.64] ;  /* 0x00000012085a9981 */ /* 0x0002a2000c1e1100 */
[----:B0-----:R-:W-:Y:S01]  /*77f0*/  IADD3 R3, P6, PT, R11, R0, RZ ;  /* 0x000000000b037210 */ /* 0x001fe20007fde0ff */
[----:B-1----:R-:W-:-:S03]  /*7800*/  VIADD R8, R14, 0xffffffd1 ;  /* 0xffffffd10e087836 */ /* 0x002fc60000000000 */
[----:B------:R-:W-:Y:S01]  /*7810*/  LEA.HI.X.SX32 R12, R11, R2, 0x1, P6 ;  /* 0x000000020b0c7211 */ /* 0x000fe200030f0eff */
[----:B------:R-:W-:Y:S01]  /*7820*/  IMAD R10, R4, 0x16, RZ ;  /* 0x00000016040a7824 */ /* 0x000fe200078e02ff */
[----:B------:R-:W-:Y:S01]  /*7830*/  STL [R1+0x68c], R15 ;  /* 0x00068c0f01007387 */ /* 0x000fe20000100800 */
[----:B------:R-:W-:Y:S01]  /*7840*/  ISETP.GE.U32.AND P1, PT, R8, 0x7fffff52, PT ;  /* 0x7fffff520800780c */ /* 0x000fe20003f26070 */
[----:B------:R-:W-:Y:S02]  /*7850*/  @!P4 IMAD.MOV.U32 R8, RZ, RZ, R3 ;  /* 0x000000ffff08c224 */ /* 0x000fe400078e0003 */
[----:B------:R-:W-:Y:S01]  /*7860*/  @!P4 IMAD.MOV.U32 R9, RZ, RZ, R12 ;  /* 0x000000ffff09c224 */ /* 0x000fe200078e000c */
[----:B------:R0:W-:Y:S04]  /*7870*/  STL [R1+0x48], R5 ;  /* 0x0000480501007387 */ /* 0x0001e80000100800 */
[----:B----4-:R-:W-:Y:S04]  /*7880*/  STL [R1+0x89c], R89 ;  /* 0x00089c5901007387 */ /* 0x010fe80000100800 */
[----:B------:R1:W3:Y:S01]  /*7890*/  @!P4 LDG.E.U8 R88, desc[UR18][R8.64] ;  /* 0x000000120858c981 */ /* 0x0002e2000c1e1100 */
[----:B0-----:R-:W-:-:S03]  /*78a0*/  IADD3 R5, P6, PT, R10, R0, RZ ;  /* 0x000000000a057210 */ /* 0x001fc60007fde0ff */
[----:B------:R0:W-:Y:S02]  /*78b0*/  STL [R1+0x3c], R13 ;  /* 0x00003c0d01007387 */ /* 0x0001e40000100800 */
[----:B0-----:R-:W-:Y:S01]  /*78c0*/  LEA.HI.X.SX32 R13, R10, R2, 0x1, P6 ;  /* 0x000000020a0d7211 */ /* 0x001fe200030f0eff */
[----:B-1----:R-:W-:-:S04]  /*78d0*/  @!P0 IMAD.MOV.U32 R8, RZ, RZ, R5 ;  /* 0x000000ffff088224 */ /* 0x002fc800078e0005 */
[----:B------:R-:W-:-:S05]  /*78e0*/  @!P0 IMAD.MOV.U32 R9, RZ, RZ, R13 ;  /* 0x000000ffff098224 */ /* 0x000fca00078e000d */
[----:B------:R0:W4:Y:S01]  /*78f0*/  @!P0 LDG.E.U8 R87, desc[UR18][R8.64] ;  /* 0x0000001208578981 */ /* 0x000122000c1e1100 */
[----:B------:R-:W-:-:S05]  /*7900*/  VIADD R11, R14, 0xffffffc9 ;  /* 0xffffffc90e0b7836 */ /* 0x000fca0000000000 */
[----:B------:R-:W-:Y:S01]  /*7910*/  ISETP.GE.U32.AND P4, PT, R11, 0x7fffff4a, PT ;  /* 0x7fffff4a0b00780c */ /* 0x000fe20003f86070 */
[C---:B------:R-:W-:Y:S02]  /*7920*/  IMAD R11, R4.reuse, 0x1e, RZ ;  /* 0x0000001e040b7824 */ /* 0x040fe400078e02ff */
[----:B------:R-:W-:Y:S01]  /*7930*/  IMAD R10, R4, 0x26, RZ ;  /* 0x00000026040a7824 */ /* 0x000fe200078e02ff */
[----:B------:R-:W-:Y:S02]  /*7940*/  PRMT R85, RZ, 0x7610, R85 ;  /* 0x00007610ff557816 */ /* 0x000fe40000000055 */
[----:B------:R-:W-:Y:S02]  /*7950*/  PRMT R83, RZ, 0x7610, R83 ;  /* 0x00007610ff537816 */ /* 0x000fe40000000053 */
[----:B------:R-:W-:Y:S01]  /*7960*/  PRMT R81, RZ, 0x7610, R81 ;  /* 0x00007610ff517816 */ /* 0x000fe20000000051 */
[----:B--2---:R-:W-:Y:S04]  /*7970*/  STL [R1+0x8a0], R90 ;  /* 0x0008a05a01007387 */ /* 0x004fe80000100800 */
[----:B------:R1:W-:Y:S04]  /*7980*/  STL [R1+0xe8], R3 ;  /* 0x0000e80301007387 */ /* 0x0003e80000100800 */
[----:B------:R2:W-:Y:S01]  /*7990*/  STL [R1+0xd4], R12 ;  /* 0x0000d40c01007387 */ /* 0x0005e20000100800 */
[----:B-1----:R-:W-:-:S04]  /*79a0*/  IADD3 R3, P6, PT, R11, R0, RZ ;  /* 0x000000000b037210 */ /* 0x002fc80007fde0ff */
[----:B------:R-:W-:Y:S01]  /*79b0*/  LEA.HI.X.SX32 R15, R11, R2, 0x1, P6 ;  /* 0x000000020b0f7211 */ /* 0x000fe200030f0eff */
[----:B0-----:R-:W-:Y:S02]  /*79c0*/  @!P2 IMAD.MOV.U32 R8, RZ, RZ, R3 ;  /* 0x000000ffff08a224 */ /* 0x001fe400078e0003 */
[----:B--2---:R-:W-:Y:S01]  /*79d0*/  VIADD R12, R14, 0xffffffc1 ;  /* 0xffffffc10e0c7836 */ /* 0x004fe20000000000 */
[----:B---3--:R-:W-:Y:S04]  /*79e0*/  STL [R1+0x8a4], R88 ;  /* 0x0008a45801007387 */ /* 0x008fe80000100800 */
[----:B------:R0:W-:Y:S01]  /*79f0*/  STL [R1+0x148], R5 ;  /* 0x0001480501007387 */ /* 0x0001e20000100800 */
[----:B------:R-:W-:-:S03]  /*7a00*/  @!P2 IMAD.MOV.U32 R9, RZ, RZ, R15 ;  /* 0x000000ffff09a224 */ /* 0x000fc600078e000f */
[----:B------:R1:W-:Y:S01]  /*7a10*/  STL [R1+0x144], R13 ;  /* 0x0001440d01007387 */ /* 0x0003e20000100800 */
[----:B------:R-:W-:Y:S01]  /*7a20*/  IMAD R11, R4, 0x2e, RZ ;  /* 0x0000002e040b7824 */ /* 0x000fe200078e02ff */
[----:B------:R-:W-:Y:S02]  /*7a30*/  ISETP.GE.U32.AND P0, PT, R12, 0x7fffff42, PT ;  /* 0x7fffff420c00780c */ /* 0x000fe40003f06070 */
[----:B------:R2:W3:Y:S01]  /*7a40*/  @!P2 LDG.E.U8 R85, desc[UR18][R8.64] ;  /* 0x000000120855a981 */ /* 0x0004e2000c1e1100 */
[----:B0-----:R-:W-:-:S04]  /*7a50*/  IADD3 R5, P6, PT, R10, R0, RZ ;  /* 0x000000000a057210 */ /* 0x001fc80007fde0ff */
[----:B-1----:R-:W-:Y:S01]  /*7a60*/  LEA.HI.X.SX32 R13, R10, R2, 0x1, P6 ;  /* 0x000000020a0d7211 */ /* 0x002fe200030f0eff */
[----:B------:R-:W-:Y:S02]  /*7a70*/  VIADD R12, R14, 0xffffffb9 ;  /* 0xffffffb90e0c7836 */ /* 0x000fe40000000000 */
[----:B--2---:R-:W-:Y:S02]  /*7a80*/  @!P5 IMAD.MOV.U32 R8, RZ, RZ, R5 ;  /* 0x000000ffff08d224 */ /* 0x004fe400078e0005 */
[----:B------:R-:W-:Y:S01]  /*7a90*/  @!P5 IMAD.MOV.U32 R9, RZ, RZ, R13 ;  /* 0x000000ffff09d224 */ /* 0x000fe200078e000d */
[----:B----4-:R-:W-:Y:S04]  /*7aa0*/  STL [R1+0x8a8], R87 ;  /* 0x0008a85701007387 */ /* 0x010fe80000100800 */
[----:B------:R0:W-:Y:S01]  /*7ab0*/  STL [R1+0x408], R3 ;  /* 0x0004080301007387 */ /* 0x0001e20000100800 */
[----:B------:R-:W-:-:S03]  /*7ac0*/  ISETP.GE.U32.AND P2, PT, R12, 0x7fffff3a, PT ;  /* 0x7fffff3a0c00780c */ /* 0x000fc60003f46070 */
[----:B------:R1:W2:Y:S01]  /*7ad0*/  @!P5 LDG.E.U8 R83, desc[UR18][R8.64] ;  /* 0x000000120853d981 */ /* 0x0002a2000c1e1100 */
[----:B0-----:R-:W-:Y:S01]  /*7ae0*/  IADD3 R3, P6, PT, R11, R0, RZ ;  /* 0x000000000b037210 */ /* 0x001fe20007fde0ff */
[----:B-1----:R-:W-:-:S03]  /*7af0*/  VIADD R8, R14, 0xffffffb1 ;  /* 0xffffffb10e087836 */ /* 0x002fc60000000000 */
[----:B------:R-:W-:Y:S02]  /*7b00*/  LEA.HI.X.SX32 R12, R11, R2, 0x1, P6 ;  /* 0x000000020b0c7211 */ /* 0x000fe400030f0eff */
[----:B------:R-:W-:Y:S01]  /*7b10*/  ISETP.GE.U32.AND P5, PT, R8, 0x7fffff32, PT ;  /* 0x7fffff320800780c */ /* 0x000fe20003fa6070 */
[----:B------:R-:W-:Y:S02]  /*7b20*/  @!P1 IMAD.MOV.U32 R8, RZ, RZ, R3 ;  /* 0x000000ffff089224 */ /* 0x000fe400078e0003 */
[----:B------:R-:W-:-:S05]  /*7b30*/  @!P1 IMAD.MOV.U32 R9, RZ, RZ, R12 ;  /* 0x000000ffff099224 */ /* 0x000fca00078e000c */
[----:B------:R0:W4:Y:S01]  /*7b40*/  @!P1 LDG.E.U8 R81, desc[UR18][R8.64] ;  /* 0x0000001208519981 */ /* 0x000122000c1e1100 */
[----:B------:R-:W-:Y:S02]  /*7b50*/  IMAD R10, R4, 0x36, RZ ;  /* 0x00000036040a7824 */ /* 0x000fe400078e02ff */
[----:B------:R-:W-:Y:S01]  /*7b60*/  VIADD R11, R14, 0xffffffa9 ;  /* 0xffffffa90e0b7836 */ /* 0x000fe20000000000 */
[----:B------:R-:W-:Y:S04]  /*7b70*/  STL [R1+0x404], R15 ;  /* 0x0004040f01007387 */ /* 0x000fe80000100800 */
[----:B------:R1:W-:Y:S01]  /*7b80*/  STL [R1+0x440], R5 ;  /* 0x0004400501007387 */ /* 0x0003e20000100800 */
[----:B------:R-:W-:Y:S01]  /*7b90*/  ISETP.GE.U32.AND P1, PT, R11, 0x7fffff2a, PT ;  /* 0x7fffff2a0b00780c */ /* 0x000fe20003f26070 */
[----:B------:R-:W-:Y:S01]  /*7ba0*/  IMAD R11, R4, 0x3e, RZ ;  /* 0x0000003e040b7824 */ /* 0x000fe200078e02ff */
[----:B-1----:R-:W-:-:S02]  /*7bb0*/  IADD3 R5, P6, PT, R10, R0, RZ ;  /* 0x000000000a057210 */ /* 0x002fc40007fde0ff */
[----:B------:R-:W-:-:S03]  /*7bc0*/  PRMT R80, RZ, 0x7610, R80 ;  /* 0x00007610ff507816 */ /* 0x000fc60000000050 */
[----:B0-----:R-:W-:Y:S01]  /*7bd0*/  @!P4 IMAD.MOV.U32 R8, RZ, RZ, R5 ;  /* 0x000000ffff08c224 */ /* 0x001fe200078e0005 */
[----:B------:R-:W-:Y:S02]  /*7be0*/  PRMT R79, RZ, 0x7610, R79 ;  /* 0x00007610ff4f7816 */ /* 0x000fe4000000004f */
[----:B------:R-:W-:Y:S01]  /*7bf0*/  PRMT R78, RZ, 0x7610, R78 ;  /* 0x00007610ff4e7816 */ /* 0x000fe2000000004e */
[----:B---3--:R-:W-:Y:S04]  /*7c00*/  STL [R1+0x8ac], R85 ;  /* 0x0008ac5501007387 */ /* 0x008fe80000100800 */
[----:B------:R0:W-:Y:S02]  /*7c10*/  STL [R1+0x43c], R13 ;  /* 0x00043c0d01007387 */ /* 0x0001e40000100800 */
[----:B0-----:R-:W-:Y:S01]  /*7c20*/  LEA.HI.X.SX32 R13, R10, R2, 0x1, P6 ;  /* 0x000000020a0d7211 */ /* 0x001fe200030f0eff */
[----:B------:R-:W-:Y:S01]  /*7c30*/  IMAD R10, R4, 0x46, RZ ;  /* 0x00000046040a7824 */ /* 0x000fe200078e02ff */
[----:B--2---:R-:W-:Y:S04]  /*7c40*/  STL [R1+0x8b0], R83 ;  /* 0x0008b05301007387 */ /* 0x004fe80000100800 */
[----:B------:R0:W-:Y:S01]  /*7c50*/  STL [R1+0x478], R3 ;  /* 0x0004780301007387 */ /* 0x0001e20000100800 */
[----:B------:R-:W-:-:S03]  /*7c60*/  @!P4 IMAD.MOV.U32 R9, RZ, RZ, R13 ;  /* 0x000000ffff09c224 */ /* 0x000fc600078e000d */
[----:B------:R1:W-:Y:S04]  /*7c70*/  STL [R1+0x474], R12 ;  /* 0x0004740c01007387 */ /* 0x0003e80000100800 */
[----:B------:R2:W3:Y:S01]  /*7c80*/  @!P4 LDG.E.U8 R80, desc[UR18][R8.64] ;  /* 0x000000120850c981 */ /* 0x0004e2000c1e1100 */
[----:B0-----:R-:W-:Y:S01]  /*7c90*/  IADD3 R3, P6, PT, R11, R0, RZ ;  /* 0x000000000b037210 */ /* 0x001fe20007fde0ff */
[----:B-1----:R-:W-:-:S03]  /*7ca0*/  VIADD R12, R14, 0xffffffa1 ;  /* 0xffffffa10e0c7836 */ /* 0x002fc60000000000 */
[----:B------:R-:W-:Y:S01]  /*7cb0*/  LEA.HI.X.SX32 R14, R11, R2, 0x1, P6 ;  /* 0x000000020b0e7211 */ /* 0x000fe200030f0eff */
[----:B----4-:R-:W-:Y:S01]  /*7cc0*/  STL [R1+0x8b4], R81 ;  /* 0x0008b45101007387 */ /* 0x010fe20000100800 */
[----:B--2---:R-:W-:-:S03]  /*7cd0*/  @!P0 IMAD.MOV.U32 R8, RZ, RZ, R3 ;  /* 0x000000ffff088224 */ /* 0x004fc600078e0003 */
[----:B------:R0:W-:Y:S01]  /*7ce0*/  STL [R1+0x4b8], R5 ;  /* 0x0004b80501007387 */ /* 0x0001e20000100800 */
[----:B------:R-:W-:-:S03]  /*7cf0*/  @!P0 IMAD.MOV.U32 R9, RZ, RZ, R14 ;  /* 0x000000ffff098224 */ /* 0x000fc600078e000e */
[----:B------:R1:W-:Y:S04]  /*7d00*/  STL [R1+0x4b4], R13 ;  /* 0x0004b40d01007387 */ /* 0x0003e80000100800 */
[----:B------:R2:W4:Y:S01]  /*7d10*/  @!P0 LDG.E.U8 R79, desc[UR18][R8.64] ;  /* 0x00000012084f8981 */ /* 0x000522000c1e1100 */
[----:B0-----:R-:W-:-:S04]  /*7d20*/  IADD3 R5, P6, PT, R10, R0, RZ ;  /* 0x000000000a057210 */ /* 0x001fc80007fde0ff */
[----:B-1----:R-:W-:Y:S01]  /*7d30*/  LEA.HI.X.SX32 R13, R10, R2, 0x1, P6 ;  /* 0x000000020a0d7211 */ /* 0x002fe200030f0eff */
[----:B--2---:R-:W-:-:S04]  /*7d40*/  @!P2 IMAD.MOV.U32 R8, RZ, RZ, R5 ;  /* 0x000000ffff08a224 */ /* 0x004fc800078e0005 */
[----:B------:R-:W-:-:S05]  /*7d50*/  @!P2 IMAD.MOV.U32 R9, RZ, RZ, R13 ;  /* 0x000000ffff09a224 */ /* 0x000fca00078e000d */
[----:B------:R0:W2:Y:S01]  /*7d60*/  @!P2 LDG.E.U8 R78, desc[UR18][R8.64] ;  /* 0x00000012084ea981 */ /* 0x0000a2000c1e1100 */
[C---:B------:R-:W-:Y:S02]  /*7d70*/  IMAD R11, R4.reuse, 0x4e, RZ ;  /* 0x0000004e040b7824 */ /* 0x040fe400078e02ff */
[----:B------:R-:W-:Y:S01]  /*7d80*/  IMAD R10, R4, 0x56, RZ ;  /* 0x00000056040a7824 */ /* 0x000fe200078e02ff */
[----:B------:R-:W-:Y:S02]  /*7d90*/  ISETP.GE.U32.AND P4, PT, R12, 0x7fffff22, PT ;  /* 0x7fffff220c00780c */ /* 0x000fe40003f86070 */
[----:B------:R-:W-:Y:S02]  /*7da0*/  PRMT R77, RZ, 0x7610, R77 ;  /* 0x00007610ff4d7816 */ /* 0x000fe4000000004d */
[----:B------:R-:W-:Y:S02]  /*7db0*/  PRMT R76, RZ, 0x7610, R76 ;  /* 0x00007610ff4c7816 */ /* 0x000fe4000000004c */
[----:B------:R-:W-:Y:S01]  /*7dc0*/  PRMT R75, RZ, 0x7610, R75 ;  /* 0x00007610ff4b7816 */ /* 0x000fe2000000004b */
[----:B------:R-:W-:-:S05]  /*7dd0*/  VIADD R85, R68, 0x33 ;  /* 0x0000003344557836 */ /* 0x000fca0000000000 */
[----:B------:R-:W-:Y:S01]  /*7de0*/  IABS R19, R85 ;  /* 0x0000005500137213 */ /* 0x000fe20000000000 */
[----:B---3--:R-:W-:Y:S04]  /*7df0*/  STL [R1+0x8b8], R80 ;  /* 0x0008b85001007387 */ /* 0x008fe80000100800 */
[----:B------:R1:W-:Y:S04]  /*7e00*/  STL [R1+0x4f0], R3 ;  /* 0x0004f00301007387 */ /* 0x0003e80000100800 */
[----:B------:R-:W-:Y:S04]  /*7e10*/  STL [R1+0x4ec], R14 ;  /* 0x0004ec0e01007387 */ /* 0x000fe80000100800 */
[----:B------:R3:W-:Y:S01]  /*7e20*/  STL [R1+0x528], R5 ;  /* 0x0005280501007387 */ /* 0x0007e20000100800 */
[----:B-1----:R-:W-:-:S03]  /*7e30*/  IADD3 R3, P0, PT, R11, R0, RZ ;  /* 0x000000000b037210 */ /* 0x002fc60007f1e0ff */
[----:B----4-:R-:W-:Y:S01]  /*7e40*/  STL [R1+0x8bc], R79 ;  /* 0x0008bc4f01007387 */ /* 0x010fe20000100800 */
[----:B---3--:R-:W-:-:S03]  /*7e50*/  IADD3 R5, P2, PT, R10, R0, RZ ;  /* 0x000000000a057210 */ /* 0x008fc60007f5e0ff */
[----:B------:R1:W-:Y:S01]  /*7e60*/  STL [R1+0x524], R13 ;  /* 0x0005240d01007387 */ /* 0x0003e20000100800 */
[----:B0-----:R-:W-:Y:S01]  /*7e70*/  @!P5 IMAD.MOV.U32 R8, RZ, RZ, R3 ;  /* 0x000000ffff08d224 */ /* 0x001fe200078e0003 */
[-C--:B------:R-:W-:Y:S02]  /*7e80*/  LEA.HI.X.SX32 R12, R10, R2.reuse, 0x1, P2 ;  /* 0x000000020a0c7211 */ /* 0x080fe400010f0eff */
[----:B-1----:R-:W-:Y:S01]  /*7e90*/  LEA.HI.X.SX32 R13, R11, R2, 0x1, P0 ;  /* 0x000000020b0d7211 */ /* 0x002fe200000f0eff */
[----:B------:R-:W-:Y:S01]  /*7ea0*/  IMAD R11, R4, 0x5e, RZ ;  /* 0x0000005e040b7824 */ /* 0x000fe200078e02ff */
[----:B--2---:R-:W-:Y:S03]  /*7eb0*/  STL [R1+0x8c0], R78 ;  /* 0x0008c04e01007387 */ /* 0x004fe60000100800 */
[----:B------:R-:W-:Y:S01]  /*7ec0*/  @!P5 IMAD.MOV.U32 R9, RZ, RZ, R13 ;  /* 0x000000ffff09d224 */ /* 0x000fe200078e000d */
[----:B------:R0:W-:Y:S04]  /*7ed0*/  STL [R1+0x560], R3 ;  /* 0x0005600301007387 */ /* 0x0001e80000100800 */
[----:B------:R1:W2:Y:S01]  /*7ee0*/  @!P5 LDG.E.U8 R77, desc[UR18][R8.64] ;  /* 0x00000012084dd981 */ /* 0x0002a2000c1e1100 */
[----:B------:R-:W-:-:S02]  /*7ef0*/  VIADD R80, R68, 0x30 ;  /* 0x0000003044507836 */ /* 0x000fc40000000000 */
[C---:B------:R-:W-:Y:S02]  /*7f00*/  VIADD R90, R68.reuse, 0x36 ;  /* 0x00000036445a7836 */ /* 0x040fe40000000000 */
[C---:B------:R-:W-:Y:S01]  /*7f10*/  VIADD R92, R68.reuse, 0x39 ;  /* 0x00000039445c7836 */ /* 0x040fe20000000000 */
[C---:B0-----:R-:W-:Y:S01]  /*7f20*/  IADD3 R3, P0, PT, R11.reuse, R0, RZ ;  /* 0x000000000b037210 */ /* 0x041fe20007f1e0ff */
[----:B------:R0:W-:Y:S01]  /*7f30*/  STL [R1+0x598], R5 ;  /* 0x0005980501007387 */ /* 0x0001e20000100800 */
[----:B------:R-:W-:Y:S01]  /*7f40*/  VIADD R82, R68, 0x3f ;  /* 0x0000003f44527836 */ /* 0x000fe20000000000 */
[----:B------:R-:W-:Y:S01]  /*7f50*/  ISETP.GT.U32.AND P2, PT, R6, R71, PT ;  /* 0x000000470600720c */ /* 0x000fe20003f44070 */
[----:B-1----:R-:W-:Y:S01]  /*7f60*/  @!P1 IMAD.MOV.U32 R8, RZ, RZ, R5 ;  /* 0x000000ffff089224 */ /* 0x002fe200078e0005 */
[----:B------:R-:W1:Y:S01]  /*7f70*/  LDC R78, c[0x0][0x3a0] ;  /* 0x0000e800ff4e7b82 */ /* 0x000e620000000800 */
[----:B------:R-:W-:Y:S01]  /*7f80*/  @!P1 IMAD.MOV.U32 R9, RZ, RZ, R12 ;  /* 0x000000ffff099224 */ /* 0x000fe200078e000c */
[----:B0-----:R-:W-:-:S04]  /*7f90*/  LEA.HI.X.SX32 R5, R11, R2, 0x1, P0 ;  /* 0x000000020b057211 */ /* 0x001fc800000f0eff */
[----:B------:R0:W3:Y:S02]  /*7fa0*/  @!P1 LDG.E.U8 R76, desc[UR18][R8.64] ;  /* 0x00000012084c9981 */ /* 0x0000e4000c1e1100 */
[----:B0-----:R-:W-:Y:S02]  /*7fb0*/  @!P4 IMAD.MOV.U32 R8, RZ, RZ, R3 ;  /* 0x000000ffff08c224 */ /* 0x001fe400078e0003 */
[----:B------:R-:W-:-:S05]  /*7fc0*/  @!P4 IMAD.MOV.U32 R9, RZ, RZ, R5 ;  /* 0x000000ffff09c224 */ /* 0x000fca00078e0005 */
[----:B------:R0:W4:Y:S01]  /*7fd0*/  @!P4 LDG.E.U8 R75, desc[UR18][R8.64] ;  /* 0x00000012084bc981 */ /* 0x000122000c1e1100 */
[----:B------:R-:W-:-:S05]  /*7fe0*/  IABS R22, R80 ;  /* 0x0000005000167213 */ /* 0x000fca0000000000 */
[----:B0-----:R-:W-:-:S04]  /*7ff0*/  IMAD.HI.U32 R8, R7, R22, RZ ;  /* 0x0000001607087227 */ /* 0x001fc800078e00ff */
[----:B------:R-:W-:-:S04]  /*8000*/  IMAD.MOV R8, RZ, RZ, -R8 ;  /* 0x000000ffff087224 */ /* 0x000fc800078e0a08 */
[----:B------:R-:W-:Y:S02]  /*8010*/  IMAD R22, R6, R8, R22 ;  /* 0x0000000806167224 */ /* 0x000fe400078e0216 */
[----:B------:R-:W-:Y:S01]  /*8020*/  IMAD.HI.U32 R8, R7, R19, RZ ;  /* 0x0000001307087227 */ /* 0x000fe200078e00ff */
[----:B------:R-:W-:-:S03]  /*8030*/  IABS R16, R90 ;  /* 0x0000005a00107213 */ /* 0x000fc60000000000 */
[----:B------:R-:W-:-:S04]  /*8040*/  IMAD.MOV R8, RZ, RZ, -R8 ;  /* 0x000000ffff087224 */ /* 0x000fc800078e0a08 */
[----:B------:R-:W-:Y:S02]  /*8050*/  IMAD R19, R6, R8, R19 ;  /* 0x0000000806137224 */ /* 0x000fe400078e0213 */
[----:B------:R-:W-:Y:S01]  /*8060*/  IMAD.HI.U32 R8, R7, R16, RZ ;  /* 0x0000001007087227 */ /* 0x000fe200078e00ff */
[----:B------:R0:W-:Y:S03]  /*8070*/  STL [R1+0x55c], R13 ;  /* 0x00055c0d01007387 */ /* 0x0001e60000100800 */
[----:B------:R-:W-:Y:S01]  /*8080*/  IMAD.MOV R8, RZ, RZ, -R8 ;  /* 0x000000ffff087224 */ /* 0x000fe200078e0a08 */
[----:B0-----:R-:W-:-:S03]  /*8090*/  IABS R13, R92 ;  /* 0x0000005c000d7213 */ /* 0x001fc60000000000 */
[----:B------:R-:W-:Y:S02]  /*80a0*/  IMAD R16, R6, R8, R16 ;  /* 0x0000000806107224 */ /* 0x000fe400078e0210 */
[----:B------:R-:W-:-:S04]  /*80b0*/  IMAD.HI.U32 R8, R7, R13, RZ ;  /* 0x0000000d07087227 */ /* 0x000fc800078e00ff */
[----:B------:R-:W-:Y:S01]  /*80c0*/  IMAD.MOV R8, RZ, RZ, -R8 ;  /* 0x000000ffff087224 */ /* 0x000fe200078e0a08 */
[----:B------:R-:W-:-:S03]  /*80d0*/  ISETP.GT.U32.AND P0, PT, R6, R69, PT ;  /* 0x000000450600720c */ /* 0x000fc60003f04070 */
[----:B------:R-:W-:Y:S01]  /*80e0*/  IMAD R13, R6, R8, R13 ;  /* 0x00000008060d7224 */ /* 0x000fe200078e020d */
[----:B------:R-:W-:-:S05]  /*80f0*/  IABS R8, R82 ;  /* 0x0000005200087213 */ /* 0x000fca0000000000 */
[----:B------:R-:W-:-:S04]  /*8100*/  IMAD.HI.U32 R72, R7, R8, RZ ;  /* 0x0000000807487227 */ /* 0x000fc800078e00ff */
[----:B------:R-:W-:Y:S02]  /*8110*/  IMAD.MOV R72, RZ, RZ, -R72 ;  /* 0x000000ffff487224 */ /* 0x000fe400078e0a48 */
[----:B------:R-:W-:Y:S01]  /*8120*/  @!P0 IMAD.IADD R69, R69, 0x1, -R6 ;  /* 0x0000000145458824 */ /* 0x000fe200078e0a06 */
[C---:B------:R-:W-:Y:S01]  /*8130*/  ISETP.GT.U32.AND P0, PT, R6.reuse, R63, PT ;  /* 0x0000003f0600720c */ /* 0x040fe20003f04070 */
[C---:B------:R-:W-:Y:S01]  /*8140*/  IMAD R8, R6.reuse, R72, R8 ;  /* 0x0000004806087224 */ /* 0x040fe200078e0208 */
[----:B------:R-:W-:-:S04]  /*8150*/  ISETP.GT.U32.AND P4, PT, R6, R70, PT ;  /* 0x000000460600720c */ /* 0x000fc80003f84070 */
[C---:B------:R-:W-:Y:S02]  /*8160*/  ISETP.GT.U32.AND P5, PT, R6.reuse, R8, PT ;  /* 0x000000080600720c */ /* 0x040fe40003fa4070 */
[----:B------:R-:W-:-:S05]  /*8170*/  ISETP.GT.U32.AND P1, PT, R6, R67, PT ;  /* 0x000000430600720c */ /* 0x000fca0003f24070 */
[--C-:B------:R-:W-:Y:S01]  /*8180*/  @!P0 IMAD.IADD R63, R63, 0x1, -R6.reuse ;  /* 0x000000013f3f8824 */ /* 0x100fe200078e0a06 */
[C---:B------:R-:W-:Y:S01]  /*8190*/  ISETP.GT.U32.AND P0, PT, R6.reuse, R58, PT ;  /* 0x0000003a0600720c */ /* 0x040fe20003f04070 */
[--C-:B------:R-:W-:Y:S01]  /*81a0*/  @!P2 IMAD.IADD R71, R71, 0x1, -R6.reuse ;  /* 0x000000014747a824 */ /* 0x100fe200078e0a06 */
[----:B------:R-:W-:Y:S01]  /*81b0*/  ISETP.GT.U32.AND P2, PT, R6, R66, PT ;  /* 0x000000420600720c */ /* 0x000fe20003f44070 */
[--C-:B------:R-:W-:Y:S01]  /*81c0*/  @!P4 IMAD.IADD R70, R70, 0x1, -R6.reuse ;  /* 0x000000014646c824 */ /* 0x100fe200078e0a06 */
[----:B------:R-:W-:Y:S01]  /*81d0*/  ISETP.GT.U32.AND P4, PT, R6, R64, PT ;  /* 0x000000400600720c */ /* 0x000fe20003f84070 */
[--C-:B------:R-:W-:Y:S01]  /*81e0*/  @!P5 IMAD.IADD R8, R8, 0x1, -R6.reuse ;  /* 0x000000010808d824 */ /* 0x100fe200078e0a06 */
[C---:B------:R-:W-:Y:S01]  /*81f0*/  ISETP.GT.U32.AND P5, PT, R6.reuse, R65, PT ;  /* 0x000000410600720c */ /* 0x040fe20003fa4070 */
[----:B------:R-:W-:Y:S01]  /*8200*/  @!P1 IMAD.IADD R67, R67, 0x1, -R6 ;  /* 0x0000000143439824 */ /* 0x000fe200078e0a06 */
[----:B------:R-:W-:Y:S01]  /*8210*/  ISETP.GT.U32.AND P1, PT, R6, R62, PT ;  /* 0x0000003e0600720c */ /* 0x000fe20003f24070 */
[----:B------:R-:W-:-:S04]  /*8220*/  VIADD R79, R68, 0x2f ;  /* 0x0000002f444f7836 */ /* 0x000fc80000000000 */
[--C-:B------:R-:W-:Y:S01]  /*8230*/  @!P0 IMAD.IADD R58, R58, 0x1, -R6.reuse ;  /* 0x000000013a3a8824 */ /* 0x100fe200078e0a06 */
[----:B------:R-:W-:Y:S01]  /*8240*/  ISETP.GT.U32.AND P0, PT, R6, R53, PT ;  /* 0x000000350600720c */ /* 0x000fe20003f04070 */
[--C-:B------:R-:W-:Y:S01]  /*8250*/  @!P2 IMAD.IADD R66, R66, 0x1, -R6.reuse ;  /* 0x000000014242a824 */ /* 0x100fe200078e0a06 */
[----:B------:R-:W-:Y:S01]  /*8260*/  ISETP.GT.U32.AND P2, PT, R6, R61, PT ;  /* 0x0000003d0600720c */ /* 0x000fe20003f44070 */
[--C-:B------:R-:W-:Y:S01]  /*8270*/  @!P4 IMAD.IADD R64, R64, 0x1, -R6.reuse ;  /* 0x000000014040c824 */ /* 0x100fe200078e0a06 */
[C---:B------:R-:W-:Y:S01]  /*8280*/  ISETP.GT.U32.AND P4, PT, R6.reuse, R59, PT ;  /* 0x0000003b0600720c */ /* 0x040fe20003f84070 */
[--C-:B------:R-:W-:Y:S01]  /*8290*/  @!P5 IMAD.IADD R65, R65, 0x1, -R6.reuse ;  /* 0x000000014141d824 */ /* 0x100fe200078e0a06 */
[----:B------:R-:W-:Y:S01]  /*82a0*/  ISETP.GT.U32.AND P5, PT, R6, R60, PT ;  /* 0x0000003c0600720c */ /* 0x000fe20003fa4070 */
[----:B------:R-:W-:Y:S02]  /*82b0*/  VIADD R81, R68, 0x31 ;  /* 0x0000003144517836 */ /* 0x000fe40000000000 */
[----:B------:R-:W-:Y:S01]  /*82c0*/  @!P1 IMAD.IADD R62, R62, 0x1, -R6 ;  /* 0x000000013e3e9824 */ /* 0x000fe200078e0a06 */
[----:B------:R-:W-:Y:S01]  /*82d0*/  ISETP.GT.U32.AND P1, PT, R6, R57, PT ;  /* 0x000000390600720c */ /* 0x000fe20003f24070 */
[----:B------:R-:W-:-:S02]  /*82e0*/  VIADD R83, R68, 0x32 ;  /* 0x0000003244537836 */ /* 0x000fc40000000000 */
[--C-:B------:R-:W-:Y:S01]  /*82f0*/  @!P0 IMAD.IADD R53, R53, 0x1, -R6.reuse ;  /* 0x0000000135358824 */ /* 0x100fe200078e0a06 */
[----:B------:R-:W-:Y:S01]  /*8300*/  ISETP.GT.U32.AND P0, PT, R6, R48, PT ;  /* 0x000000300600720c */ /* 0x000fe20003f04070 */
[C---:B------:R-:W-:Y:S02]  /*8310*/  VIADD R87, R68.reuse, 0x34 ;  /* 0x0000003444577836 */ /* 0x040fe40000000000 */
[C---:B------:R-:W-:Y:S02]  /*8320*/  VIADD R88, R68.reuse, 0x35 ;  /* 0x0000003544587836 */ /* 0x040fe40000000000 */
[C---:B------:R-:W-:Y:S02]  /*8330*/  VIADD R89, R68.reuse, 0x37 ;  /* 0x0000003744597836 */ /* 0x040fe40000000000 */
[----:B------:R-:W-:Y:S02]  /*8340*/  VIADD R91, R68, 0x38 ;  /* 0x00000038445b7836 */ /* 0x000fe40000000000 */
[--C-:B------:R-:W-:Y:S01]  /*8350*/  @!P2 IMAD.IADD R61, R61, 0x1, -R6.reuse ;  /* 0x000000013d3da824 */ /* 0x100fe200078e0a06 */
[----:B------:R-:W-:Y:S01]  /*8360*/  ISETP.GT.U32.AND P2, PT, R6, R56, PT ;  /* 0x000000380600720c */ /* 0x000fe20003f44070 */
[--C-:B------:R-:W-:Y:S01]  /*8370*/  @!P5 IMAD.IADD R60, R60, 0x1, -R6.reuse ;  /* 0x000000013c3cd824 */ /* 0x100fe200078e0a06 */
[C---:B------:R-:W-:Y:S01]  /*8380*/  ISETP.GT.U32.AND P5, PT, R6.reuse, R55, PT ;  /* 0x000000370600720c */ /* 0x040fe20003fa4070 */
[----:B------:R-:W-:Y:S01]  /*8390*/  @!P4 IMAD.IADD R59, R59, 0x1, -R6 ;  /* 0x000000013b3bc824 */ /* 0x000fe200078e0a06 */
[----:B------:R-:W-:Y:S01]  /*83a0*/  ISETP.GT.U32.AND P4, PT, R6, R54, PT ;  /* 0x000000360600720c */ /* 0x000fe20003f84070 */
[----:B------:R-:W-:-:S02]  /*83b0*/  VIADD R93, R68, 0x3a ;  /* 0x0000003a445d7836 */ /* 0x000fc40000000000 */
[--C-:B------:R-:W-:Y:S01]  /*83c0*/  @!P1 IMAD.IADD R57, R57, 0x1, -R6.reuse ;  /* 0x0000000139399824 */ /* 0x100fe200078e0a06 */
[----:B------:R-:W-:Y:S01]  /*83d0*/  ISETP.GT.U32.AND P1, PT, R6, R52, PT ;  /* 0x000000340600720c */ /* 0x000fe20003f24070 */
[C---:B------:R-:W-:Y:S02]  /*83e0*/  VIADD R86, R68.reuse, 0x3d ;  /* 0x0000003d44567836 */ /* 0x040fe40000000000 */
[----:B------:R-:W-:Y:S02]  /*83f0*/  VIADD R84, R68, 0x3e ;  /* 0x0000003e44547836 */ /* 0x000fe40000000000 */
[--C-:B------:R-:W-:Y:S01]  /*8400*/  @!P0 IMAD.IADD R48, R48, 0x1, -R6.reuse ;  /* 0x0000000130308824 */ /* 0x100fe200078e0a06 */
[----:B------:R-:W-:Y:S01]  /*8410*/  ISETP.GT.U32.AND P0, PT, R6, R43, PT ;  /* 0x0000002b0600720c */ /* 0x000fe20003f04070 */
[--C-:B------:R-:W-:Y:S01]  /*8420*/  @!P2 IMAD.IADD R56, R56, 0x1, -R6.reuse ;  /* 0x000000013838a824 */ /* 0x100fe200078e0a06 */
[C---:B------:R-:W-:Y:S01]  /*8430*/  ISETP.GT.U32.AND P2, PT, R6.reuse, R51, PT ;  /* 0x000000330600720c */ /* 0x040fe20003f44070 */
[--C-:B------:R-:W-:Y:S01]  /*8440*/  @!P5 IMAD.IADD R55, R55, 0x1, -R6.reuse ;  /* 0x000000013737d824 */ /* 0x100fe200078e0a06 */
[----:B------:R-:W-:Y:S01]  /*8450*/  ISETP.GT.U32.AND P5, PT, R6, R50, PT ;  /* 0x000000320600720c */ /* 0x000fe20003fa4070 */
[--C-:B------:R-:W-:Y:S01]  /*8460*/  @!P4 IMAD.IADD R54, R54, 0x1, -R6.reuse ;  /* 0x000000013636c824 */ /* 0x100fe200078e0a06 */
[----:B------:R-:W-:Y:S01]  /*8470*/  ISETP.GT.U32.AND P4, PT, R6, R49, PT ;  /* 0x000000310600720c */ /* 0x000fe20003f84070 */
[----:B------:R-:W-:Y:S01]  /*8480*/  @!P1 IMAD.IADD R52, R52, 0x1, -R6 ;  /* 0x0000000134349824 */ /* 0x000fe200078e0a06 */
[----:B------:R-:W-:-:S02]  /*8490*/  ISETP.GT.U32.AND P1, PT, R6, R47, PT ;  /* 0x0000002f0600720c */ /* 0x000fc40003f24070 */
[----:B------:R-:W-:-:S03]  /*84a0*/  IABS R23, R79 ;  /* 0x0000004f00177213 */ /* 0x000fc60000000000 */
[--C-:B------:R-:W-:Y:S01]  /*84b0*/  @!P0 IMAD.IADD R43, R43, 0x1, -R6.reuse ;  /* 0x000000012b2b8824 */ /* 0x100fe200078e0a06 */
[C---:B------:R-:W-:Y:S01]  /*84c0*/  ISETP.GT.U32.AND P0, PT, R6.reuse, R38, PT ;  /* 0x000000260600720c */ /* 0x040fe20003f04070 */
[--C-:B------:R-:W-:Y:S01]  /*84d0*/  @!P2 IMAD.IADD R51, R51, 0x1, -R6.reuse ;  /* 0x000000013333a824 */ /* 0x100fe200078e0a06 */
[----:B------:R-:W-:Y:S01]  /*84e0*/  ISETP.GT.U32.AND P2, PT, R6, R46, PT ;  /* 0x0000002e0600720c */ /* 0x000fe20003f44070 */
[--C-:B------:R-:W-:Y:S01]  /*84f0*/  @!P5 IMAD.IADD R50, R50, 0x1, -R6.reuse ;  /* 0x000000013232d824 */ /* 0x100fe200078e0a06 */
[C---:B------:R-:W-:Y:S01]  /*8500*/  ISETP.GT.U32.AND P5, PT, R6.reuse, R45, PT ;  /* 0x0000002d0600720c */ /* 0x040fe20003fa4070 */
[--C-:B------:R-:W-:Y:S01]  /*8510*/  @!P4 IMAD.IADD R49, R49, 0x1, -R6.reuse ;  /* 0x000000013131c824 */ /* 0x100fe200078e0a06 */
[C---:B------:R-:W-:Y:S01]  /*8520*/  ISETP.GT.U32.AND P4, PT, R6.reuse, R44, PT ;  /* 0x0000002c0600720c */ /* 0x040fe20003f84070 */
[----:B------:R-:W-:Y:S01]  /*8530*/  @!P1 IMAD.IADD R47, R47, 0x1, -R6 ;  /* 0x000000012f2f9824 */ /* 0x000fe200078e0a06 */
[----:B------:R-:W-:Y:S02]  /*8540*/  ISETP.GT.U32.AND P1, PT, R6, R42, PT ;  /* 0x0000002a0600720c */ /* 0x000fe40003f24070 */
[----:B------:R-:W-:-:S03]  /*8550*/  IABS R21, R81 ;  /* 0x0000005100157213 */ /* 0x000fc60000000000 */
[----:B------:R-:W-:Y:S01]  /*8560*/  @!P0 IMAD.IADD R38, R38, 0x1, -R6 ;  /* 0x0000000126268824 */ /* 0x000fe200078e0a06 */
[----:B------:R-:W-:Y:S01]  /*8570*/  ISETP.GT.U32.AND P0, PT, R6, R33, PT ;  /* 0x000000210600720c */ /* 0x000fe20003f04070 */
[----:B------:R-:W-:Y:S01]  /*8580*/  IMAD.HI.U32 R9, R7, R21, RZ ;  /* 0x0000001507097227 */ /* 0x000fe200078e00ff */
[----:B------:R-:W-:-:S03]  /*8590*/  IABS R18, R87 ;  /* 0x0000005700127213 */ /* 0x000fc60000000000 */
[--C-:B------:R-:W-:Y:S01]  /*85a0*/  @!P2 IMAD.IADD R46, R46, 0x1, -R6.reuse ;  /* 0x000000012e2ea824 */ /* 0x100fe200078e0a06 */
[C---:B------:R-:W-:Y:S01]  /*85b0*/  ISETP.GT.U32.AND P2, PT, R6.reuse, R41, PT ;  /* 0x000000290600720c */ /* 0x040fe20003f44070 */
[--C-:B------:R-:W-:Y:S01]  /*85c0*/  @!P5 IMAD.IADD R45, R45, 0x1, -R6.reuse ;  /* 0x000000012d2dd824 */ /* 0x100fe200078e0a06 */
[----:B------:R-:W-:Y:S01]  /*85d0*/  ISETP.GT.U32.AND P5, PT, R6, R40, PT ;  /* 0x000000280600720c */ /* 0x000fe20003fa4070 */
[----:B------:R-:W-:Y:S01]  /*85e0*/  @!P4 IMAD.IADD R44, R44, 0x1, -R6 ;  /* 0x000000012c2cc824 */ /* 0x000fe200078e0a06 */
[----:B------:R-:W-:Y:S01]  /*85f0*/  ISETP.GT.U32.AND P4, PT, R6, R39, PT ;  /* 0x000000270600720c */ /* 0x000fe20003f84070 */
[----:B------:R-:W-:-:S04]  /*8600*/  IMAD.HI.U32 R10, R7, R23, RZ ;  /* 0x00000017070a7227 */ /* 0x000fc800078e00ff */
[----:B------:R-:W-:Y:S02]  /*8610*/  IMAD.MOV R9, RZ, RZ, -R9 ;  /* 0x000000ffff097224 */ /* 0x000fe400078e0a09 */
[----:B------:R-:W-:Y:S01]  /*8620*/  @!P1 IMAD.IADD R42, R42, 0x1, -R6 ;  /* 0x000000012a2a9824 */ /* 0x000fe200078e0a06 */
[C---:B------:R-:W-:Y:S01]  /*8630*/  ISETP.GT.U32.AND P1, PT, R6.reuse, R37, PT ;  /* 0x000000250600720c */ /* 0x040fe20003f24070 */
[----:B------:R-:W-:Y:S01]  /*8640*/  IMAD.MOV R10, RZ, RZ, -R10 ;  /* 0x000000ffff0a7224 */ /* 0x000fe200078e0a0a */
[----:B------:R-:W-:Y:S01]  /*8650*/  IABS R20, R83 ;  /* 0x0000005300147213 */ /* 0x000fe20000000000 */
[----:B------:R-:W-:Y:S02]  /*8660*/  IMAD R21, R6, R9, R21 ;  /* 0x0000000906157224 */ /* 0x000fe400078e0215 */
[----:B------:R-:W-:Y:S01]  /*8670*/  IMAD.HI.U32 R9, R7, R18, RZ ;  /* 0x0000001207097227 */ /* 0x000fe200078e00ff */
[----:B------:R-:W-:-:S03]  /*8680*/  IABS R15, R89 ;  /* 0x00000059000f7213 */ /* 0x000fc60000000000 */
[----:B------:R-:W-:Y:S01]  /*8690*/  @!P0 IMAD.IADD R33, R33, 0x1, -R6 ;  /* 0x0000000121218824 */ /* 0x000fe200078e0a06 */
[C---:B------:R-:W-:Y:S01]  /*86a0*/  ISETP.GT.U32.AND P0, PT, R6.reuse, R28, PT ;  /* 0x0000001c0600720c */ /* 0x040fe20003f04070 */
[----:B------:R-:W-:Y:S02]  /*86b0*/  IMAD R23, R6, R10, R23 ;  /* 0x0000000a06177224 */ /* 0x000fe400078e0217 */
[----:B------:R-:W-:-:S04]  /*86c0*/  IMAD.HI.U32 R10, R7, R20, RZ ;  /* 0x00000014070a7227 */ /* 0x000fc800078e00ff */
[----:B------:R-:W-:Y:S01]  /*86d0*/  IMAD.MOV R9, RZ, RZ, -R9 ;  /* 0x000000ffff097224 */ /* 0x000fe200078e0a09 */
[----:B--2---:R-:W-:Y:S04]  /*86e0*/  STL [R1+0x8c4], R77 ;  /* 0x0008c44d01007387 */ /* 0x004fe80000100800 */
[----:B------:R-:W-:Y:S04]  /*86f0*/  STL [R1+0x594], R12 ;  /* 0x0005940c01007387 */ /* 0x000fe80000100800 */
[----:B------:R-:W-:Y:S04]  /*8700*/  STL [R1+0x73c], R79 ;  /* 0x00073c4f01007387 */ /* 0x000fe80000100800 */
[----:B------:R-:W-:Y:S04]  /*8710*/  STL [R1+0x8c8], R79 ;  /* 0x0008c84f01007387 */ /* 0x000fe80000100800 */
[----:B---3--:R-:W-:Y:S04]  /*8720*/  STL [R1+0x8cc], R76 ;  /* 0x0008cc4c01007387 */ /* 0x008fe80000100800 */
[----:B------:R-:W-:Y:S04]  /*8730*/  STL [R1+0x5d0], R3 ;  /* 0x0005d00301007387 */ /* 0x000fe80000100800 */
[----:B------:R0:W-:Y:S04]  /*8740*/  STL [R1+0x5cc], R5 ;  /* 0x0005cc0501007387 */ /* 0x0001e80000100800 */
[----:B------:R-:W-:Y:S04]  /*8750*/  STL [R1+0x738], R80 ;  /* 0x0007385001007387 */ /* 0x000fe80000100800 */
[----:B------:R-:W-:Y:S04]  /*8760*/  STL [R1+0x734], R81 ;  /* 0x0007345101007387 */ /* 0x000fe80000100800 */
[----:B----4-:R-:W-:Y:S04]  /*8770*/  STL [R1+0x8d0], R75 ;  /* 0x0008d04b01007387 */ /* 0x010fe80000100800 */
[----:B------:R-:W-:Y:S04]  /*8780*/  STL [R1+0x730], R83 ;  /* 0x0007305301007387 */ /* 0x000fe80000100800 */
[----:B------:R2:W-:Y:S04]  /*8790*/  STL [R1+0x8d4], R80 ;  /* 0x0008d45001007387 */ /* 0x0005e80000100800 */
[----:B------:R-:W-:Y:S01]  /*87a0*/  STL [R1+0x8d8], R81 ;  /* 0x0008d85101007387 */ /* 0x000fe20000100800 */
[----:B0-----:R-:W-:-:S03]  /*87b0*/  VIADD R5, R68, 0x3b ;  /* 0x0000003b44057836 */ /* 0x001fc60000000000 */
[----:B------:R-:W-:Y:S01]  /*87c0*/  STL [R1+0x72c], R85 ;  /* 0x00072c5501007387 */ /* 0x000fe20000100800 */
[----:B------:R-:W-:-:S03]  /*87d0*/  VIADD R3, R68, 0x3c ;  /* 0x0000003c44037836 */ /* 0x000fc60000000000 */
        /* <DEDUP_REMOVED lines=12> */
[----:B--2---:R-:W2:Y:S04]  /*88a0*/  LDL R80, [R1+0x740] ;  /* 0x0007400001507983 */ /* 0x004ea80000100800 */
[----:B------:R-:W3:Y:S04]  /*88b0*/  LDL R75, [R1+0x750] ;  /* 0x00075000014b7983 */ /* 0x000ee80000100800 */
[----:B------:R-:W4:Y:S04]  /*88c0*/  LDL R76, [R1+0x754] ;  /* 0x00075400014c7983 */ /* 0x000f280000100800 */
[----:B------:R-:W2:Y:S01]  /*88d0*/  LDL R79, [R1+0x758] ;  /* 0x00075800014f7983 */ /* 0x000ea20000100800 */
[--C-:B------:R-:W-:Y:S01]  /*88e0*/  @!P2 IMAD.IADD R41, R41, 0x1, -R6.reuse ;  /* 0x000000012929a824 */ /* 0x100fe200078e0a06 */
[----:B------:R-:W-:Y:S01]  /*88f0*/  IABS R17, R88 ;  /* 0x0000005800117213 */ /* 0x000fe20000000000 */
[--C-:B------:R-:W-:Y:S01]  /*8900*/  @!P5 IMAD.IADD R40, R40, 0x1, -R6.reuse ;  /* 0x000000012828d824 */ /* 0x100fe200078e0a06 */
[C---:B------:R-:W-:Y:S01]  /*8910*/  ISETP.GT.U32.AND P2, PT, R6.reuse, R36, PT ;  /* 0x000000240600720c */ /* 0x040fe20003f44070 */
[----:B------:R-:W-:Y:S01]  /*8920*/  @!P4 IMAD.IADD R39, R39, 0x1, -R6 ;  /* 0x000000012727c824 */ /* 0x000fe200078e0a06 */
[C---:B------:R-:W-:Y:S01]  /*8930*/  ISETP.GT.U32.AND P5, PT, R6.reuse, R35, PT ;  /* 0x000000230600720c */ /* 0x040fe20003fa4070 */
[----:B------:R-:W-:Y:S01]  /*8940*/  IMAD.MOV R10, RZ, RZ, -R10 ;  /* 0x000000ffff0a7224 */ /* 0x000fe200078e0a0a */
[C---:B------:R-:W-:Y:S01]  /*8950*/  ISETP.GT.U32.AND P4, PT, R6.reuse, R34, PT ;  /* 0x000000220600720c */ /* 0x040fe20003f84070 */
[----:B------:R-:W-:-:S02]  /*8960*/  IMAD R18, R6, R9, R18 ;  /* 0x0000000906127224 */ /* 0x000fc400078e0212 */
[----:B------:R-:W-:Y:S01]  /*8970*/  IMAD.HI.U32 R9, R7, R15, RZ ;  /* 0x0000000f07097227 */ /* 0x000fe200078e00ff */
[----:B------:R-:W-:-:S03]  /*8980*/  IABS R12, R93 ;  /* 0x0000005d000c7213 */ /* 0x000fc60000000000 */
[----:B------:R-:W-:Y:S01]  /*8990*/  @!P1 IMAD.IADD R37, R37, 0x1, -R6 ;  /* 0x0000000125259824 */ /* 0x000fe200078e0a06 */
[C---:B------:R-:W-:Y:S01]  /*89a0*/  ISETP.GT.U32.AND P1, PT, R6.reuse, R32, PT ;  /* 0x000000200600720c */ /* 0x040fe20003f24070 */
[----:B------:R-:W-:Y:S02]  /*89b0*/  IMAD R20, R6, R10, R20 ;  /* 0x0000000a06147224 */ /* 0x000fe400078e0214 */
[----:B------:R-:W-:-:S04]  /*89c0*/  IMAD.HI.U32 R10, R7, R17, RZ ;  /* 0x00000011070a7227 */ /* 0x000fc800078e00ff */
[----:B------:R-:W-:Y:S01]  /*89d0*/  IMAD.MOV R9, RZ, RZ, -R9 ;  /* 0x000000ffff097224 */ /* 0x000fe200078e0a09 */
[----:B------:R-:W-:Y:S01]  /*89e0*/  IABS R14, R91 ;  /* 0x0000005b000e7213 */ /* 0x000fe20000000000 */
[----:B------:R-:W-:Y:S01]  /*89f0*/  @!P0 IMAD.IADD R28, R28, 0x1, -R6 ;  /* 0x000000011c1c8824 */ /* 0x000fe200078e0a06 */
[C---:B------:R-:W-:Y:S01]  /*8a00*/  ISETP.GT.U32.AND P0, PT, R6.reuse, R23, PT ;  /* 0x000000170600720c */ /* 0x040fe20003f04070 */
[----:B------:R-:W-:Y:S02]  /*8a10*/  IMAD.MOV R10, RZ, RZ, -R10 ;  /* 0x000000ffff0a7224 */ /* 0x000fe400078e0a0a */
[----:B------:R-:W-:Y:S02]  /*8a20*/  IMAD R15, R6, R9, R15 ;  /* 0x00000009060f7224 */ /* 0x000fe400078e020f */
[----:B------:R-:W-:-:S04]  /*8a30*/  IMAD.HI.U32 R9, R7, R12, RZ ;  /* 0x0000000c07097227 */ /* 0x000fc800078e00ff */
[----:B------:R-:W-:Y:S02]  /*8a40*/  IMAD R17, R6, R10, R17 ;  /* 0x0000000a06117224 */ /* 0x000fe400078e0211 */
[--C-:B------:R-:W-:Y:S01]  /*8a50*/  @!P2 IMAD.IADD R36, R36, 0x1, -R6.reuse ;  /* 0x000000012424a824 */ /* 0x100fe200078e0a06 */
[C---:B------:R-:W-:Y:S01]  /*8a60*/  ISETP.GT.U32.AND P2, PT, R6.reuse, R31, PT ;  /* 0x0000001f0600720c */ /* 0x040fe20003f44070 */
[--C-:B------:R-:W-:Y:S01]  /*8a70*/  @!P5 IMAD.IADD R35, R35, 0x1, -R6.reuse ;  /* 0x000000012323d824 */ /* 0x100fe200078e0a06 */
[----:B------:R-:W-:Y:S01]  /*8a80*/  ISETP.GT.U32.AND P5, PT, R6, R30, PT ;  /* 0x0000001e0600720c */ /* 0x000fe20003fa4070 */
[----:B------:R-:W-:Y:S01]  /*8a90*/  @!P4 IMAD.IADD R34, R34, 0x1, -R6 ;  /* 0x000000012222c824 */ /* 0x000fe200078e0a06 */
[----:B------:R-:W-:Y:S01]  /*8aa0*/  ISETP.GT.U32.AND P4, PT, R6, R29, PT ;  /* 0x0000001d0600720c */ /* 0x000fe20003f84070 */
[----:B------:R-:W-:-:S04]  /*8ab0*/  IMAD.HI.U32 R10, R7, R14, RZ ;  /* 0x0000000e070a7227 */ /* 0x000fc800078e00ff */
[----:B------:R-:W-:Y:S01]  /*8ac0*/  IMAD.MOV R9, RZ, RZ, -R9 ;  /* 0x000000ffff097224 */ /* 0x000fe200078e0a09 */
[----:B------:R-:W-:Y:S01]  /*8ad0*/  IABS R11, R5 ;  /* 0x00000005000b7213 */ /* 0x000fe20000000000 */
[----:B------:R-:W-:Y:S01]  /*8ae0*/  @!P1 IMAD.IADD R32, R32, 0x1, -R6 ;  /* 0x0000000120209824 */ /* 0x000fe200078e0a06 */
[C---:B------:R-:W-:Y:S01]  /*8af0*/  ISETP.GT.U32.AND P1, PT, R6.reuse, R27, PT ;  /* 0x0000001b0600720c */ /* 0x040fe20003f24070 */
[----:B------:R-:W-:Y:S02]  /*8b00*/  IMAD.MOV R10, RZ, RZ, -R10 ;  /* 0x000000ffff0a7224 */ /* 0x000fe400078e0a0a */
[C---:B------:R-:W-:Y:S01]  /*8b10*/  IMAD R12, R6.reuse, R9, R12 ;  /* 0x00000009060c7224 */ /* 0x040fe200078e020c */
[----:B------:R-:W-:Y:S01]  /*8b20*/  IABS R9, R86 ;  /* 0x0000005600097213 */ /* 0x000fe20000000000 */
[C---:B------:R-:W-:Y:S02]  /*8b30*/  IMAD R14, R6.reuse, R10, R14 ;  /* 0x0000000a060e7224 */ /* 0x040fe400078e020e */
[----:B------:R-:W-:Y:S01]  /*8b40*/  @!P0 IMAD.IADD R23, R23, 0x1, -R6 ;  /* 0x0000000117178824 */ /* 0x000fe200078e0a06 */
[----:B------:R-:W-:Y:S01]  /*8b50*/  ISETP.GT.U32.AND P0, PT, R6, R18, PT ;  /* 0x000000120600720c */ /* 0x000fe20003f04070 */
[----:B------:R-:W-:-:S04]  /*8b60*/  IMAD.HI.U32 R10, R7, R11, RZ ;  /* 0x0000000b070a7227 */ /* 0x000fc800078e00ff */
[----:B------:R-:W-:-:S04]  /*8b70*/  IMAD.HI.U32 R72, R7, R9, RZ ;  /* 0x0000000907487227 */ /* 0x000fc800078e00ff */
[----:B------:R-:W-:Y:S02]  /*8b80*/  IMAD.MOV R10, RZ, RZ, -R10 ;  /* 0x000000ffff0a7224 */ /* 0x000fe400078e0a0a */
[--C-:B------:R-:W-:Y:S01]  /*8b90*/  @!P2 IMAD.IADD R31, R31, 0x1, -R6.reuse ;  /* 0x000000011f1fa824 */ /* 0x100fe200078e0a06 */
[----:B------:R-:W-:Y:S01]  /*8ba0*/  ISETP.GT.U32.AND P2, PT, R6, R26, PT ;  /* 0x0000001a0600720c */ /* 0x000fe20003f44070 */
[--C-:B------:R-:W-:Y:S01]  /*8bb0*/  @!P5 IMAD.IADD R30, R30, 0x1, -R6.reuse ;  /* 0x000000011e1ed824 */ /* 0x100fe200078e0a06 */
[C---:B------:R-:W-:Y:S01]  /*8bc0*/  ISETP.GT.U32.AND P5, PT, R6.reuse, R25, PT ;  /* 0x000000190600720c */ /* 0x040fe20003fa4070 */
[----:B------:R-:W-:Y:S01]  /*8bd0*/  @!P4 IMAD.IADD R29, R29, 0x1, -R6 ;  /* 0x000000011d1dc824 */ /* 0x000fe200078e0a06 */
[C---:B------:R-:W-:Y:S01]  /*8be0*/  ISETP.GT.U32.AND P4, PT, R6.reuse, R24, PT ;  /* 0x000000180600720c */ /* 0x040fe20003f84070 */
[----:B------:R-:W-:Y:S02]  /*8bf0*/  IMAD.MOV R72, RZ, RZ, -R72 ;  /* 0x000000ffff487224 */ /* 0x000fe400078e0a48 */
[C---:B------:R-:W-:Y:S01]  /*8c00*/  IMAD R11, R6.reuse, R10, R11 ;  /* 0x0000000a060b7224 */ /* 0x040fe200078e020b */
[----:B------:R-:W-:Y:S01]  /*8c10*/  IABS R10, R3 ;  /* 0x00000003000a7213 */ /* 0x000fe20000000000 */
[--C-:B------:R-:W-:Y:S01]  /*8c20*/  @!P1 IMAD.IADD R27, R27, 0x1, -R6.reuse ;  /* 0x000000011b1b9824 */ /* 0x100fe200078e0a06 */
[C---:B------:R-:W-:Y:S01]  /*8c30*/  ISETP.GT.U32.AND P1, PT, R6.reuse, R22, PT ;  /* 0x000000160600720c */ /* 0x040fe20003f24070 */
[----:B------:R-:W-:Y:S01]  /*8c40*/  IMAD R9, R6, R72, R9 ;  /* 0x0000004806097224 */ /* 0x000fe200078e0209 */
[----:B------:R-:W-:Y:S01]  /*8c50*/  IABS R72, R84 ;  /* 0x0000005400487213 */ /* 0x000fe20000000000 */
[----:B------:R-:W-:Y:S01]  /*8c60*/  @!P0 IMAD.IADD R18, R18, 0x1, -R6 ;  /* 0x0000000112128824 */ /* 0x000fe200078e0a06 */
[----:B------:R-:W-:Y:S01]  /*8c70*/  ISETP.GT.U32.AND P0, PT, R6, R13, PT ;  /* 0x0000000d0600720c */ /* 0x000fe20003f04070 */
[----:B------:R-:W-:-:S04]  /*8c80*/  IMAD.HI.U32 R73, R7, R10, RZ ;  /* 0x0000000a07497227 */ /* 0x000fc800078e00ff */
[----:B------:R-:W-:-:S04]  /*8c90*/  IMAD.HI.U32 R7, R7, R72, RZ ;  /* 0x0000004807077227 */ /* 0x000fc800078e00ff */
[--C-:B------:R-:W-:Y:S01]  /*8ca0*/  @!P2 IMAD.IADD R26, R26, 0x1, -R6.reuse ;  /* 0x000000011a1aa824 */ /* 0x100fe200078e0a06 */
[C---:B------:R-:W-:Y:S01]  /*8cb0*/  ISETP.GT.U32.AND P2, PT, R6.reuse, R21, PT ;  /* 0x000000150600720c */ /* 0x040fe20003f44070 */
[--C-:B------:R-:W-:Y:S01]  /*8cc0*/  @!P5 IMAD.IADD R25, R25, 0x1, -R6.reuse ;  /* 0x000000011919d824 */ /* 0x100fe200078e0a06 */
[----:B------:R-:W-:Y:S01]  /*8cd0*/  ISETP.GT.U32.AND P5, PT, R6, R20, PT ;  /* 0x000000140600720c */ /* 0x000fe20003fa4070 */
[--C-:B------:R-:W-:Y:S01]  /*8ce0*/  @!P4 IMAD.IADD R24, R24, 0x1, -R6.reuse ;  /* 0x000000011818c824 */ /* 0x100fe200078e0a06 */
[----:B------:R-:W-:Y:S01]  /*8cf0*/  ISETP.GT.U32.AND P4, PT, R6, R19, PT ;  /* 0x000000130600720c */ /* 0x000fe20003f84070 */
[----:B------:R-:W-:Y:S02]  /*8d00*/  IMAD.MOV R7, RZ, RZ, -R7 ;  /* 0x000000ffff077224 */ /* 0x000fe400078e0a07 */
[----:B------:R-:W-:Y:S01]  /*8d10*/  @!P1 IMAD.IADD R22, R22, 0x1, -R6 ;  /* 0x0000000116169824 */ /* 0x000fe200078e0a06 */
[C---:B------:R-:W-:Y:S01]  /*8d20*/  ISETP.GT.U32.AND P1, PT, R6.reuse, R17, PT ;  /* 0x000000110600720c */ /* 0x040fe20003f24070 */
[----:B------:R-:W-:-:S02]  /*8d30*/  IMAD R7, R6, R7, R72 ;  /* 0x0000000706077224 */ /* 0x000fc400078e0248 */
[----:B------:R-:W-:-:S03]  /*8d40*/  @!P0 IMAD.IADD R13, R13, 0x1, -R6 ;  /* 0x000000010d0d8824 */ /* 0x000fc600078e0a06 */
        /* <DEDUP_REMOVED lines=8> */
[----:B------:R-:W-:Y:S01]  /*8dd0*/  ISETP.GT.U32.AND P1, PT, R6, R12, PT ;  /* 0x0000000c0600720c */ /* 0x000fe20003f24070 */
[----:B------:R-:W-:-:S04]  /*8de0*/  IMAD.MOV R73, RZ, RZ, -R73 ;  /* 0x000000ffff497224 */ /* 0x000fc800078e0a49 */
[----:B------:R-:W-:Y:S01]  /*8df0*/  @!P0 IMAD.IADD R7, R7, 0x1, -R6 ;  /* 0x0000000107078824 */ /* 0x000fe200078e0a06 */
[C---:B------:R-:W-:Y:S01]  /*8e00*/  ISETP.GT.U32.AND P0, PT, R6.reuse, R67, PT ;  /* 0x000000430600720c */ /* 0x040fe20003f04070 */
[----:B------:R-:W-:Y:S02]  /*8e10*/  IMAD R10, R6, R73, R10 ;  /* 0x00000049060a7224 */ /* 0x000fe400078e020a */
[--C-:B------:R-:W-:Y:S01]  /*8e20*/  @!P2 IMAD.IADD R16, R16, 0x1, -R6.reuse ;  /* 0x000000011010a824 */ /* 0x100fe200078e0a06 */
[C---:B------:R-:W-:Y:S01]  /*8e30*/  ISETP.GT.U32.AND P2, PT, R6.reuse, R11, PT ;  /* 0x0000000b0600720c */ /* 0x040fe20003f44070 */
[--C-:B------:R-:W-:Y:S01]  /*8e40*/  @!P5 IMAD.IADD R15, R15, 0x1, -R6.reuse ;  /* 0x000000010f0fd824 */ /* 0x100fe200078e0a06 */
[----:B------:R-:W-:Y:S01]  /*8e50*/  ISETP.GT.U32.AND P5, PT, R6, R10, PT ;  /* 0x0000000a0600720c */ /* 0x000fe20003fa4070 */
[--C-:B------:R-:W-:Y:S01]  /*8e60*/  @!P4 IMAD.IADD R14, R14, 0x1, -R6.reuse ;  /* 0x000000010e0ec824 */ /* 0x100fe200078e0a06 */
[----:B------:R-:W-:Y:S01]  /*8e70*/  ISETP.GT.U32.AND P4, PT, R6, R9, PT ;  /* 0x000000090600720c */ /* 0x000fe20003f84070 */
[----:B------:R-:W-:Y:S01]  /*8e80*/  @!P1 IMAD.IADD R12, R12, 0x1, -R6 ;  /* 0x000000010c0c9824 */ /* 0x000fe200078e0a06 */
[----:B------:R-:W-:-:S03]  /*8e90*/  ISETP.GT.U32.AND P1, PT, R6, R71, PT ;  /* 0x000000470600720c */ /* 0x000fc60003f24070 */
[----:B------:R-:W-:Y:S01]  /*8ea0*/  @!P0 IMAD.IADD R67, R67, 0x1, -R6 ;  /* 0x0000000143438824 */ /* 0x000fe200078e0a06 */
[----:B------:R-:W-:-:S03]  /*8eb0*/  ISETP.GT.U32.AND P0, PT, R6, R62, PT ;  /* 0x0000003e0600720c */ /* 0x000fc60003f04070 */
[--C-:B------:R-:W-:Y:S01]  /*8ec0*/  @!P2 IMAD.IADD R11, R11, 0x1, -R6.reuse ;  /* 0x000000010b0ba824 */ /* 0x100fe200078e0a06 */
[----:B------:R-:W-:Y:S01]  /*8ed0*/  ISETP.GT.U32.AND P2, PT, R6, R8, PT ;  /* 0x000000080600720c */ /* 0x000fe20003f44070 */
[--C-:B------:R-:W-:Y:S01]  /*8ee0*/  @!P5 IMAD.IADD R10, R10, 0x1, -R6.reuse ;  /* 0x000000010a0ad824 */ /* 0x100fe200078e0a06 */
[C---:B------:R-:W-:Y:S01]  /*8ef0*/  ISETP.GT.U32.AND P5, PT, R6.reuse, R70, PT ;  /* 0x000000460600720c */ /* 0x040fe20003fa4070 */
[--C-:B------:R-:W-:Y:S01]  /*8f00*/  @!P4 IMAD.IADD R9, R9, 0x1, -R6.reuse ;  /* 0x000000010909c824 */ /* 0x100fe200078e0a06 */
[C---:B------:R-:W-:Y:S01]  /*8f10*/  ISETP.GT.U32.AND P4, PT, R6.reuse, R69, PT ;  /* 0x000000450600720c */ /* 0x040fe20003f84070 */
        /* <DEDUP_REMOVED lines=90> */
[--C-:B------:R-:W-:Y:S01]  /*94c0*/  @!P1 IMAD.IADD R26, R26, 0x1, -R6.reuse ;  /* 0x000000011a1a9824 */ /* 0x100fe200078e0a06 */
[----:B------:R-:W-:Y:S01]  /*94d0*/  ISETP.GT.U32.AND P1, PT, R6, R21, PT ;  /* 0x000000150600720c */ /* 0x000fe20003f24070 */
[----:B-1----:R-:W-:Y:S02]  /*94e0*/  VIADD R72, R78, 0xffffff99 ;  /* 0xffffff994e487836 */ /* 0x002fe40000000000 */
[----:B------:R-:W-:-:S03]  /*94f0*/  @!P0 IMAD.IADD R17, R17, 0x1, -R6 ;  /* 0x0000000111118824 */ /* 0x000fc600078e0a06 */
[----:B------:R-:W-:Y:S01]  /*9500*/  ISETP.GE.U32.AND P0, PT, R72, 0x7fffff1a, PT ;  /* 0x7fffff1a4800780c */ /* 0x000fe20003f06070 */
[----:B------:R-:W-:Y:S02]  /*9510*/  IMAD R72, R4, 0x66, RZ ;  /* 0x0000006604487824 */ /* 0x000fe400078e02ff */
[--C-:B------:R-:W-:Y:S01]  /*9520*/  @!P2 IMAD.IADD R25, R25, 0x1, -R6.reuse ;  /* 0x000000011919a824 */ /* 0x100fe200078e0a06 */
[----:B------:R-:W-:Y:S01]  /*9530*/  ISETP.GT.U32.AND P2, PT, R6, R20, PT ;  /* 0x000000140600720c */ /* 0x000fe20003f44070 */
[--C-:B------:R-:W-:Y:S01]  /*9540*/  @!P5 IMAD.IADD R24, R24, 0x1, -R6.reuse ;  /* 0x000000011818d824 */ /* 0x100fe200078e0a06 */
[C---:B------:R-:W-:Y:S01]  /*9550*/  ISETP.GT.U32.AND P5, PT, R6.reuse, R19, PT ;  /* 0x000000130600720c */ /* 0x040fe20003fa4070 */
[--C-:B------:R-:W-:Y:S01]  /*9560*/  @!P4 IMAD.IADD R23, R23, 0x1, -R6.reuse ;  /* 0x000000011717c824 */ /* 0x100fe200078e0a06 */
[----:B------:R-:W-:Y:S02]  /*9570*/  ISETP.GT.U32.AND P4, PT, R6, R18, PT ;  /* 0x000000120600720c */ /* 0x000fe40003f84070 */
[----:B------:R-:W-:Y:S01]  /*9580*/  IADD3 R73, P6, PT, R72, R0, RZ ;  /* 0x0000000048497210 */ /* 0x000fe20007fde0ff */
[----:B------:R-:W-:Y:S01]  /*9590*/  @!P1 IMAD.IADD R21, R21, 0x1, -R6 ;  /* 0x0000000115159824 */ /* 0x000fe200078e0a06 */
[----:B------:R-:W-:-:S02]  /*95a0*/  ISETP.GT.U32.AND P1, PT, R6, R16, PT ;  /* 0x000000100600720c */ /* 0x000fc40003f24070 */
[----:B------:R-:W-:Y:S01]  /*95b0*/  LEA.HI.X.SX32 R77, R72, R2, 0x1, P6 ;  /* 0x00000002484d7211 */ /* 0x000fe200030f0eff */
[----:B------:R0:W-:Y:S01]  /*95c0*/  STL [R1+0x488], R73 ;  /* 0x0004884901007387 */ /* 0x0001e20000100800 */
[----:B------:R-:W-:Y:S01]  /*95d0*/  PRMT R74, RZ, 0x7610, R74 ;  /* 0x00007610ff4a7816 */ /* 0x000fe2000000004a */
[----:B------:R-:W-:Y:S02]  /*95e0*/  @!P0 IMAD.MOV.U32 R72, RZ, RZ, R73 ;  /* 0x000000ffff488224 */ /* 0x000fe400078e0049 */
[--C-:B------:R-:W-:Y:S01]  /*95f0*/  @!P2 IMAD.IADD R20, R20, 0x1, -R6.reuse ;  /* 0x000000011414a824 */ /* 0x100fe200078e0a06 */
[C---:B------:R-:W-:Y:S01]  /*9600*/  ISETP.GT.U32.AND P2, PT, R6.reuse, R15, PT ;  /* 0x0000000f0600720c */ /* 0x040fe20003f44070 */
[--C-:B------:R-:W-:Y:S02]  /*9610*/  @!P5 IMAD.IADD R19, R19, 0x1, -R6.reuse ;  /* 0x000000011313d824 */ /* 0x100fe400078e0a06 */
[----:B0-----:R-:W-:Y:S01]  /*9620*/  @!P0 IMAD.MOV.U32 R73, RZ, RZ, R77 ;  /* 0x000000ffff498224 */ /* 0x001fe200078e004d */
[----:B------:R-:W-:Y:S01]  /*9630*/  ISETP.GT.U32.AND P5, PT, R6, R14, PT ;  /* 0x0000000e0600720c */ /* 0x000fe20003fa4070 */
[--C-:B------:R-:W-:Y:S01]  /*9640*/  @!P4 IMAD.IADD R18, R18, 0x1, -R6.reuse ;  /* 0x000000011212c824 */ /* 0x100fe200078e0a06 */
[----:B------:R-:W-:Y:S01]  /*9650*/  ISETP.GT.U32.AND P4, PT, R6, R13, PT ;  /* 0x0000000d0600720c */ /* 0x000fe20003f84070 */
[----:B------:R0:W-:Y:S01]  /*9660*/  STL [R1+0x484], R77 ;  /* 0x0004844d01007387 */ /* 0x0001e20000100800 */
[----:B------:R-:W-:-:S03]  /*9670*/  @!P1 IMAD.IADD R16, R16, 0x1, -R6 ;  /* 0x0000000110109824 */ /* 0x000fc600078e0a06 */
[----:B------:R1:W4:Y:S01]  /*9680*/  @!P0 LDG.E.U8 R74, desc[UR18][R72.64] ;  /* 0x00000012484a8981 */ /* 0x000322000c1e1100 */
[C---:B------:R-:W-:Y:S01]  /*9690*/  ISETP.GT.U32.AND P1, PT, R6.reuse, R12, PT ;  /* 0x0000000c0600720c */ /* 0x040fe20003f24070 */
[--C-:B------:R-:W-:Y:S01]  /*96a0*/  @!P2 IMAD.IADD R15, R15, 0x1, -R6.reuse ;  /* 0x000000010f0fa824 */ /* 0x100fe200078e0a06 */
[----:B------:R-:W-:Y:S01]  /*96b0*/  ISETP.GT.U32.AND P6, PT, R6, R7, PT ;  /* 0x000000070600720c */ /* 0x000fe20003fc4070 */
[----:B------:R-:W4:Y:S02]  /*96c0*/  LDL R78, [R1+0x760] ;  /* 0x00076000014e7983 */ /* 0x000f240000100800 */
[--C-:B------:R-:W-:Y:S02]  /*96d0*/  @!P5 IMAD.IADD R14, R14, 0x1, -R6.reuse ;  /* 0x000000010e0ed824 */ /* 0x100fe400078e0a06 */
[----:B------:R-:W-:Y:S01]  /*96e0*/  @!P4 IMAD.IADD R13, R13, 0x1, -R6 ;  /* 0x000000010d0dc824 */ /* 0x000fe200078e0a06 */
[----:B0-----:R-:W4:Y:S04]  /*96f0*/  LDL R77, [R1+0x75c] ;  /* 0x00075c00014d7983 */ /* 0x001f280000100800 */
[----:B------:R-:W4:Y:S04]  /*9700*/  LDL R72, [R1+0x748] ;  /* 0x0007480001487983 */ /* 0x000f280000100800 */
[----:B------:R-:W4:Y:S01]  /*9710*/  LDL R73, [R1+0x74c] ;  /* 0x00074c0001497983 */ /* 0x000f220000100800 */
[----:B------:R-:W-:-:S02]  /*9720*/  ISETP.GT.U32.AND P2, PT, R6, R11, PT ;  /* 0x0000000b0600720c */ /* 0x000fc40003f44070 */
[C---:B------:R-:W-:Y:S01]  /*9730*/  ISETP.GT.U32.AND P4, PT, R6.reuse, R10, PT ;  /* 0x0000000a0600720c */ /* 0x040fe20003f84070 */
[----:B------:R-:W4:Y:S01]  /*9740*/  LDL R81, [R1+0x764] ;  /* 0x0007640001517983 */ /* 0x000f220000100800 */
[----:B------:R-:W-:Y:S01]  /*9750*/  ISETP.GT.U32.AND P5, PT, R6, R9, PT ;  /* 0x000000090600720c */ /* 0x000fe20003fa4070 */
[--C-:B------:R-:W-:Y:S01]  /*9760*/  @!P1 IMAD.IADD R12, R12, 0x1, -R6.reuse ;  /* 0x000000010c0c9824 */ /* 0x100fe200078e0a06 */
[----:B------:R-:W-:Y:S02]  /*9770*/  ISETP.GE.AND P0, PT, R68, RZ, PT ;  /* 0x000000ff4400720c */ /* 0x000fe40003f06270 */
[----:B--2---:R-:W-:Y:S01]  /*9780*/  ISETP.GE.AND P1, PT, R80, RZ, PT ;  /* 0x000000ff5000720c */ /* 0x004fe20003f26270 */
[----:B------:R-:W-:-:S04]  /*9790*/  @!P6 IMAD.IADD R7, R7, 0x1, -R6 ;  /* 0x000000010707e824 */ /* 0x000fc800078e0a06 */
[--C-:B------:R-:W-:Y:S02]  /*97a0*/  @!P2 IMAD.IADD R11, R11, 0x1, -R6.reuse ;  /* 0x000000010b0ba824 */ /* 0x100fe400078e0a06 */
[--C-:B------:R-:W-:Y:S02]  /*97b0*/  @!P4 IMAD.IADD R10, R10, 0x1, -R6.reuse ;  /* 0x000000010a0ac824 */ /* 0x100fe400078e0a06 */
[----:B------:R-:W-:Y:S02]  /*97c0*/  @!P5 IMAD.IADD R9, R9, 0x1, -R6 ;  /* 0x000000010909d824 */ /* 0x000fe400078e0a06 */
[----:B------:R-:W2:Y:S01]  /*97d0*/  LDL R6, [R1+0x744] ;  /* 0x0007440001067983 */ /* 0x000ea20000100800 */
[----:B---3--:R-:W-:Y:S01]  /*97e0*/  ISETP.GE.AND P5, PT, R75, RZ, PT ;  /* 0x000000ff4b00720c */ /* 0x008fe20003fa6270 */
[----:B------:R-:W-:Y:S02]  /*97f0*/  @!P0 IMAD.MOV R71, RZ, RZ, -R71 ;  /* 0x000000ffff478224 */ /* 0x000fe400078e0a47 */
[----:B------:R0:W-:Y:S01]  /*9800*/  STL [R1+0x804], R68 ;  /* 0x0008044401007387 */ /* 0x0001e20000100800 */
[----:B----4-:R-:W-:Y:S01]  /*9810*/  ISETP.GE.AND P0, PT, R76, RZ, PT ;  /* 0x000000ff4c00720c */ /* 0x010fe20003f06270 */
[----:B------:R-:W-:-:S02]  /*9820*/  @!P1 IMAD.MOV R69, RZ, RZ, -R69 ;  /* 0x000000ffff459224 */ /* 0x000fc400078e0a45 */
[----:B------:R-:W3:Y:S01]  /*9830*/  LDL R80, [R1+0x76c] ;  /* 0x00076c0001507983 */ /* 0x000ee20000100800 */
[----:B------:R-:W-:-:S03]  /*9840*/  ISETP.GE.AND P1, PT, R79, RZ, PT ;  /* 0x000000ff4f00720c */ /* 0x000fc60003f26270 */
[----:B------:R-:W4:Y:S04]  /*9850*/  LDL R75, [R1+0x77c] ;  /* 0x00077c00014b7983 */ /* 0x000f280000100800 */
[----:B------:R-:W2:Y:S04]  /*9860*/  LDL R76, [R1+0x774] ;  /* 0x00077400014c7983 */ /* 0x000ea80000100800 */
[----:B------:R-:W2:Y:S01]  /*9870*/  LDL R79, [R1+0x770] ;  /* 0x00077000014f7983 */ /* 0x000ea20000100800 */
[----:B------:R-:W-:Y:S02]  /*9880*/  @!P5 IMAD.MOV R66, RZ, RZ, -R66 ;  /* 0x000000ffff42d224 */ /* 0x000fe400078e0a42 */
[----:B------:R-:W-:Y:S01]  /*9890*/  @!P0 IMAD.MOV R64, RZ, RZ, -R64 ;  /* 0x000000ffff408224 */ /* 0x000fe200078e0a40 */
[----:B0-----:R-:W2:Y:S01]  /*98a0*/  LDL R68, [R1+0x7a0] ;  /* 0x0007a00001447983 */ /* 0x001ea20000100800 */
[----:B------:R-:W-:Y:S01]  /*98b0*/  @!P1 IMAD.MOV R63, RZ, RZ, -R63 ;  /* 0x000000ffff3f9224 */ /* 0x000fe200078e0a3f */
[----:B------:R-:W-:-:S02]  /*98c0*/  ISETP.GE.AND P2, PT, R72, RZ, PT ;  /* 0x000000ff4800720c */ /* 0x000fc40003f46270 */
[----:B------:R-:W-:Y:S01]  /*98d0*/  ISETP.GE.AND P4, PT, R73, RZ, PT ;  /* 0x000000ff4900720c */ /* 0x000fe20003f86270 */
[----:B------:R-:W2:Y:S04]  /*98e0*/  LDL R72, [R1+0x798] ;  /* 0x0007980001487983 */ /* 0x000ea80000100800 */
[----:B------:R-:W2:Y:S01]  /*98f0*/  LDL R73, [R1+0x778] ;  /* 0x0007780001497983 */ /* 0x000ea20000100800 */
[----:B------:R-:W-:-:S05]  /*9900*/  ISETP.GE.AND P5, PT, R78, RZ, PT ;  /* 0x000000ff4e00720c */ /* 0x000fca0003fa6270 */
[----:B------:R-:W-:Y:S01]  /*9910*/  @!P2 IMAD.MOV R67, RZ, RZ, -R67 ;  /* 0x000000ffff43a224 */ /* 0x000fe200078e0a43 */
[----:B------:R-:W-:Y:S01]  /*9920*/  ISETP.GE.AND P2, PT, R77, RZ, PT ;  /* 0x000000ff4d00720c */ /* 0x000fe20003f46270 */
[----:B------:R-:W2:Y:S01]  /*9930*/  LDL R78, [R1+0x780] ;  /* 0x00078000014e7983 */ /* 0x000ea20000100800 */
[----:B------:R-:W-:-:S03]  /*9940*/  @!P4 IMAD.MOV R65, RZ, RZ, -R65 ;  /* 0x000000ffff41c224 */ /* 0x000fc600078e0a41 */
[----:B------:R-:W2:Y:S01]  /*9950*/  LDL R77, [R1+0x768] ;  /* 0x00076800014d7983 */ /* 0x000ea20000100800 */
[----:B------:R-:W-:-:S03]  /*9960*/  ISETP.GE.AND P4, PT, R81, RZ, PT ;  /* 0x000000ff5100720c */ /* 0x000fc60003f86270 */
[----:B------:R-:W2:Y:S01]  /*9970*/  LDL R81, [R1+0x790] ;  /* 0x0007900001517983 */ /* 0x000ea20000100800 */
[----:B------:R-:W-:Y:S01]  /*9980*/  @!P5 IMAD.MOV R61, RZ, RZ, -R61 ;  /* 0x000000ffff3dd224 */ /* 0x000fe200078e0a3d */
[----:B---3--:R-:W-:-:S08]  /*9990*/  ISETP.GE.AND P0, PT, R80, RZ, PT ;  /* 0x000000ff5000720c */ /* 0x008fd00003f06270 */
[----:B------:R-:W-:Y:S01]  /*99a0*/  @!P4 IMAD.MOV R60, RZ, RZ, -R60 ;  /* 0x000000ffff3cc224 */ /* 0x000fe200078e0a3c */
[----:B------:R-:W3:Y:S01]  /*99b0*/  LDL R80, [R1+0x78c] ;  /* 0x00078c0001507983 */ /* 0x000ee20000100800 */
[----:B----4-:R-:W-:-:S03]  /*99c0*/  ISETP.GE.AND P1, PT, R75, RZ, PT ;  /* 0x000000ff4b00720c */ /* 0x010fc60003f26270 */
[----:B------:R-:W4:Y:S01]  /*99d0*/  LDL R75, [R1+0x794] ;  /* 0x00079400014b7983 */ /* 0x000f220000100800 */
[----:B--2---:R-:W-:-:S03]  /*99e0*/  ISETP.GE.AND P5, PT, R76, RZ, PT ;  /* 0x000000ff4c00720c */ /* 0x004fc60003fa6270 */
[----:B------:R-:W2:Y:S01]  /*99f0*/  LDL R76, [R1+0x7a8] ;  /* 0x0007a800014c7983 */ /* 0x000ea20000100800 */
[----:B------:R-:W-:-:S03]  /*9a00*/  ISETP.GE.AND P4, PT, R79, RZ, PT ;  /* 0x000000ff4f00720c */ /* 0x000fc60003f86270 */
[----:B------:R-:W2:Y:S01]  /*9a10*/  LDL R79, [R1+0x7a4] ;  /* 0x0007a400014f7983 */ /* 0x000ea20000100800 */
[----:B------:R-:W-:Y:S02]  /*9a20*/  @!P2 IMAD.MOV R62, RZ, RZ, -R62 ;  /* 0x000000ffff3ea224 */ /* 0x000fe400078e0a3e */
[----:B------:R-:W-:Y:S02]  /*9a30*/  @!P0 IMAD.MOV R59, RZ, RZ, -R59 ;  /* 0x000000ffff3b8224 */ /* 0x000fe400078e0a3b */
[----:B------:R-:W-:Y:S02]  /*9a40*/  @!P1 IMAD.MOV R58, RZ, RZ, -R58 ;  /* 0x000000ffff3a9224 */ /* 0x000fe400078e0a3a */
[----:B------:R-:W-:-:S03]  /*9a50*/  @!P5 IMAD.MOV R56, RZ, RZ, -R56 ;  /* 0x000000ffff38d224 */ /* 0x000fc600078e0a38 */
[----:B------:R-:W-:Y:S01]  /*9a60*/  @!P4 IMAD.MOV R55, RZ, RZ, -R55 ;  /* 0x000000ffff37c224 */ /* 0x000fe200078e0a37 */
[----:B------:R-:W-:Y:S02]  /*9a70*/  ISETP.GE.AND P2, PT, R73, RZ, PT ;  /* 0x000000ff4900720c */ /* 0x000fe40003f46270 */
[----:B------:R-:W2:Y:S01]  /*9a80*/  LDL R73, [R1+0x7c0] ;  /* 0x0007c00001497983 */ /* 0x000ea20000100800 */
[----:B------:R-:W-:-:S03]  /*9a90*/  ISETP.GE.AND P1, PT, R78, RZ, PT ;  /* 0x000000ff4e00720c */ /* 0x000fc60003f26270 */
[----:B------:R-:W2:Y:S01]  /*9aa0*/  LDL R78, [R1+0x7b0] ;  /* 0x0007b000014e7983 */ /* 0x000ea20000100800 */
[----:B------:R-:W-:-:S03]  /*9ab0*/  ISETP.GE.AND P0, PT, R77, RZ, PT ;  /* 0x000000ff4d00720c */ /* 0x000fc60003f06270 */
[----:B------:R-:W2:Y:S03]  /*9ac0*/  LDL R77, [R1+0x7ac] ;  /* 0x0007ac00014d7983 */ /* 0x000ea60000100800 */
[----:B------:R-:W-:Y:S01]  /*9ad0*/  @!P2 IMAD.MOV R57, RZ, RZ, -R57 ;  /* 0x000000ffff39a224 */ /* 0x000fe200078e0a39 */
[----:B------:R-:W-:Y:S02]  /*9ae0*/  ISETP.GE.AND P2, PT, R81, RZ, PT ;  /* 0x000000ff5100720c */ /* 0x000fe40003f46270 */
[----:B------:R-:W2:Y:S01]  /*9af0*/  LDL R81, [R1+0x7bc] ;  /* 0x0007bc0001517983 */ /* 0x000ea20000100800 */
[----:B------:R-:W-:Y:S01]  /*9b00*/  @!P1 IMAD.MOV R53, RZ, RZ, -R53 ;  /* 0x000000ffff359224 */ /* 0x000fe200078e0a35 */
[----:B---3--:R-:W-:Y:S02]  /*9b10*/  ISETP.GE.AND P5, PT, R80, RZ, PT ;  /* 0x000000ff5000720c */ /* 0x008fe40003fa6270 */
[----:B------:R-:W3:Y:S07]  /*9b20*/  LDL R80, [R1+0x7c4] ;  /* 0x0007c40001507983 */ /* 0x000eee0000100800 */
[----:B------:R-:W-:Y:S01]  /*9b30*/  @!P2 IMAD.MOV R52, RZ, RZ, -R52 ;  /* 0x000000ffff34a224 */ /* 0x000fe200078e0a34 */
[----:B----4-:R-:W-:-:S02]  /*9b40*/  ISETP.GE.AND P4, PT, R75, RZ, PT ;  /* 0x000000ff4b00720c */ /* 0x010fc40003f86270 */
[----:B------:R-:W4:Y:S01]  /*9b50*/  LDL R75, [R1+0x7c8] ;  /* 0x0007c800014b7983 */ /* 0x000f220000100800 */
[----:B--2---:R-:W-:-:S03]  /*9b60*/  ISETP.GE.AND P1, PT, R76, RZ, PT ;  /* 0x000000ff4c00720c */ /* 0x004fc60003f26270 */
[----:B------:R-:W2:Y:S01]  /*9b70*/  LDL R76, [R1+0x7d8] ;  /* 0x0007d800014c7983 */ /* 0x000ea20000100800 */
[----:B------:R-:W-:-:S03]  /*9b80*/  ISETP.GE.AND P2, PT, R79, RZ, PT ;  /* 0x000000ff4f00720c */ /* 0x000fc60003f46270 */
[----:B------:R-:W2:Y:S01]  /*9b90*/  LDL R79, [R1+0x7d4] ;  /* 0x0007d400014f7983 */ /* 0x000ea20000100800 */
[----:B------:R-:W-:Y:S01]  /*9ba0*/  @!P0 IMAD.MOV R54, RZ, RZ, -R54 ;  /* 0x000000ffff368224 */ /* 0x000fe200078e0a36 */
[----:B------:R-:W-:Y:S01]  /*9bb0*/  ISETP.GE.AND P0, PT, R72, RZ, PT ;  /* 0x000000ff4800720c */ /* 0x000fe20003f06270 */
[----:B------:R-:W-:Y:S01]  /*9bc0*/  @!P5 IMAD.MOV R51, RZ, RZ, -R51 ;  /* 0x000000ffff33d224 */ /* 0x000fe200078e0a33 */
[----:B------:R-:W2:Y:S01]  /*9bd0*/  LDL R72, [R1+0x7f0] ;  /* 0x0007f00001487983 */ /* 0x000ea20000100800 */
[----:B------:R-:W-:-:S10]  /*9be0*/  @!P4 IMAD.MOV R50, RZ, RZ, -R50 ;  /* 0x000000ffff32c224 */ /* 0x000fd400078e0a32 */
[----:B------:R-:W-:Y:S02]  /*9bf0*/  @!P0 IMAD.MOV R49, RZ, RZ, -R49 ;  /* 0x000000ffff318224 */ /* 0x000fe400078e0a31 */
[----:B------:R-:W-:Y:S02]  /*9c00*/  @!P1 IMAD.MOV R48, RZ, RZ, -R48 ;  /* 0x000000ffff309224 */ /* 0x000fe400078e0a30 */
[----:B------:R-:W-:Y:S01]  /*9c10*/  @!P2 IMAD.MOV R47, RZ, RZ, -R47 ;  /* 0x000000ffff2fa224 */ /* 0x000fe200078e0a2f */
[----:B------:R-:W-:Y:S02]  /*9c20*/  ISETP.GE.AND P0, PT, R73, RZ, PT ;  /* 0x000000ff4900720c */ /* 0x000fe40003f06270 */
[----:B------:R-:W2:Y:S01]  /*9c30*/  LDL R73, [R1+0x7ec] ;  /* 0x0007ec0001497983 */ /* 0x000ea20000100800 */
[----:B------:R-:W-:-:S03]  /*9c40*/  ISETP.GE.AND P4, PT, R78, RZ, PT ;  /* 0x000000ff4e00720c */ /* 0x000fc60003f86270 */
[----:B------:R-:W2:Y:S01]  /*9c50*/  LDL R78, [R1+0x7e0] ;  /* 0x0007e000014e7983 */ /* 0x000ea20000100800 */
[----:B------:R-:W-:-:S03]  /*9c60*/  ISETP.GE.AND P5, PT, R77, RZ, PT ;  /* 0x000000ff4d00720c */ /* 0x000fc60003fa6270 */
[----:B------:R-:W2:Y:S01]  /*9c70*/  LDL R77, [R1+0x7dc] ;  /* 0x0007dc00014d7983 */ /* 0x000ea20000100800 */
[----:B------:R-:W-:-:S03]  /*9c80*/  ISETP.GE.AND P1, PT, R81, RZ, PT ;  /* 0x000000ff5100720c */ /* 0x000fc60003f26270 */
[----:B------:R-:W2:Y:S01]  /*9c90*/  LDL R81, [R1+0x7f4] ;  /* 0x0007f40001517983 */ /* 0x000ea20000100800 */
[----:B------:R-:W-:Y:S02]  /*9ca0*/  @!P0 IMAD.MOV R44, RZ, RZ, -R44 ;  /* 0x000000ffff2c8224 */ /* 0x000fe400078e0a2c */
[----:B------:R-:W-:-:S03]  /*9cb0*/  @!P4 IMAD.MOV R45, RZ, RZ, -R45 ;  /* 0x000000ffff2dc224 */ /* 0x000fc600078e0a2d */
[----:B------:R-:W-:Y:S01]  /*9cc0*/  @!P5 IMAD.MOV R46, RZ, RZ, -R46 ;  /* 0x000000ffff2ed224 */ /* 0x000fe200078e0a2e */
[----:B---3--:R-:W-:Y:S02]  /*9cd0*/  ISETP.GE.AND P2, PT, R80, RZ, PT ;  /* 0x000000ff5000720c */ /* 0x008fe40003f46270 */
        /* <DEDUP_REMOVED lines=9> */
[----:B------:R-:W-:Y:S01]  /*9d70*/  @!P5 IMAD.MOV R41, RZ, RZ, -R41 ;  /* 0x000000ffff29d224 */ /* 0x000fe200078e0a29 */
[----:B------:R-:W-:Y:S01]  /*9d80*/  ISETP.GE.AND P5, PT, R72, RZ, PT ;  /* 0x000000ff4800720c */ /* 0x000fe20003fa6270 */
[----:B------:R-:W-:Y:S01]  /*9d90*/  @!P4 IMAD.MOV R40, RZ, RZ, -R40 ;  /* 0x000000ffff28c224 */ /* 0x000fe200078e0a28 */
[----:B------:R-:W-:Y:S01]  /*9da0*/  ISETP.GE.AND P6, PT, R6, RZ, PT ;  /* 0x000000ff0600720c */ /* 0x000fe20003fc6270 */
[----:B------:R-:W2:Y:S04]  /*9db0*/  LDL R72, [R1+0x788] ;  /* 0x0007880001487983 */ /* 0x000ea80000100800 */
[----:B------:R-:W2:Y:S01]  /*9dc0*/  LDL R6, [R1+0x79c] ;  /* 0x00079c0001067983 */ /* 0x000ea20000100800 */
[----:B------:R-:W-:-:S05]  /*9dd0*/  @!P0 IMAD.MOV R39, RZ, RZ, -R39 ;  /* 0x000000ffff278224 */ /* 0x000fca00078e0a27 */
        /* <DEDUP_REMOVED lines=8> */
[----:B------:R-:W2:Y:S01]  /*9e60*/  LDL.LU R81, [R1+0x8d8] ;  /* 0x0008d80001517983 */ /* 0x000ea20000300800 */
[----:B------:R-:W-:Y:S02]  /*9e70*/  @!P4 IMAD.MOV R35, RZ, RZ, -R35 ;  /* 0x000000ffff23c224 */ /* 0x000fe400078e0a23 */
[----:B------:R-:W-:-:S03]  /*9e80*/  @!P2 IMAD.MOV R37, RZ, RZ, -R37 ;  /* 0x000000ffff25a224 */ /* 0x000fc600078e0a25 */
[----:B------:R-:W-:Y:S01]  /*9e90*/  @!P1 IMAD.MOV R38, RZ, RZ, -R38 ;  /* 0x000000ffff269224 */ /* 0x000fe200078e0a26 */
[----:B---3--:R-:W-:Y:S02]  /*9ea0*/  ISETP.GE.AND P1, PT, R80, RZ, PT ;  /* 0x000000ff5000720c */ /* 0x008fe40003f26270 */
[----:B------:R-:W3:Y:S01]  /*9eb0*/  LDL.LU R80, [R1+0x8d4] ;  /* 0x0008d40001507983 */ /* 0x000ee20000300800 */
[----:B----4-:R-:W-:-:S03]  /*9ec0*/  ISETP.GE.AND P2, PT, R75, RZ, PT ;  /* 0x000000ff4b00720c */ /* 0x010fc60003f46270 */
[----:B------:R-:W4:Y:S01]  /*9ed0*/  LDL.LU R75, [R1+0x8d0] ;  /* 0x0008d000014b7983 */ /* 0x000f220000300800 */
[----:B--2---:R-:W-:-:S03]  /*9ee0*/  ISETP.GE.AND P5, PT, R76, RZ, PT ;  /* 0x000000ff4c00720c */ /* 0x004fc60003fa6270 */
[----:B------:R-:W2:Y:S01]  /*9ef0*/  LDL.LU R76, [R1+0x8cc] ;  /* 0x0008cc00014c7983 */ /* 0x000ea20000300800 */
[----:B------:R-:W-:-:S03]  /*9f00*/  ISETP.GE.AND P4, PT, R79, RZ, PT ;  /* 0x000000ff4f00720c */ /* 0x000fc60003f86270 */
[----:B------:R-:W2:Y:S01]  /*9f10*/  LDL.LU R79, [R1+0x8c8] ;  /* 0x0008c800014f7983 */ /* 0x000ea20000300800 */
[----:B------:R-:W-:Y:S02]  /*9f20*/  @!P0 IMAD.MOV R34, RZ, RZ, -R34 ;  /* 0x000000ffff228224 */ /* 0x000fe400078e0a22 */
[----:B------:R-:W-:Y:S02]  /*9f30*/  @!P1 IMAD.MOV R33, RZ, RZ, -R33 ;  /* 0x000000ffff219224 */ /* 0x000fe400078e0a21 */
[----:B------:R-:W-:Y:S01]  /*9f40*/  @!P2 IMAD.MOV R32, RZ, RZ, -R32 ;  /* 0x000000ffff20a224 */ /* 0x000fe200078e0a20 */
[----:B------:R-:W-:Y:S01]  /*9f50*/  ISETP.GE.AND P2, PT, R68, RZ, PT ;  /* 0x000000ff4400720c */ /* 0x000fe20003f46270 */
[----:B------:R-:W-:Y:S01]  /*9f60*/  @!P5 IMAD.MOV R31, RZ, RZ, -R31 ;  /* 0x000000ffff1fd224 */ /* 0x000fe200078e0a1f */
[----:B------:R-:W-:Y:S02]  /*9f70*/  ISETP.GE.AND P5, PT, R6, RZ, PT ;  /* 0x000000ff0600720c */ /* 0x000fe40003fa6270 */
[----:B------:R-:W-:Y:S01]  /*9f80*/  @!P4 IMAD.MOV R30, RZ, RZ, -R30 ;  /* 0x000000ffff1ec224 */ /* 0x000fe200078e0a1e */
[----:B------:R-:W-:-:S08]  /*9f90*/  ISETP.GE.AND P4, PT, R72, RZ, PT ;  /* 0x000000ff4800720c */ /* 0x000fd00003f86270 */
[----:B------:R-:W-:Y:S02]  /*9fa0*/  @!P2 IMAD.MOV R27, RZ, RZ, -R27 ;  /* 0x000000ffff1ba224 */ /* 0x000fe400078e0a1b */
[----:B------:R-:W-:-:S03]  /*9fb0*/  @!P5 IMAD.MOV R26, RZ, RZ, -R26 ;  /* 0x000000ffff1ad224 */ /* 0x000fc600078e0a1a */
[----:B------:R-:W-:Y:S01]  /*9fc0*/  @!P4 IMAD.MOV R25, RZ, RZ, -R25 ;  /* 0x000000ffff19c224 */ /* 0x000fe200078e0a19 */
[----:B------:R-:W-:-:S13]  /*9fd0*/  ISETP.GE.AND P4, PT, R83, RZ, PT ;  /* 0x000000ff5300720c */ /* 0x000fda0003f86270 */
[----:B------:R-:W-:Y:S01]  /*9fe0*/  @!P4 IMAD.MOV R20, RZ, RZ, -R20 ;  /* 0x000000ffff14c224 */ /* 0x000fe200078e0a14 */
[----:B------:R-:W-:-:S13]  /*9ff0*/  ISETP.GE.AND P4, PT, R89, RZ, PT ;  /* 0x000000ff5900720c */ /* 0x000fda0003f86270 */
[----:B------:R-:W-:Y:S01]  /*a000*/  @!P4 IMAD.MOV R15, RZ, RZ, -R15 ;  /* 0x000000ffff0fc224 */ /* 0x000fe200078e0a0f */
[----:B------:R-:W-:Y:S02]  /*a010*/  ISETP.GE.AND P4, PT, R3, RZ, PT ;  /* 0x000000ff0300720c */ /* 0x000fe40003f86270 */
[----:B------:R-:W-:Y:S02]  /*a020*/  ISETP.GE.AND P1, PT, R78, RZ, PT ;  /* 0x000000ff4e00720c */ /* 0x000fe40003f26270 */
[----:B------:R-:W-:Y:S02]  /*a030*/  ISETP.GE.AND P0, PT, R77, RZ, PT ;  /* 0x000000ff4d00720c */ /* 0x000fe40003f06270 */
[----:B------:R-:W4:Y:S01]  /*a040*/  LDL.LU R77, [R1+0x8c4] ;  /* 0x0008c400014d7983 */ /* 0x000f220000300800 */
[----:B------:R-:W-:-:S03]  /*a050*/  ISETP.GE.AND P5, PT, R81, RZ, PT ;  /* 0x000000ff5100720c */ /* 0x000fc60003fa6270 */
[----:B------:R-:W4:Y:S05]  /*a060*/  LDL.LU R78, [R1+0x8c0] ;  /* 0x0008c000014e7983 */ /* 0x000f2a0000300800 */
[----:B------:R-:W-:Y:S02]  /*a070*/  @!P1 IMAD.MOV R28, RZ, RZ, -R28 ;  /* 0x000000ffff1c9224 */ /* 0x000fe400078e0a1c */
[----:B------:R-:W-:Y:S01]  /*a080*/  @!P0 IMAD.MOV R29, RZ, RZ, -R29 ;  /* 0x000000ffff1d8224 */ /* 0x000fe200078e0a1d */
[----:B------:R-:W-:Y:S02]  /*a090*/  ISETP.GE.AND P0, PT, R73, RZ, PT ;  /* 0x000000ff4900720c */ /* 0x000fe40003f06270 */
[----:B---3--:R-:W-:-:S02]  /*a0a0*/  ISETP.GE.AND P2, PT, R80, RZ, PT ;  /* 0x000000ff5000720c */ /* 0x008fc40003f46270 */
[----:B--2---:R-:W-:-:S09]  /*a0b0*/  ISETP.GE.AND P1, PT, R79, RZ, PT ;  /* 0x000000ff4f00720c */ /* 0x004fd20003f26270 */
[----:B------:R-:W-:Y:S01]  /*a0c0*/  @!P0 IMAD.MOV R24, RZ, RZ, -R24 ;  /* 0x000000ffff188224 */ /* 0x000fe200078e0a18 */
[----:B------:R-:W-:Y:S01]  /*a0d0*/  ISETP.GE.AND P0, PT, R85, RZ, PT ;  /* 0x000000ff5500720c */ /* 0x000fe20003f06270 */
[----:B------:R-:W-:Y:S01]  /*a0e0*/  @!P2 IMAD.MOV R22, RZ, RZ, -R22 ;  /* 0x000000ffff16a224 */ /* 0x000fe200078e0a16 */
[----:B------:R-:W-:Y:S01]  /*a0f0*/  ISETP.GE.AND P2, PT, R88, RZ, PT ;  /* 0x000000ff5800720c */ /* 0x000fe20003f46270 */
[----:B------:R-:W-:Y:S01]  /*a100*/  @!P5 IMAD.MOV R21, RZ, RZ, -R21 ;  /* 0x000000ffff15d224 */ /* 0x000fe200078e0a15 */
[----:B------:R-:W-:Y:S01]  /*a110*/  ISETP.GE.AND P5, PT, R90, RZ, PT ;  /* 0x000000ff5a00720c */ /* 0x000fe20003fa6270 */
[----:B------:R-:W2:Y:S04]  /*a120*/  LDL.LU R79, [R1+0x8bc] ;  /* 0x0008bc00014f7983 */ /* 0x000ea80000300800 */
[----:B------:R-:W3:Y:S01]  /*a130*/  LDL.LU R80, [R1+0x8b8] ;  /* 0x0008b80001507983 */ /* 0x000ee20000300800 */
[----:B------:R-:W-:Y:S01]  /*a140*/  @!P1 IMAD.MOV R23, RZ, RZ, -R23 ;  /* 0x000000ffff179224 */ /* 0x000fe200078e0a17 */
[----:B------:R-:W-:-:S02]  /*a150*/  ISETP.GE.AND P1, PT, R87, RZ, PT ;  /* 0x000000ff5700720c */ /* 0x000fc40003f26270 */
[----:B------:R-:W2:Y:S04]  /*a160*/  LDL.LU R81, [R1+0x8b4] ;  /* 0x0008b40001517983 */ /* 0x000ea80000300800 */
[----:B------:R-:W2:Y:S01]  /*a170*/  LDL.LU R83, [R1+0x8b0] ;  /* 0x0008b00001537983 */ /* 0x000ea20000300800 */
[----:B------:R-:W-:-:S03]  /*a180*/  @!P0 IMAD.MOV R19, RZ, RZ, -R19 ;  /* 0x000000ffff138224 */ /* 0x000fc600078e0a13 */
[----:B------:R-:W2:Y:S01]  /*a190*/  LDL.LU R85, [R1+0x8ac] ;  /* 0x0008ac0001557983 */ /* 0x000ea20000300800 */
[----:B------:R-:W-:-:S03]  /*a1a0*/  ISETP.GE.AND P0, PT, R91, RZ, PT ;  /* 0x000000ff5b00720c */ /* 0x000fc60003f06270 */
[----:B------:R-:W2:Y:S01]  /*a1b0*/  LDL.LU R87, [R1+0x8a8] ;  /* 0x0008a80001577983 */ /* 0x000ea20000300800 */
[----:B------:R-:W-:-:S03]  /*a1c0*/  @!P1 IMAD.MOV R18, RZ, RZ, -R18 ;  /* 0x000000ffff129224 */ /* 0x000fc600078e0a12 */
[----:B------:R-:W2:Y:S01]  /*a1d0*/  LDL.LU R88, [R1+0x8a4] ;  /* 0x0008a40001587983 */ /* 0x000ea20000300800 */
[----:B------:R-:W-:Y:S01]  /*a1e0*/  ISETP.GE.AND P1, PT, R92, RZ, PT ;  /* 0x000000ff5c00720c */ /* 0x000fe20003f26270 */
[----:B------:R-:W-:Y:S02]  /*a1f0*/  @!P2 IMAD.MOV R17, RZ, RZ, -R17 ;  /* 0x000000ffff11a224 */ /* 0x000fe400078e0a11 */
[----:B------:R-:W2:Y:S01]  /*a200*/  LDL.LU R90, [R1+0x8a0] ;  /* 0x0008a000015a7983 */ /* 0x000ea20000300800 */
[----:B------:R-:W-:Y:S01]  /*a210*/  ISETP.GE.AND P2, PT, R93, RZ, PT ;  /* 0x000000ff5d00720c */ /* 0x000fe20003f46270 */
[----:B------:R-:W-:Y:S02]  /*a220*/  @!P5 IMAD.MOV R16, RZ, RZ, -R16 ;  /* 0x000000ffff10d224 */ /* 0x000fe400078e0a10 */
[----:B------:R-:W2:Y:S01]  /*a230*/  LDL.LU R89, [R1+0x89c] ;  /* 0x00089c0001597983 */ /* 0x000ea20000300800 */
[----:B------:R-:W-:-:S03]  /*a240*/  ISETP.GE.AND P5, PT, R5, RZ, PT ;  /* 0x000000ff0500720c */ /* 0x000fc60003fa6270 */
[----:B------:R-:W2:Y:S04]  /*a250*/  LDL.LU R91, [R1+0x898] ;  /* 0x00089800015b7983 */ /* 0x000ea80000300800 */
[----:B------:R-:W2:Y:S04]  /*a260*/  LDL.LU R92, [R1+0x894] ;  /* 0x00089400015c7983 */ /* 0x000ea80000300800 */
[----:B------:R-:W2:Y:S04]  /*a270*/  LDL.LU R93, [R1+0x890] ;  /* 0x00089000015d7983 */ /* 0x000ea80000300800 */
[----:B------:R-:W2:Y:S04]  /*a280*/  LDL.LU R5, [R1+0x88c] ;  /* 0x00088c0001057983 */ /* 0x000ea80000300800 */
[----:B------:R-:W2:Y:S01]  /*a290*/  LDL.LU R3, [R1+0x888] ;  /* 0x0008880001037983 */ /* 0x000ea20000300800 */
[----:B------:R-:W-:-:S02]  /*a2a0*/  @!P2 IMAD.MOV R12, RZ, RZ, -R12 ;  /* 0x000000ffff0ca224 */ /* 0x000fc400078e0a0c */
[----:B------:R-:W-:Y:S01]  /*a2b0*/  @!P6 IMAD.MOV R70, RZ, RZ, -R70 ;  /* 0x000000ffff46e224 */ /* 0x000fe200078e0a46 */
[----:B--2---:R-:W-:Y:S02]  /*a2c0*/  ISETP.NE.AND P2, PT, R3, RZ, PT ;  /* 0x000000ff0300720c */ /* 0x004fe40003f45270 */
[----:B------:R-:W-:-:S04]  /*a2d0*/  LOP3.LUT R3, RZ, R3, RZ, 0x33, !PT ;  /* 0x00000003ff037212 */ /* 0x000fc800078e33ff */
[C---:B------:R-:W-:Y:S02]  /*a2e0*/  SEL R6, R3.reuse, R71, !P2 ;  /* 0x0000004703067207 */ /* 0x040fe40005000000 */
[----:B------:R-:W-:-:S03]  /*a2f0*/  SEL R68, R3, R70, !P2 ;  /* 0x0000004603447207 */ /* 0x000fc60005000000 */
[----:B------:R0:W-:Y:S01]  /*a300*/  STL [R1+0x210], R6 ;  /* 0x0002100601007387 */ /* 0x0001e20000100800 */
[C---:B------:R-:W-:Y:S02]  /*a310*/  SEL R67, R3.reuse, R67, !P2 ;  /* 0x0000004303437207 */ /* 0x040fe40005000000 */
[C---:B------:R-:W-:Y:S01]  /*a320*/  SEL R66, R3.reuse, R66, !P2 ;  /* 0x0000004203427207 */ /* 0x040fe20005000000 */
[----:B------:R-:W-:Y:S01]  /*a330*/  STL [R1+0x20c], R68 ;  /* 0x00020c4401007387 */ /* 0x000fe20000100800 */
[----:B0-----:R-:W-:-:S05]  /*a340*/  SEL R6, R3, R69, !P2 ;  /* 0x0000004503067207 */ /* 0x001fca0005000000 */
[----:B------:R0:W-:Y:S01]  /*a350*/  STL [R1+0x208], R6 ;  /* 0x0002080601007387 */ /* 0x0001e20000100800 */
[----:B------:R-:W-:-:S03]  /*a360*/  SEL R64, R3, R64, !P2 ;  /* 0x0000004003407207 */ /* 0x000fc60005000000 */
[----:B------:R-:W-:Y:S01]  /*a370*/  STL [R1+0x204], R67 ;  /* 0x0002044301007387 */ /* 0x000fe20000100800 */
[C---:B------:R-:W-:Y:S02]  /*a380*/  SEL R63, R3.reuse, R63, !P2 ;  /* 0x0000003f033f7207 */ /* 0x040fe40005000000 */
[C---:B0-----:R-:W-:Y:S01]  /*a390*/  SEL R6, R3.reuse, R65, !P2 ;  /* 0x0000004103067207 */ /* 0x041fe20005000000 */
[----:B------:R-:W-:Y:S04]  /*a3a0*/  STL [R1+0x200], R66 ;  /* 0x0002004201007387 */ /* 0x000fe80000100800 */
        /* <DEDUP_REMOVED lines=30> */
[----:B------:R0:W-:Y:S04]  /*a590*/  STL [R1+0xe0], R6 ;  /* 0x0000e00601007387 */ /* 0x0001e80000100800 */
[----:B------:R-:W-:Y:S01]  /*a5a0*/  STL [R1+0xdc], R49 ;  /* 0x0000dc3101007387 */ /* 0x000fe20000100800 */
[----:B0-----:R-:W-:-:S03]  /*a5b0*/  SEL R6, R3, R47, !P2 ;  /* 0x0000002f03067207 */ /* 0x001fc60005000000 */
[----:B------:R-:W-:Y:S04]  /*a5c0*/  STL [R1+0xd8], R48 ;  /* 0x0000d83001007387 */ /* 0x000fe80000100800 */
[----:B------:R0:W-:Y:S04]  /*a5d0*/  STL [R1+0xc8], R6 ;  /* 0x0000c80601007387 */ /* 0x0001e80000100800 */
[----:B0-----:R-:W2:Y:S01]  /*a5e0*/  LDL.LU R6, [R1+0x1a8] ;  /* 0x0001a80001067983 */ /* 0x001ea20000300800 */
[C---:B-1----:R-:W-:Y:S02]  /*a5f0*/  SEL R72, R3.reuse, R42, !P2 ;  /* 0x0000002a03487207 */ /* 0x042fe40005000000 */
[----:B------:R-:W-:-:S02]  /*a600*/  SEL R42, R3, R41, !P2 ;  /* 0x00000029032a7207 */ /* 0x000fc40005000000 */
[----:B------:R-:W0:Y:S01]  /*a610*/  S2R R41, SR_TID.X ;  /* 0x0000000000297919 */ /* 0x000e220000002100 */
[C---:B------:R-:W-:Y:S02]  /*a620*/  SEL R73, R3.reuse, R43, !P2 ;  /* 0x0000002b03497207 */ /* 0x040fe40005000000 */
[----:B------:R-:W-:Y:S02]  /*a630*/  SEL R43, R3, R40, !P2 ;  /* 0x00000028032b7207 */ /* 0x000fe40005000000 */
[----:B------:R-:W1:Y:S01]  /*a640*/  LDC R40, c[0x0][0x3a0] ;  /* 0x0000e800ff287b82 */ /* 0x000e620000000800 */
[----:B------:R-:W-:Y:S01]  /*a650*/  @!P0 IMAD.MOV R14, RZ, RZ, -R14 ;  /* 0x000000ffff0e8224 */ /* 0x000fe200078e0a0e */
[----:B------:R-:W-:Y:S01]  /*a660*/  ISETP.GE.AND P0, PT, R86, RZ, PT ;  /* 0x000000ff5600720c */ /* 0x000fe20003f06270 */
[----:B------:R-:W-:Y:S01]  /*a670*/  @!P1 IMAD.MOV R13, RZ, RZ, -R13 ;  /* 0x000000ffff0d9224 */ /* 0x000fe200078e0a0d */
[----:B------:R-:W-:Y:S02]  /*a680*/  ISETP.GE.AND P1, PT, R84, RZ, PT ;  /* 0x000000ff5400720c */ /* 0x000fe40003f26270 */
[----:B------:R-:W-:-:S02]  /*a690*/  ISETP.GE.AND P6, PT, R82, RZ, PT ;  /* 0x000000ff5200720c */ /* 0x000fc40003fc6270 */
[C---:B------:R-:W-:Y:S02]  /*a6a0*/  SEL R46, R3.reuse, R46, !P2 ;  /* 0x0000002e032e7207 */ /* 0x040fe40005000000 */
[C---:B------:R-:W-:Y:S02]  /*a6b0*/  SEL R45, R3.reuse, R45, !P2 ;  /* 0x0000002d032d7207 */ /* 0x040fe40005000000 */
[C---:B------:R-:W-:Y:S01]  /*a6c0*/  SEL R48, R3.reuse, R36, !P2 ;  /* 0x0000002403307207 */ /* 0x040fe20005000000 */
[----:B------:R0:W-:Y:S01]  /*a6d0*/  STL [R1+0xc4], R46 ;  /* 0x0000c42e01007387 */ /* 0x0001e20000100800 */
[----:B------:R-:W-:-:S03]  /*a6e0*/  SEL R49, R3, R35, !P2 ;  /* 0x0000002303317207 */ /* 0x000fc60005000000 */
[----:B------:R0:W-:Y:S01]  /*a6f0*/  STL [R1+0xc0], R45 ;  /* 0x0000c02d01007387 */ /* 0x0001e20000100800 */
[----:B------:R-:W-:-:S03]  /*a700*/  SEL R54, R3, R32, !P2 ;  /* 0x0000002003367207 */ /* 0x000fc60005000000 */
[----:B------:R-:W3:Y:S01]  /*a710*/  LDL.LU R36, [R1+0x1c8] ;  /* 0x0001c80001247983 */ /* 0x000ee20000300800 */
[----:B------:R-:W-:-:S03]  /*a720*/  SEL R55, R3, R31, !P2 ;  /* 0x0000001f03377207 */ /* 0x000fc60005000000 */
[----:B------:R-:W3:Y:S01]  /*a730*/  LDL.LU R35, [R1+0x1cc] ;  /* 0x0001cc0001237983 */ /* 0x000ee20000300800 */
[----:B------:R-:W-:-:S03]  /*a740*/  SEL R57, R3, R30, !P2 ;  /* 0x0000001e03397207 */ /* 0x000fc60005000000 */
[----:B------:R-:W3:Y:S01]  /*a750*/  LDL.LU R32, [R1+0x27c] ;  /* 0x00027c0001207983 */ /* 0x000ee20000300800 */
[----:B------:R-:W-:Y:S01]  /*a760*/  SEL R64, R3, R27, !P2 ;  /* 0x0000001b03407207 */ /* 0x000fe20005000000 */
[----:B------:R-:W-:Y:S02]  /*a770*/  @!P5 IMAD.MOV R11, RZ, RZ, -R11 ;  /* 0x000000ffff0bd224 */ /* 0x000fe400078e0a0b */
[----:B------:R-:W3:Y:S01]  /*a780*/  LDL.LU R31, [R1+0x1b8] ;  /* 0x0001b800011f7983 */ /* 0x000ee20000300800 */
[----:B------:R-:W-:Y:S02]  /*a790*/  @!P4 IMAD.MOV R10, RZ, RZ, -R10 ;  /* 0x000000ffff0ac224 */ /* 0x000fe400078e0a0a */
[----:B------:R-:W-:Y:S01]  /*a7a0*/  @!P0 IMAD.MOV R9, RZ, RZ, -R9 ;  /* 0x000000ffff098224 */ /* 0x000fe200078e0a09 */
[----:B------:R-:W3:Y:S01]  /*a7b0*/  LDL.LU R30, [R1+0x1bc] ;  /* 0x0001bc00011e7983 */ /* 0x000ee20000300800 */
[----:B------:R-:W-:Y:S02]  /*a7c0*/  @!P1 IMAD.MOV R7, RZ, RZ, -R7 ;  /* 0x000000ffff079224 */ /* 0x000fe400078e0a07 */
[----:B------:R-:W-:Y:S01]  /*a7d0*/  @!P6 IMAD.MOV R8, RZ, RZ, -R8 ;  /* 0x000000ffff08e224 */ /* 0x000fe200078e0a08 */
[----:B------:R-:W3:Y:S01]  /*a7e0*/  LDL.LU R27, [R1+0x280] ;  /* 0x00028000011b7983 */ /* 0x000ee20000300800 */
[----:B------:R-:W-:-:S04]  /*a7f0*/  @!UP1 UIADD3 UR4, UPT, UPT, -UR7, 0x100000, URZ ;  /* 0x0010000007049890 */ /* 0x000fc8000fffe1ff */
[----:B------:R-:W-:Y:S02]  /*a800*/  @!UP1 USHF.L.U32 UR5, UR4, 0xb, URZ ;  /* 0x0000000b04059899 */ /* 0x000fe400080006ff */
[----:B------:R-:W-:Y:S01]  /*a810*/  @!UP1 USHF.L.U32 UR4, UR4, 0x1, URZ ;  /* 0x0000000104049899 */ /* 0x000fe200080006ff */
[----:B------:R-:W-:Y:S01]  /*a820*/  VOTEU.ALL UP2, P3 ;  /* 0x0000000000ff7886 */ /* 0x000fe20001840000 */
[C---:B------:R-:W-:Y:S01]  /*a830*/  SEL R86, R3.reuse, R44, !P2 ;  /* 0x0000002c03567207 */ /* 0x040fe20005000000 */
[----:B------:R-:W1:Y:S01]  /*a840*/  LDCU UR7, c[0x0][0x3b0] ;  /* 0x00007600ff0777ac */ /* 0x000e620008000800 */
[C---:B0-----:R-:W-:Y:S02]  /*a850*/  SEL R46, R3.reuse, R37, !P2 ;  /* 0x00000025032e7207 */ /* 0x041fe40005000000 */
[C---:B------:R-:W-:Y:S02]  /*a860*/  SEL R51, R3.reuse, R34, !P2 ;  /* 0x0000002203337207 */ /* 0x040fe40005000000 */
[----:B------:R-:W-:-:S02]  /*a870*/  SEL R53, R3, R33, !P2 ;  /* 0x0000002103357207 */ /* 0x000fc40005000000 */
[C---:B------:R-:W-:Y:S02]  /*a880*/  SEL R44, R3.reuse, R39, !P2 ;  /* 0x00000027032c7207 */ /* 0x040fe40005000000 */
[C---:B------:R-:W-:Y:S01]  /*a890*/  SEL R45, R3.reuse, R38, !P2 ;  /* 0x00000026032d7207 */ /* 0x040fe20005000000 */
[----:B------:R0:W1:Y:S01]  /*a8a0*/  @!UP2 SYNCS.EXCH.64 URZ, [UR9+0xc008], UR4 ;  /* 0x00c0080409ffa5b2 */ /* 0x0000620008000100 */
[C---:B------:R-:W-:Y:S02]  /*a8b0*/  SEL R60, R3.reuse, R29, !P2 ;  /* 0x0000001d033c7207 */ /* 0x040fe40005000000 */
[C---:B------:R-:W-:Y:S02]  /*a8c0*/  SEL R61, R3.reuse, R28, !P2 ;  /* 0x0000001c033d7207 */ /* 0x040fe40005000000 */
[C---:B------:R-:W-:Y:S02]  /*a8d0*/  SEL R65, R3.reuse, R26, !P2 ;  /* 0x0000001a03417207 */ /* 0x040fe40005000000 */
[----:B------:R-:W-:-:S02]  /*a8e0*/  SEL R67, R3, R25, !P2 ;  /* 0x0000001903437207 */ /* 0x000fc40005000000 */
[C---:B------:R-:W-:Y:S02]  /*a8f0*/  SEL R71, R3.reuse, R24, !P2 ;  /* 0x0000001803477207 */ /* 0x040fe40005000000 */
[C---:B------:R-:W-:Y:S01]  /*a900*/  SEL R70, R3.reuse, R23, !P2 ;  /* 0x0000001703467207 */ /* 0x040fe20005000000 */
[----:B0-----:R-:W0:Y:S01]  /*a910*/  LDCU UR4, c[0x0][0x3b0] ;  /* 0x00007600ff0477ac */ /* 0x001e220008000800 */
[C---:B------:R-:W-:Y:S02]  /*a920*/  SEL R69, R3.reuse, R22, !P2 ;  /* 0x0000001603457207 */ /* 0x040fe40005000000 */
[C---:B------:R-:W-:Y:S01]  /*a930*/  SEL R66, R3.reuse, R21, !P2 ;  /* 0x0000001503427207 */ /* 0x040fe20005000000 */
[----:B------:R-:W0:Y:S01]  /*a940*/  LDCU UR5, c[0x0][0x3b0] ;  /* 0x00007600ff0577ac */ /* 0x000e220008000800 */
[C---:B------:R-:W-:Y:S02]  /*a950*/  SEL R63, R3.reuse, R20, !P2 ;  /* 0x00000014033f7207 */ /* 0x040fe40005000000 */
[----:B------:R-:W-:-:S02]  /*a960*/  SEL R62, R3, R19, !P2 ;  /* 0x00000013033e7207 */ /* 0x000fc40005000000 */
[C---:B------:R-:W-:Y:S02]  /*a970*/  SEL R59, R3.reuse, R18, !P2 ;  /* 0x00000012033b7207 */ /* 0x040fe40005000000 */
[C---:B------:R-:W-:Y:S02]  /*a980*/  SEL R58, R3.reuse, R17, !P2 ;  /* 0x00000011033a7207 */ /* 0x040fe40005000000 */
[C---:B------:R-:W-:Y:S02]  /*a990*/  SEL R56, R3.reuse, R16, !P2 ;  /* 0x0000001003387207 */ /* 0x040fe40005000000 */
[C---:B------:R-:W-:Y:S02]  /*a9a0*/  SEL R52, R3.reuse, R15, !P2 ;  /* 0x0000000f03347207 */ /* 0x040fe40005000000 */
[C---:B------:R-:W-:Y:S02]  /*a9b0*/  SEL R50, R3.reuse, R14, !P2 ;  /* 0x0000000e03327207 */ /* 0x040fe40005000000 */
[----:B------:R-:W-:-:S02]  /*a9c0*/  SEL R47, R3, R13, !P2 ;  /* 0x0000000d032f7207 */ /* 0x000fc40005000000 */
[C---:B------:R-:W-:Y:S02]  /*a9d0*/  SEL R37, R3.reuse, R12, !P2 ;  /* 0x0000000c03257207 */ /* 0x040fe40005000000 */
[C---:B------:R-:W-:Y:S02]  /*a9e0*/  SEL R34, R3.reuse, R11, !P2 ;  /* 0x0000000b03227207 */ /* 0x040fe40005000000 */
[C---:B------:R-:W-:Y:S02]  /*a9f0*/  SEL R33, R3.reuse, R10, !P2 ;  /* 0x0000000a03217207 */ /* 0x040fe40005000000 */
[C---:B------:R-:W-:Y:S02]  /*aa00*/  SEL R84, R3.reuse, R9, !P2 ;  /* 0x0000000903547207 */ /* 0x040fe40005000000 */
[C---:B------:R-:W-:Y:S02]  /*aa10*/  SEL R82, R3.reuse, R7, !P2 ;  /* 0x0000000703527207 */ /* 0x040fe40005000000 */
[----:B------:R-:W-:Y:S01]  /*aa20*/  SEL R68, R3, R8, !P2 ;  /* 0x0000000803447207 */ /* 0x000fe20005000000 */
[----:B-1----:R-:W-:Y:S01]  /*aa30*/  VIADD R3, R40, 0xffffff91 ;  /* 0xffffff9128037836 */ /* 0x002fe20000000000 */
[----:B------:R-:W-:-:S04]  /*aa40*/  LOP3.LUT R41, R41, 0x7f, RZ, 0xc0, !PT ;  /* 0x0000007f29297812 */ /* 0x000fc800078ec0ff */
[----:B------:R-:W-:Y:S01]  /*aa50*/  ISETP.GE.U32.AND P0, PT, R3, 0x7fffff12, PT ;  /* 0x7fffff120300780c */ /* 0x000fe20003f06070 */
[----:B------:R-:W-:Y:S01]  /*aa60*/  IMAD R3, R4, 0x6e, RZ ;  /* 0x0000006e04037824 */ /* 0x000fe200078e02ff */
[----:B--2---:R1:W-:Y:S04]  /*aa70*/  STS.U8 [R41+UR9], R6 ;  /* 0x0000000629007988 */ /* 0x0043e80008000009 */
[----:B-1----:R-:W-:-:S04]  /*aa80*/  IADD3 R6, P1, PT, R3, R0, RZ ;  /* 0x0000000003067210 */ /* 0x002fc80007f3e0ff */
[----:B------:R-:W-:Y:S01]  /*aa90*/  LEA.HI.X.SX32 R7, R3, R2, 0x1, P1 ;  /* 0x0000000203077211 */ /* 0x000fe200008f0eff */
[----:B------:R1:W-:Y:S04]  /*aaa0*/  STL [R1+0x1ac], R6 ;  /* 0x0001ac0601007387 */ /* 0x0003e80000100800 */
[----:B------:R2:W-:Y:S04]  /*aab0*/  STL [R1+0x1a8], R7 ;  /* 0x0001a80701007387 */ /* 0x0005e80000100800 */
[----:B------:R-:W4:Y:S04]  /*aac0*/  LDL.LU R38, [R1+0x274] ;  /* 0x0002740001267983 */ /* 0x000f280000300800 */
[----:B------:R-:W4:Y:S04]  /*aad0*/  LDL.LU R29, [R1+0x60] ;  /* 0x00006000011d7983 */ /* 0x000f280000300800 */
[----:B------:R-:W4:Y:S01]  /*aae0*/  LDL.LU R39, [R1+0x58] ;  /* 0x0000580001277983 */ /* 0x000f220000300800 */
[----:B------:R-:W-:Y:S01]  /*aaf0*/  PRMT R9, RZ, 0x7610, R9 ;  /* 0x00007610ff097816 */ /* 0x000fe20000000009 */
[----:B------:R-:W-:-:S05]  /*ab00*/  VIADD R3, R40, 0xffffff89 ;  /* 0xffffff8928037836 */ /* 0x000fca0000000000 */
[----:B------:R1:W4:Y:S01]  /*ab10*/  @!P0 LDG.E.U8 R9, desc[UR18][R6.64] ;  /* 0x0000001206098981 */ /* 0x000322000c1e1100 */
[----:B------:R-:W-:Y:S01]  /*ab20*/  ISETP.GE.U32.AND P0, PT, R3, 0x7fffff0a, PT ;  /* 0x7fffff0a0300780c */ /* 0x000fe20003f06070 */
[----:B------:R-:W-:Y:S01]  /*ab30*/  IMAD R3, R4, 0x76, RZ ;  /* 0x0000007604037824 */ /* 0x000fe200078e02ff */
[----:B------:R-:W-:-:S04]  /*ab40*/  PRMT R8, RZ, 0x7610, R8 ;  /* 0x00007610ff087816 */ /* 0x000fc80000000008 */
[C---:B-1----:R-:W-:Y:S01]  /*ab50*/  IADD3 R6, P1, PT, R3.reuse, R0, RZ ;  /* 0x0000000003067210 */ /* 0x042fe20007f3e0ff */
[----:B---3--:R-:W-:Y:S03]  /*ab60*/  STS.U8 [R41+UR9+0x400], R27 ;  /* 0x0004001b29007988 */ /* 0x008fe60008000009 */
[----:B--2---:R-:W-:Y:S01]  /*ab70*/  LEA.HI.X.SX32 R7, R3, R2, 0x1, P1 ;  /* 0x0000000203077211 */ /* 0x004fe200008f0eff */
[----:B------:R1:W-:Y:S01]  /*ab80*/  STS.U8 [R41+UR9+0x800], R30 ;  /* 0x0008001e29007988 */ /* 0x0003e20008000009 */
[----:B------:R-:W-:-:S03]  /*ab90*/  VIADD R3, R40, 0xffffff81 ;  /* 0xffffff8128037836 */ /* 0x000fc60000000000 */
[----:B------:R2:W-:Y:S04]  /*aba0*/  STS.U8 [R41+UR9+0xc00], R31 ;  /* 0x000c001f29007988 */ /* 0x0005e80008000009 */
[----:B------:R3:W4:Y:S04]  /*abb0*/  @!P0 LDG.E.U8 R8, desc[UR18][R6.64] ;  /* 0x0000001206088981 */ /* 0x000728000c1e1100 */
[----:B-1----:R-:W4:Y:S04]  /*abc0*/  LDL.LU R30, [R1+0x278] ;  /* 0x00027800011e7983 */ /* 0x002f280000300800 */
[----:B--2---:R-:W2:Y:S01]  /*abd0*/  LDL.LU R31, [R1+0xf0] ;  /* 0x0000f000011f7983 */ /* 0x004ea20000300800 */
[----:B------:R-:W-:Y:S01]  /*abe0*/  ISETP.GE.U32.AND P0, PT, R3, 0x7fffff02, PT ;  /* 0x7fffff020300780c */ /* 0x000fe20003f06070 */
[----:B------:R-:W-:-:S02]  /*abf0*/  IMAD R3, R4, 0x7e, RZ ;  /* 0x0000007e04037824 */ /* 0x000fc400078e02ff */
[----:B------:R3:W-:Y:S04]  /*ac00*/  STL [R1+0x1bc], R6 ;  /* 0x0001bc0601007387 */ /* 0x0007e80000100800 */
[----:B------:R-:W-:Y:S01]  /*ac10*/  STL [R1+0x1b8], R7 ;  /* 0x0001b80701007387 */ /* 0x000fe20000100800 */
[----:B---3--:R-:W-:-:S03]  /*ac20*/  IADD3 R6, P1, PT, R3, R0, RZ ;  /* 0x0000000003067210 */ /* 0x008fc60007f3e0ff */
[----:B------:R1:W-:Y:S01]  /*ac30*/  STS.U8 [R41+UR9+0x1000], R32 ;  /* 0x0010002029007988 */ /* 0x0003e20008000009 */
[----:B------:R-:W-:-:S03]  /*ac40*/  LEA.HI.X.SX32 R10, R3, R2, 0x1, P1 ;  /* 0x00000002030a7211 */ /* 0x000fc600008f0eff */
[----:B------:R3:W-:Y:S04]  /*ac50*/  STS.U8 [R41+UR9+0x1400], R35 ;  /* 0x0014002329007988 */ /* 0x0007e80008000009 */
[----:B-1----:R-:W2:Y:S04]  /*ac60*/  LDL.LU R32, [R1+0xec] ;  /* 0x0000ec0001207983 */ /* 0x002ea80000300800 */
[----:B---3--:R-:W3:Y:S04]  /*ac70*/  LDL.LU R35, [R1+0x270] ;  /* 0x0002700001237983 */ /* 0x008ee80000300800 */
[----:B------:R-:W-:Y:S04]  /*ac80*/  STL [R1+0x1cc], R6 ;  /* 0x0001cc0601007387 */ /* 0x000fe80000100800 */
[----:B------:R1:W-:Y:S04]  /*ac90*/  STS.U8 [R41+UR9+0x1800], R36 ;  /* 0x0018002429007988 */ /* 0x0003e80008000009 */
[----:B------:R-:W-:Y:S04]  /*aca0*/  STL [R1+0x1c8], R10 ;  /* 0x0001c80a01007387 */ /* 0x000fe80000100800 */
[----:B-1----:R-:W3:Y:S04]  /*acb0*/  LDL.LU R36, [R1+0x26c] ;  /* 0x00026c0001247983 */ /* 0x002ee80000300800 */
[----:B----4-:R1:W-:Y:S04]  /*acc0*/  STS.U8 [R41+UR9+0x1c00], R38 ;  /* 0x001c002629007988 */ /* 0x0103e80008000009 */
[----:B------:R-:W-:Y:S04]  /*acd0*/  STS.U8 [R41+UR9+0x2000], R29 ;  /* 0x0020001d29007988 */ /* 0x000fe80008000009 */
[----:B-1----:R-:W4:Y:S04]  /*ace0*/  LDL.LU R38, [R1+0x150] ;  /* 0x0001500001267983 */ /* 0x002f280000300800 */
[----:B------:R1:W-:Y:S04]  /*acf0*/  STS.U8 [R41+UR9+0x2400], R39 ;  /* 0x0024002729007988 */ /* 0x0003e80008000009 */
[----:B-1----:R-:W4:Y:S01]  /*ad00*/  LDL.LU R39, [R1+0x14c] ;  /* 0x00014c0001277983 */ /* 0x002f220000300800 */
[----:B------:R-:W-:Y:S01]  /*ad10*/  PRMT R7, RZ, 0x7610, R7 ;  /* 0x00007610ff077816 */ /* 0x000fe20000000007 */
[----:B------:R-:W-:-:S02]  /*ad20*/  @!P0 IMAD.MOV.U32 R11, RZ, RZ, R10 ;  /* 0x000000ffff0b8224 */ /* 0x000fc400078e000a */
[----:B------:R-:W-:Y:S02]  /*ad30*/  @!P0 IMAD.MOV.U32 R10, RZ, RZ, R6 ;  /* 0x000000ffff0a8224 */ /* 0x000fe400078e0006 */
[----:B------:R-:W-:-:S03]  /*ad40*/  VIADD R3, R40, 0xfffffff8 ;  /* 0xfffffff828037836 */ /* 0x000fc60000000000 */
[----:B------:R1:W4:Y:S02]  /*ad50*/  @!P0 LDG.E.U8 R7, desc[UR18][R10.64] ;  /* 0x000000120a078981 */ /* 0x000324000c1e1100 */
[----:B------:R-:W-:Y:S01]  /*ad60*/  ISETP.GE.U32.AND P0, PT, R3, 0x7fffff79, PT ;  /* 0x7fffff790300780c */ /* 0x000fe20003f06070 */
[----:B------:R-:W-:-:S05]  /*ad70*/  IMAD R3, R4, 0x7, RZ ;  /* 0x0000000704037824 */ /* 0x000fca00078e02ff */
[----:B------:R-:W-:-:S04]  /*ad80*/  IADD3 R6, P1, PT, R3, R0, RZ ;  /* 0x0000000003067210 */ /* 0x000fc80007f3e0ff */
[----:B-1----:R-:W-:Y:S01]  /*ad90*/  LEA.HI.X.SX32 R10, R3, R2, 0x1, P1 ;  /* 0x00000002030a7211 */ /* 0x002fe200008f0eff */
[----:B------:R-:W-:Y:S01]  /*ada0*/  STL [R1+0x60], R6 ;  /* 0x0000600601007387 */ /* 0x000fe20000100800 */
[----:B------:R-:W-:Y:S01]  /*adb0*/  PRMT R22, RZ, 0x7610, R22 ;  /* 0x00007610ff167816 */ /* 0x000fe20000000016 */
[----:B------:R-:W-:Y:S02]  /*adc0*/  VIADD R3, R40, 0xfffffff0 ;  /* 0xfffffff028037836 */ /* 0x000fe40000000000 */
[----:B------:R1:W-:Y:S01]  /*add0*/  STL [R1+0x58], R10 ;  /* 0x0000580a01007387 */ /* 0x0003e20000100800 */
[----:B------:R-:W-:-:S03]  /*ade0*/  @!P0 IMAD.MOV.U32 R11, RZ, RZ, R10 ;  /* 0x000000ffff0b8224 */ /* 0x000fc600078e000a */
[----:B------:R0:W-:Y:S04]  /*adf0*/  STS.U8 [R41+UR9+0x2800], R30 ;  /* 0x0028001e29007988 */ /* 0x0001e80008000009 */
[----:B------:R-:W4:Y:S01]  /*ae00*/  LDL.LU R27, [R1+0x268] ;  /* 0x00026800011b7983 */ /* 0x000f220000300800 */
[----:B-1----:R-:W-:-:S03]  /*ae10*/  @!P0 IMAD.MOV.U32 R10, RZ, RZ, R6 ;  /* 0x000000ffff0a8224 */ /* 0x002fc600078e0006 */
[----:B--2---:R1:W-:Y:S04]  /*ae20*/  STS.U8 [R41+UR9+0x2c00], R31 ;  /* 0x002c001f29007988 */ /* 0x0043e80008000009 */
[----:B------:R2:W4:Y:S01]  /*ae30*/  @!P0 LDG.E.U8 R22, desc[UR18][R10.64] ;  /* 0x000000120a168981 */ /* 0x000522000c1e1100 */
[----:B------:R-:W-:Y:S01]  /*ae40*/  ISETP.GE.U32.AND P0, PT, R3, 0x7fffff71, PT ;  /* 0x7fffff710300780c */ /* 0x000fe20003f06070 */
[----:B------:R-:W-:Y:S02]  /*ae50*/  IMAD R3, R4, 0xf, RZ ;  /* 0x0000000f04037824 */ /* 0x000fe400078e02ff */
[----:B0-----:R-:W4:Y:S03]  /*ae60*/  LDL.LU R30, [R1+0x15c] ;  /* 0x00015c00011e7983 */ /* 0x001f260000300800 */
[C---:B------:R-:W-:Y:S01]  /*ae70*/  IADD3 R6, P1, PT, R3.reuse, R0, RZ ;  /* 0x0000000003067210 */ /* 0x040fe20007f3e0ff */
[----:B-1----:R-:W4:Y:S03]  /*ae80*/  LDL.LU R31, [R1+0x158] ;  /* 0x00015800011f7983 */ /* 0x002f260000300800 */
[----:B--2---:R-:W-:Y:S01]  /*ae90*/  LEA.HI.X.SX32 R10, R3, R2, 0x1, P1 ;  /* 0x00000002030a7211 */ /* 0x004fe200008f0eff */
[----:B------:R-:W-:Y:S01]  /*aea0*/  STL [R1+0xf0], R6 ;  /* 0x0000f00601007387 */ /* 0x000fe20000100800 */
[----:B------:R-:W-:Y:S01]  /*aeb0*/  PRMT R21, RZ, 0x7610, R21 ;  /* 0x00007610ff157816 */ /* 0x000fe20000000015 */
[----:B------:R-:W-:-:S02]  /*aec0*/  VIADD R3, R40, 0xffffffe8 ;  /* 0xffffffe828037836 */ /* 0x000fc40000000000 */
[----:B------:R0:W-:Y:S01]  /*aed0*/  STL [R1+0xec], R10 ;  /* 0x0000ec0a01007387 */ /* 0x0001e20000100800 */
[----:B------:R-:W-:Y:S02]  /*aee0*/  @!P0 IMAD.MOV.U32 R11, RZ, RZ, R10 ;  /* 0x000000ffff0b8224 */ /* 0x000fe400078e000a */
[----:B0-----:R-:W-:-:S05]  /*aef0*/  @!P0 IMAD.MOV.U32 R10, RZ, RZ, R6 ;  /* 0x000000ffff0a8224 */ /* 0x001fca00078e0006 */
[----:B------:R0:W2:Y:S01]  /*af00*/  @!P0 LDG.E.U8 R21, desc[UR18][R10.64] ;  /* 0x000000120a158981 */ /* 0x0000a2000c1e1100 */
[----:B------:R-:W-:Y:S01]  /*af10*/  ISETP.GE.U32.AND P0, PT, R3, 0x7fffff69, PT ;  /* 0x7fffff690300780c */ /* 0x000fe20003f06070 */
[----:B------:R-:W-:Y:S02]  /*af20*/  IMAD R3, R4, 0x17, RZ ;  /* 0x0000001704037824 */ /* 0x000fe400078e02ff */
[----:B------:R1:W-:Y:S03]  /*af30*/  STS.U8 [R41+UR9+0x3000], R32 ;  /* 0x0030002029007988 */ /* 0x0003e60008000009 */
[C---:B0-----:R-:W-:Y:S01]  /*af40*/  IADD3 R10, P1, PT, R3.reuse, R0, RZ ;  /* 0x00000000030a7210 */ /* 0x041fe20007f3e0ff */
[----:B---3--:R0:W-:Y:S03]  /*af50*/  STS.U8 [R41+UR9+0x3400], R35 ;  /* 0x0034002329007988 */ /* 0x0081e60008000009 */
[----:B------:R-:W-:Y:S01]  /*af60*/  LEA.HI.X.SX32 R11, R3, R2, 0x1, P1 ;  /* 0x00000002030b7211 */ /* 0x000fe200008f0eff */
[----:B-1----:R-:W3:Y:S04]  /*af70*/  LDL.LU R32, [R1+0x264] ;  /* 0x0002640001207983 */ /* 0x002ee80000300800 */
[----:B------:R1:W-:Y:S04]  /*af80*/  STS.U8 [R41+UR9+0x3800], R36 ;  /* 0x0038002429007988 */ /* 0x0003e80008000009 */
[----:B0-----:R-:W2:Y:S01]  /*af90*/  LDL.LU R35, [R1+0x164] ;  /* 0x0001640001237983 */ /* 0x001ea20000300800 */
[----:B------:R-:W-:-:S03]  /*afa0*/  LOP3.LUT R6, R41, 0x10, RZ, 0x3c, !PT ;  /* 0x0000001029067812 */ /* 0x000fc600078e3cff */
[----:B-1----:R-:W2:Y:S04]  /*afb0*/  LDL.LU R36, [R1+0x160] ;  /* 0x0001600001247983 */ /* 0x002ea80000300800 */
[----:B------:R-:W-:Y:S04]  /*afc0*/  STL [R1+0x150], R10 ;  /* 0x0001500a01007387 */ /* 0x000fe80000100800 */
[----:B------:R-:W-:Y:S04]  /*afd0*/  STL [R1+0x14c], R11 ;  /* 0x00014c0b01007387 */ /* 0x000fe80000100800 */
[----:B----4-:R0:W-:Y:S04]  /*afe0*/  STS.U8 [R41+UR9+0x3c00], R38 ;  /* 0x003c002629007988 */ /* 0x0101e80008000009 */
[----:B0-----:R-:W4:Y:S04]  /*aff0*/  LDL.LU R38, [R1+0x260] ;  /* 0x0002600001267983 */ /* 0x001f280000300800 */
[----:B------:R0:W-:Y:S04]  /*b000*/  STS.U8 [R6+UR9+0x480], R39 ;  /* 0x0004802706007988 */ /* 0x0001e80008000009 */
[----:B------:R-:W4:Y:S04]  /*b010*/  LDL.LU R29, [R1+0x16c] ;  /* 0x00016c00011d7983 */ /* 0x000f280000300800 */
[----:B0-----:R-:W4:Y:S01]  /*b020*/  LDL.LU R39, [R1+0x168] ;  /* 0x0001680001277983 */ /* 0x001f220000300800 */
[----:B------:R-:W-:Y:S01]  /*b030*/  PRMT R20, RZ, 0x7610, R20 ;  /* 0x00007610ff147816 */ /* 0x000fe20000000014 */
[----:B------:R-:W-:-:S05]  /*b040*/  VIADD R3, R40, 0xffffffe0 ;  /* 0xffffffe028037836 */ /* 0x000fca0000000000 */
[----:B------:R0:W4:Y:S01]  /*b050*/  @!P0 LDG.E.U8 R20, desc[UR18][R10.64] ;  /* 0x000000120a148981 */ /* 0x000122000c1e1100 */
[----:B------:R-:W-:Y:S01]  /*b060*/  ISETP.GE.U32.AND P0, PT, R3, 0x7fffff61, PT ;  /* 0x7fffff610300780c */ /* 0x000fe20003f06070 */
[----:B------:R-:W-:Y:S01]  /*b070*/  IMAD R3, R4, 0x1f, RZ ;  /* 0x0000001f04037824 */ /* 0x000fe200078e02ff */
[----:B------:R-:W-:-:S04]  /*b080*/  PRMT R19, RZ, 0x7610, R19 ;  /* 0x00007610ff137816 */ /* 0x000fc80000000013 */
[----:B0-----:R-:W-:-:S04]  /*b090*/  IADD3 R10, P1, PT, R3, R0, RZ ;  /* 0x00000000030a7210 */ /* 0x001fc80007f3e0ff */
[----:B------:R-:W-:Y:S01]  /*b0a0*/  LEA.HI.X.SX32 R11, R3, R2, 0x1, P1 ;  /* 0x00000002030b7211 */ /* 0x000fe200008f0eff */
[----:B------:R-:W-:Y:S01]  /*b0b0*/  VIADD R3, R40, 0xffffffd8 ;  /* 0xffffffd828037836 */ /* 0x000fe20000000000 */
[----:B------:R-:W-:Y:S04]  /*b0c0*/  STS.U8 [R6+UR9+0x880], R27 ;  /* 0x0008801b06007988 */ /* 0x000fe80008000009 */
[----:B------:R0:W4:Y:S01]  /*b0d0*/  @!P0 LDG.E.U8 R19, desc[UR18][R10.64] ;  /* 0x000000120a138981 */ /* 0x000122000c1e1100 */
[----:B------:R-:W-:Y:S01]  /*b0e0*/  ISETP.GE.U32.AND P0, PT, R3, 0x7fffff59, PT ;  /* 0x7fffff590300780c */ /* 0x000fe20003f06070 */
[----:B------:R-:W-:Y:S02]  /*b0f0*/  IMAD R3, R4, 0x27, RZ ;  /* 0x0000002704037824 */ /* 0x000fe400078e02ff */
[----:B------:R1:W-:Y:S04]  /*b100*/  STS.U8 [R6+UR9+0xc80], R30 ;  /* 0x000c801e06007988 */ /* 0x0003e80008000009 */
[----:B------:R0:W-:Y:S04]  /*b110*/  STS.U8 [R6+UR9+0x1080], R31 ;  /* 0x0010801f06007988 */ /* 0x0001e80008000009 */
[----:B-1----:R-:W4:Y:S04]  /*b120*/  LDL.LU R30, [R1+0x25c] ;  /* 0x00025c00011e7983 */ /* 0x002f280000300800 */
[----:B0-----:R-:W4:Y:S04]  /*b130*/  LDL.LU R31, [R1+0x174] ;  /* 0x00017400011f7983 */ /* 0x001f280000300800 */
[----:B------:R0:W-:Y:S04]  /*b140*/  STL [R1+0x15c], R10 ;  /* 0x00015c0a01007387 */ /* 0x0001e80000100800 */
[----:B------:R1:W-:Y:S01]  /*b150*/  STL [R1+0x158], R11 ;  /* 0x0001580b01007387 */ /* 0x0003e20000100800 */
[----:B0-----:R-:W-:-:S04]  /*b160*/  IADD3 R10, P1, PT, R3, R0, RZ ;  /* 0x00000000030a7210 */ /* 0x001fc80007f3e0ff */
[----:B-1----:R-:W-:Y:S01]  /*b170*/  LEA.HI.X.SX32 R11, R3, R2, 0x1, P1 ;  /* 0x00000002030b7211 */ /* 0x002fe200008f0eff */
[----:B---3--:R0:W-:Y:S04]  /*b180*/  STS.U8 [R6+UR9+0x1480], R32 ;  /* 0x0014802006007988 */ /* 0x0081e80008000009 */
[----:B--2---:R1:W-:Y:S04]  /*b190*/  STS.U8 [R6+UR9+0x1880], R35 ;  /* 0x0018802306007988 */ /* 0x0043e80008000009 */
[----:B0-----:R-:W2:Y:S04]  /*b1a0*/  LDL.LU R32, [R1+0x170] ;  /* 0x0001700001207983 */ /* 0x001ea80000300800 */
[----:B-1----:R-:W3:Y:S04]  /*b1b0*/  LDL.LU R35, [R1+0x258] ;  /* 0x0002580001237983 */ /* 0x002ee80000300800 */
[----:B------:R-:W-:Y:S04]  /*b1c0*/  STL [R1+0x164], R10 ;  /* 0x0001640a01007387 */ /* 0x000fe80000100800 */
[----:B------:R0:W-:Y:S04]  /*b1d0*/  STS.U8 [R6+UR9+0x1c80], R36 ;  /* 0x001c802406007988 */ /* 0x0001e80008000009 */
[----:B------:R-:W-:Y:S04]  /*b1e0*/  STL [R1+0x160], R11 ;  /* 0x0001600b01007387 */ /* 0x000fe80000100800 */
[----:B0-----:R-:W3:Y:S04]  /*b1f0*/  LDL.LU R36, [R1+0x250] ;  /* 0x0002500001247983 */ /* 0x001ee80000300800 */
[----:B----4-:R0:W-:Y:S04]  /*b200*/  STS.U8 [R6+UR9+0x2080], R38 ;  /* 0x0020802606007988 */ /* 0x0101e80008000009 */
[----:B0-----:R-:W4:Y:S04]  /*b210*/  LDL.LU R38, [R1+0x17c] ;  /* 0x00017c0001267983 */ /* 0x001f280000300800 */
[----:B------:R-:W-:Y:S04]  /*b220*/  STS.U8 [R6+UR9+0x2480], R29 ;  /* 0x0024801d06007988 */ /* 0x000fe80008000009 */
[----:B------:R0:W-:Y:S04]  /*b230*/  STS.U8 [R6+UR9+0x2880], R39 ;  /* 0x0028802706007988 */ /* 0x0001e80008000009 */
        /* <DEDUP_REMOVED lines=9> */
[----:B------:R-:W-:-:S04]  /*b2d0*/  VIADD R3, R40, 0xffffffc8 ;  /* 0xffffffc828037836 */ /* 0x000fc80000000000 */
[----:B------:R0:W4:Y:S01]  /*b2e0*/  @!P0 LDG.E.U8 R17, desc[UR18][R10.64] ;  /* 0x000000120a118981 */ /* 0x000122000c1e1100 */
[----:B------:R-:W-:Y:S01]  /*b2f0*/  ISETP.GE.U32.AND P0, PT, R3, 0x7fffff49, PT ;  /* 0x7fffff490300780c */ /* 0x000fe20003f06070 */
[----:B------:R-:W-:Y:S02]  /*b300*/  IMAD R3, R4, 0x37, RZ ;  /* 0x0000003704037824 */ /* 0x000fe400078e02ff */
[----:B------:R0:W-:Y:S01]  /*b310*/  STL [R1+0x16c], R10 ;  /* 0x00016c0a01007387 */ /* 0x0001e20000100800 */
[----:B------:R-:W-:-:S03]  /*b320*/  PRMT R16, RZ, 0x7610, R16 ;  /* 0x00007610ff107816 */ /* 0x000fc60000000010 */
[----:B------:R1:W-:Y:S04]  /*b330*/  STL [R1+0x168], R11 ;  /* 0x0001680b01007387 */ /* 0x0003e80000100800 */
[----:B------:R1:W-:Y:S01]  /*b340*/  STS.U8 [R6+UR9+0x2c80], R30 ;  /* 0x002c801e06007988 */ /* 0x0003e20008000009 */
[----:B0-----:R-:W-:-:S03]  /*b350*/  IADD3 R10, P1, PT, R3, R0, RZ ;  /* 0x00000000030a7210 */ /* 0x001fc60007f3e0ff */
[----:B------:R-:W4:Y:S01]  /*b360*/  LDL.LU R27, [R1+0x254] ;  /* 0x00025400011b7983 */ /* 0x000f220000300800 */
[----:B-1----:R-:W-:Y:S01]  /*b370*/  LEA.HI.X.SX32 R11, R3, R2, 0x1, P1 ;  /* 0x00000002030b7211 */ /* 0x002fe200008f0eff */
[----:B------:R-:W-:Y:S02]  /*b380*/  VIADD R3, R40, 0xffffffc0 ;  /* 0xffffffc028037836 */ /* 0x000fe40000000000 */
[----:B------:R0:W-:Y:S04]  /*b390*/  STS.U8 [R6+UR9+0x3080], R31 ;  /* 0x0030801f06007988 */ /* 0x0001e80008000009 */
[----:B------:R-:W4:Y:S04]  /*b3a0*/  LDL.LU R30, [R1+0x184] ;  /* 0x00018400011e7983 */ /* 0x000f280000300800 */
[----:B------:R1:W4:Y:S04]  /*b3b0*/  @!P0 LDG.E.U8 R16, desc[UR18][R10.64] ;  /* 0x000000120a108981 */ /* 0x000328000c1e1100 */
[----:B0-----:R-:W4:Y:S01]  /*b3c0*/  LDL.LU R31, [R1+0x180] ;  /* 0x00018000011f7983 */ /* 0x001f220000300800 */
[----:B------:R-:W-:Y:S01]  /*b3d0*/  ISETP.GE.U32.AND P0, PT, R3, 0x7fffff41, PT ;  /* 0x7fffff410300780c */ /* 0x000fe20003f06070 */
[----:B------:R-:W-:-:S02]  /*b3e0*/  IMAD R3, R4, 0x3f, RZ ;  /* 0x0000003f04037824 */ /* 0x000fc400078e02ff */
[----:B------:R1:W-:Y:S04]  /*b3f0*/  STL [R1+0x174], R10 ;  /* 0x0001740a01007387 */ /* 0x0003e80000100800 */
[----:B------:R0:W-:Y:S01]  /*b400*/  STL [R1+0x170], R11 ;  /* 0x0001700b01007387 */ /* 0x0001e20000100800 */
[----:B-1----:R-:W-:-:S03]  /*b410*/  IADD3 R10, P1, PT, R3, R0, RZ ;  /* 0x00000000030a7210 */ /* 0x002fc60007f3e0ff */
[----:B--2---:R-:W-:Y:S04]  /*b420*/  STS.U8 [R6+UR9+0x3480], R32 ;  /* 0x0034802006007988 */ /* 0x004fe80008000009 */
[----:B---3--:R1:W-:Y:S01]  /*b430*/  STS.U8 [R6+UR9+0x3880], R35 ;  /* 0x0038802306007988 */ /* 0x0083e20008000009 */
[----:B0-----:R-:W-:-:S03]  /*b440*/  LEA.HI.X.SX32 R11, R3, R2, 0x1, P1 ;  /* 0x00000002030b7211 */ /* 0x001fc600008f0eff */
[----:B-1----:R-:W2:Y:S04]  /*b450*/  LDL.LU R35, [R1+0x24c] ;  /* 0x00024c0001237983 */ /* 0x002ea80000300800 */
[----:B------:R-:W3:Y:S04]  /*b460*/  LDL.LU R32, [R1+0x18c] ;  /* 0x00018c0001207983 */ /* 0x000ee80000300800 */
[----:B------:R0:W-:Y:S04]  /*b470*/  STS.U8 [R6+UR9+0x3c80], R36 ;  /* 0x003c802406007988 */ /* 0x0001e80008000009 */
[----:B0-----:R-:W3:Y:S04]  /*b480*/  LDL.LU R36, [R1+0x188] ;  /* 0x0001880001247983 */ /* 0x001ee80000300800 */
[----:B----4-:R0:W-:Y:S04]  /*b490*/  STS.U8 [R6+UR9+0x80], R38 ;  /* 0x0000802606007988 */ /* 0x0101e80008000009 */
[----:B0-----:R-:W4:Y:S01]  /*b4a0*/  LDL.LU R38, [R1+0x248] ;  /* 0x0002480001267983 */ /* 0x001f220000300800 */
[----:B------:R-:W-:-:S03]  /*b4b0*/  LOP3.LUT R6, R41, 0x20, RZ, 0x3c, !PT ;  /* 0x0000002029067812 */ /* 0x000fc600078e3cff */
[----:B------:R-:W-:Y:S04]  /*b4c0*/  STL [R1+0x17c], R10 ;  /* 0x00017c0a01007387 */ /* 0x000fe80000100800 */
[----:B------:R-:W-:Y:S04]  /*b4d0*/  STL [R1+0x178], R11 ;  /* 0x0001780b01007387 */ /* 0x000fe80000100800 */
        /* <DEDUP_REMOVED lines=15> */
[----:B------:R-:W-:Y:S04]  /*b5d0*/  STS.U8 [R6+UR9+0x500], R27 ;  /* 0x0005001b06007988 */ /* 0x000fe80008000009 */
        /* <DEDUP_REMOVED lines=8> */
[----:B--2---:R0:W-:Y:S04]  /*b660*/  STS.U8 [R6+UR9+0x1100], R35 ;  /* 0x0011002306007988 */ /* 0x0041e80008000009 */
[----:B---3--:R1:W-:Y:S04]  /*b670*/  STS.U8 [R6+UR9+0x1500], R32 ;  /* 0x0015002006007988 */ /* 0x0083e80008000009 */
[----:B0-----:R-:W2:Y:S04]  /*b680*/  LDL.LU R35, [R1+0x198] ;  /* 0x0001980001237983 */ /* 0x001ea80000300800 */
[----:B------:R-:W-:Y:S04]  /*b690*/  STL [R1+0x18c], R10 ;  /* 0x00018c0a01007387 */ /* 0x000fe80000100800 */
[----:B------:R-:W-:Y:S04]  /*b6a0*/  STL [R1+0x188], R11 ;  /* 0x0001880b01007387 */ /* 0x000fe80000100800 */
[----:B------:R0:W-:Y:S04]  /*b6b0*/  STS.U8 [R6+UR9+0x1900], R36 ;  /* 0x0019002406007988 */ /* 0x0001e80008000009 */
[----:B-1----:R-:W3:Y:S04]  /*b6c0*/  LDL.LU R32, [R1+0x240] ;  /* 0x0002400001207983 */ /* 0x002ee80000300800 */
[----:B0-----:R-:W3:Y:S01]  /*b6d0*/  LDL.LU R36, [R1+0x238] ;  /* 0x0002380001247983 */ /* 0x001ee20000300800 */
[----:B------:R-:W-:Y:S01]  /*b6e0*/  PRMT R13, RZ, 0x7610, R13 ;  /* 0x00007610ff0d7816 */ /* 0x000fe2000000000d */
[----:B------:R-:W-:-:S05]  /*b6f0*/  VIADD R3, R40, 0xffffffa8 ;  /* 0xffffffa828037836 */ /* 0x000fca0000000000 */
[----:B------:R0:W3:Y:S01]  /*b700*/  @!P0 LDG.E.U8 R13, desc[UR18][R10.64] ;  /* 0x000000120a0d8981 */ /* 0x0000e2000c1e1100 */
[----:B------:R-:W-:Y:S01]  /*b710*/  ISETP.GE.U32.AND P0, PT, R3, 0x7fffff29, PT ;  /* 0x7fffff290300780c */ /* 0x000fe20003f06070 */
[----:B------:R-:W-:-:S05]  /*b720*/  IMAD R3, R4, 0x57, RZ ;  /* 0x0000005704037824 */ /* 0x000fca00078e02ff */
[----:B0-----:R-:W-:-:S04]  /*b730*/  IADD3 R10, P1, PT, R3, R0, RZ ;  /* 0x00000000030a7210 */ /* 0x001fc80007f3e0ff */
[----:B------:R-:W-:Y:S01]  /*b740*/  LEA.HI.X.SX32 R11, R3, R2, 0x1, P1 ;  /* 0x00000002030b7211 */ /* 0x000fe200008f0eff */
[----:B----4-:R0:W-:Y:S04]  /*b750*/  STS.U8 [R6+UR9+0x1d00], R38 ;  /* 0x001d002606007988 */ /* 0x0101e80008000009 */
[----:B0-----:R-:W4:Y:S04]  /*b760*/  LDL.LU R38, [R1+0x1a4] ;  /* 0x0001a40001267983 */ /* 0x001f280000300800 */
[----:B------:R-:W-:Y:S04]  /*b770*/  STS.U8 [R6+UR9+0x2100], R29 ;  /* 0x0021001d06007988 */ /* 0x000fe80008000009 */
[----:B------:R0:W-:Y:S04]  /*b780*/  STS.U8 [R6+UR9+0x2500], R39 ;  /* 0x0025002706007988 */ /* 0x0001e80008000009 */
[----:B0-----:R-:W4:Y:S04]  /*b790*/  LDL.LU R39, [R1+0x1a0] ;  /* 0x0001a00001277983 */ /* 0x001f280000300800 */
[----:B------:R-:W-:Y:S04]  /*b7a0*/  STL [R1+0x194], R10 ;  /* 0x0001940a01007387 */ /* 0x000fe80000100800 */
[----:B------:R0:W-:Y:S04]  /*b7b0*/  STL [R1+0x190], R11 ;  /* 0x0001900b01007387 */ /* 0x0001e80000100800 */
[----:B------:R-:W4:Y:S01]  /*b7c0*/  LDL.LU R26, [R1+0x23c] ;  /* 0x00023c00011a7983 */ /* 0x000f220000300800 */
[----:B------:R-:W-:Y:S01]  /*b7d0*/  PRMT R12, RZ, 0x7610, R12 ;  /* 0x00007610ff0c7816 */ /* 0x000fe2000000000c */
[----:B------:R-:W-:-:S02]  /*b7e0*/  VIADD R3, R40, 0xffffffa0 ;  /* 0xffffffa028037836 */ /* 0x000fc40000000000 */
[----:B------:R-:W4:Y:S04]  /*b7f0*/  LDL.LU R27, [R1+0x1b4] ;  /* 0x0001b400011b7983 */ /* 0x000f280000300800 */
[----:B------:R0:W4:Y:S01]  /*b800*/  @!P0 LDG.E.U8 R12, desc[UR18][R10.64] ;  /* 0x000000120a0c8981 */ /* 0x000122000c1e1100 */
[----:B------:R-:W-:Y:S01]  /*b810*/  ISETP.GE.U32.AND P0, PT, R3, 0x7fffff21, PT ;  /* 0x7fffff210300780c */ /* 0x000fe20003f06070 */
[----:B------:R-:W-:Y:S02]  /*b820*/  IMAD R3, R4, 0x5f, RZ ;  /* 0x0000005f04037824 */ /* 0x000fe400078e02ff */
[----:B------:R-:W4:Y:S03]  /*b830*/  LDL.LU R29, [R1+0x1b0] ;  /* 0x0001b000011d7983 */ /* 0x000f260000300800 */
[----:B------:R-:W-:-:S02]  /*b840*/  IADD3 R24, P1, PT, R3, R0, RZ ;  /* 0x0000000003187210 */ /* 0x000fc40007f3e0ff */
[----:B0-----:R-:W-:Y:S02]  /*b850*/  PRMT R11, RZ, 0x7610, R11 ;  /* 0x00007610ff0b7816 */ /* 0x001fe4000000000b */
[----:B------:R-:W-:Y:S01]  /*b860*/  LEA.HI.X.SX32 R25, R3, R2, 0x1, P1 ;  /* 0x0000000203197211 */ /* 0x000fe200008f0eff */
[----:B------:R-:W-:-:S04]  /*b870*/  VIADD R3, R40, 0xffffff98 ;  /* 0xffffff9828037836 */ /* 0x000fc80000000000 */
[----:B------:R0:W4:Y:S01]  /*b880*/  @!P0 LDG.E.U8 R11, desc[UR18][R24.64] ;  /* 0x00000012180b8981 */ /* 0x000122000c1e1100 */
[----:B------:R-:W-:Y:S01]  /*b890*/  ISETP.GE.U32.AND P0, PT, R3, 0x7fffff19, PT ;  /* 0x7fffff190300780c */ /* 0x000fe20003f06070 */
[----:B------:R-:W-:Y:S02]  /*b8a0*/  IMAD R3, R4, 0x67, RZ ;  /* 0x0000006704037824 */ /* 0x000fe400078e02ff */
[----:B------:R1:W-:Y:S04]  /*b8b0*/  STS.U8 [R6+UR9+0x2900], R30 ;  /* 0x0029001e06007988 */ /* 0x0003e80008000009 */
[----:B------:R0:W-:Y:S04]  /*b8c0*/  STS.U8 [R6+UR9+0x2d00], R31 ;  /* 0x002d001f06007988 */ /* 0x0001e80008000009 */
[----:B------:R-:W-:Y:S04]  /*b8d0*/  STL [R1+0x19c], R24 ;  /* 0x00019c1801007387 */ /* 0x000fe80000100800 */
[----:B------:R-:W-:Y:S04]  /*b8e0*/  STL [R1+0x198], R25 ;  /* 0x0001981901007387 */ /* 0x000fe80000100800 */
[----:B-1----:R-:W4:Y:S04]  /*b8f0*/  LDL.LU R30, [R1+0x234] ;  /* 0x00023400011e7983 */ /* 0x002f280000300800 */
[----:B0-----:R-:W4:Y:S01]  /*b900*/  LDL.LU R31, [R1+0x1c4] ;  /* 0x0001c400011f7983 */ /* 0x001f220000300800 */
[----:B------:R-:W-:-:S03]  /*b910*/  PRMT R10, RZ, 0x7610, R10 ;  /* 0x00007610ff0a7816 */ /* 0x000fc6000000000a */
[----:B--2---:R0:W-:Y:S04]  /*b920*/  STS.U8 [R6+UR9+0x3100], R35 ;  /* 0x0031002306007988 */ /* 0x0041e80008000009 */
[----:B0-----:R-:W2:Y:S04]  /*b930*/  LDL.LU R35, [R1+0x1c0] ;  /* 0x0001c00001237983 */ /* 0x001ea80000300800 */
[----:B---3--:R0:W-:Y:S04]  /*b940*/  STS.U8 [R6+UR9+0x3500], R32 ;  /* 0x0035002006007988 */ /* 0x0081e80008000009 */
[----:B------:R1:W-:Y:S01]  /*b950*/  STS.U8 [R6+UR9+0x3900], R36 ;  /* 0x0039002406007988 */ /* 0x0003e20008000009 */
[----:B0-----:R-:W-:-:S03]  /*b960*/  LOP3.LUT R32, R41, 0x30, RZ, 0x3c, !PT ;  /* 0x0000003029207812 */ /* 0x001fc600078e3cff */
[----:B-1----:R-:W3:Y:S01]  /*b970*/  LDL.LU R36, [R1+0x230] ;  /* 0x0002300001247983 */ /* 0x002ee20000300800 */
[----:B------:R-:W-:-:S03]  /*b980*/  PRMT R28, RZ, 0x7610, R28 ;  /* 0x00007610ff1c7816 */ /* 0x000fc6000000001c */
[----:B----4-:R0:W-:Y:S02]  /*b990*/  STS.U8 [R6+UR9+0x3d00], R38 ;  /* 0x003d002606007988 */ /* 0x0101e40008000009 */
[C---:B0-----:R-:W-:Y:S02]  /*b9a0*/  IADD3 R6, P1, PT, R3.reuse, R0, RZ ;  /* 0x0000000003067210 */ /* 0x041fe40007f3e0ff */
[----:B------:R-:W4:Y:S02]  /*b9b0*/  LDL.LU R38, [R1+0x1d4] ;  /* 0x0001d40001267983 */ /* 0x000f240000300800 */
[----:B------:R-:W-:Y:S01]  /*b9c0*/  LEA.HI.X.SX32 R24, R3, R2, 0x1, P1 ;  /* 0x0000000203187211 */ /* 0x000fe200008f0eff */
[----:B------:R-:W-:-:S04]  /*b9d0*/  VIADD R3, R40, 0xffffff90 ;  /* 0xffffff9028037836 */ /* 0x000fc80000000000 */
[----:B------:R-:W-:Y:S01]  /*b9e0*/  @!P0 IMAD.MOV.U32 R25, RZ, RZ, R24 ;  /* 0x000000ffff198224 */ /* 0x000fe200078e0018 */
[----:B------:R0:W-:Y:S04]  /*b9f0*/  STS.U8 [R32+UR9+0x180], R39 ;  /* 0x0001802720007988 */ /* 0x0001e80008000009 */
[----:B0-----:R-:W4:Y:S04]  /*ba00*/  LDL.LU R39, [R1+0x1d0] ;  /* 0x0001d00001277983 */ /* 0x001f280000300800 */
[----:B------:R-:W-:Y:S04]  /*ba10*/  STL [R1+0x1a4], R6 ;  /* 0x0001a40601007387 */ /* 0x000fe80000100800 */
[----:B------:R0:W-:Y:S02]  /*ba20*/  STL [R1+0x1a0], R24 ;  /* 0x0001a01801007387 */ /* 0x0001e40000100800 */
[----:B0-----:R-:W-:-:S05]  /*ba30*/  @!P0 IMAD.MOV.U32 R24, RZ, RZ, R6 ;  /* 0x000000ffff188224 */ /* 0x001fca00078e0006 */
[----:B------:R0:W4:Y:S01]  /*ba40*/  @!P0 LDG.E.U8 R10, desc[UR18][R24.64] ;  /* 0x00000012180a8981 */ /* 0x000122000c1e1100 */
[----:B------:R-:W-:Y:S01]  /*ba50*/  ISETP.GE.U32.AND P0, PT, R3, 0x7fffff11, PT ;  /* 0x7fffff110300780c */ /* 0x000fe20003f06070 */
[----:B------:R-:W-:-:S05]  /*ba60*/  IMAD R3, R4, 0x6f, RZ ;  /* 0x0000006f04037824 */ /* 0x000fca00078e02ff */
[----:B------:R-:W-:-:S04]  /*ba70*/  IADD3 R6, P1, PT, R3, R0, RZ ;  /* 0x0000000003067210 */ /* 0x000fc80007f3e0ff */
[----:B0-----:R-:W-:Y:S01]  /*ba80*/  LEA.HI.X.SX32 R24, R3, R2, 0x1, P1 ;  /* 0x0000000203187211 */ /* 0x001fe200008f0eff */
[----:B------:R-:W-:Y:S01]  /*ba90*/  STL [R1+0x1b4], R6 ;  /* 0x0001b40601007387 */ /* 0x000fe20000100800 */
[----:B------:R-:W-:-:S03]  /*baa0*/  VIADD R3, R40, 0xffffff88 ;  /* 0xffffff8828037836 */ /* 0x000fc60000000000 */
[----:B------:R0:W-:Y:S01]  /*bab0*/  STL [R1+0x1b0], R24 ;  /* 0x0001b01801007387 */ /* 0x0001e20000100800 */
[----:B------:R-:W-:Y:S02]  /*bac0*/  @!P0 IMAD.MOV.U32 R25, RZ, RZ, R24 ;  /* 0x000000ffff198224 */ /* 0x000fe400078e0018 */
[----:B0-----:R-:W-:-:S05]  /*bad0*/  @!P0 IMAD.MOV.U32 R24, RZ, RZ, R6 ;  /* 0x000000ffff188224 */ /* 0x001fca00078e0006 */
[----:B------:R0:W4:Y:S01]  /*bae0*/  @!P0 LDG.E.U8 R28, desc[UR18][R24.64] ;  /* 0x00000012181c8981 */ /* 0x000122000c1e1100 */
[----:B------:R-:W-:Y:S01]  /*baf0*/  ISETP.GE.U32.AND P0, PT, R3, 0x7fffff09, PT ;  /* 0x7fffff090300780c */ /* 0x000fe20003f06070 */
[----:B------:R-:W-:-:S05]  /*bb00*/  IMAD R3, R4, 0x77, RZ ;  /* 0x0000007704037824 */ /* 0x000fca00078e02ff */
[----:B------:R-:W-:-:S04]  /*bb10*/  IADD3 R6, P1, PT, R3, R0, RZ ;  /* 0x0000000003067210 */ /* 0x000fc80007f3e0ff */
[----:B0-----:R-:W-:Y:S01]  /*bb20*/  LEA.HI.X.SX32 R25, R3, R2, 0x1, P1 ;  /* 0x0000000203197211 */ /* 0x001fe200008f0eff */
[----:B------:R0:W-:Y:S04]  /*bb30*/  STS.U8 [R32+UR9+0x580], R26 ;  /* 0x0005801a20007988 */ /* 0x0001e80008000009 */
[----:B------:R1:W-:Y:S04]  /*bb40*/  STL [R1+0x1c4], R6 ;  /* 0x0001c40601007387 */ /* 0x0003e80000100800 */
[----:B------:R-:W-:Y:S01]  /*bb50*/  STL [R1+0x1c0], R25 ;  /* 0x0001c01901007387 */ /* 0x000fe20000100800 */
[----:B0-----:R-:W-:-:S03]  /*bb60*/  @!P0 IMAD.MOV.U32 R26, RZ, RZ, R6 ;  /* 0x000000ffff1a8224 */ /* 0x001fc600078e0006 */
[----:B-1----:R-:W4:Y:S01]  /*bb70*/  LDL.LU R6, [R1+0x22c] ;  /* 0x00022c0001067983 */ /* 0x002f220000300800 */
[----:B------:R-:W-:Y:S01]  /*bb80*/  PRMT R24, RZ, 0x7610, R24 ;  /* 0x00007610ff187816 */ /* 0x000fe20000000018 */
[----:B------:R-:W-:Y:S02]  /*bb90*/  VIADD R3, R40, 0xffffff80 ;  /* 0xffffff8028037836 */ /* 0x000fe40000000000 */
[----:B------:R0:W-:Y:S02]  /*bba0*/  STS.U8 [R32+UR9+0x980], R27 ;  /* 0x0009801b20007988 */ /* 0x0001e40008000009 */
[----:B0-----:R-:W-:-:S05]  /*bbb0*/  @!P0 IMAD.MOV.U32 R27, RZ, RZ, R25 ;  /* 0x000000ffff1b8224 */ /* 0x001fca00078e0019 */
[----:B------:R0:W4:Y:S01]  /*bbc0*/  @!P0 LDG.E.U8 R24, desc[UR18][R26.64] ;  /* 0x000000121a188981 */ /* 0x000122000c1e1100 */
[----:B------:R-:W-:Y:S01]  /*bbd0*/  ISETP.GE.U32.AND P0, PT, R3, 0x7fffff01, PT ;  /* 0x7fffff010300780c */ /* 0x000fe20003f06070 */
[----:B------:R-:W-:Y:S02]  /*bbe0*/  IMAD R3, R4, 0x7f, RZ ;  /* 0x0000007f04037824 */ /* 0x000fe400078e02ff */
[----:B------:R1:W-:Y:S03]  /*bbf0*/  STS.U8 [R32+UR9+0xd80], R29 ;  /* 0x000d801d20007988 */ /* 0x0003e60008000009 */
[C---:B------:R-:W-:Y:S01]  /*bc00*/  IADD3 R25, P1, PT, R3.reuse, R0, RZ ;  /* 0x0000000003197210 */ /* 0x040fe20007f3e0ff */
[----:B------:R2:W-:Y:S04]  /*bc10*/  STS.U8 [R32+UR9+0x1180], R30 ;  /* 0x0011801e20007988 */ /* 0x0005e80008000009 */
[----:B------:R3:W-:Y:S04]  /*bc20*/  STS.U8 [R32+UR9+0x1580], R31 ;  /* 0x0015801f20007988 */ /* 0x0007e80008000009 */
[----:B-1----:R-:W4:Y:S01]  /*bc30*/  LDL.LU R29, [R1+0x228] ;  /* 0x00022800011d7983 */ /* 0x002f220000300800 */
[----:B0-----:R-:W-:-:S03]  /*bc40*/  LEA.HI.X.SX32 R26, R3, R2, 0x1, P1 ;  /* 0x00000002031a7211 */ /* 0x001fc600008f0eff */
[----:B--2---:R-:W2:Y:S04]  /*bc50*/  LDL.LU R30, [R1+0x220] ;  /* 0x00022000011e7983 */ /* 0x004ea80000300800 */
[----:B------:R0:W-:Y:S04]  /*bc60*/  STS.U8 [R32+UR9+0x1980], R35 ;  /* 0x0019802320007988 */ /* 0x0001e80008000009 */
[----:B---3--:R-:W3:Y:S04]  /*bc70*/  LDL.LU R31, [R1+0x218] ;  /* 0x00021800011f7983 */ /* 0x008ee80000300800 */
[----:B0-----:R-:W3:Y:S04]  /*bc80*/  LDL.LU R35, [R1+0x1dc] ;  /* 0x0001dc0001237983 */ /* 0x001ee80000300800 */
[----:B------:R0:W-:Y:S04]  /*bc90*/  STL [R1+0x808], R4 ;  /* 0x0008080401007387 */ /* 0x0001e80000100800 */
[----:B------:R1:W-:Y:S04]  /*bca0*/  STS.U8 [R32+UR9+0x1d80], R36 ;  /* 0x001d802420007988 */ /* 0x0003e80008000009 */
[----:B0-----:R-:W3:Y:S04]  /*bcb0*/  LDL.LU R4, [R1+0x1f4] ;  /* 0x0001f40001047983 */ /* 0x001ee80000300800 */
[----:B------:R-:W-:Y:S04]  /*bcc0*/  STL [R1+0x80c], R0 ;  /* 0x00080c0001007387 */ /* 0x000fe80000100800 */
[----:B------:R-:W-:Y:S04]  /*bcd0*/  STL [R1+0x810], R2 ;  /* 0x0008100201007387 */ /* 0x000fe80000100800 */
[----:B------:R-:W-:Y:S04]  /*bce0*/  STL [R1+0x1d4], R25 ;  /* 0x0001d41901007387 */ /* 0x000fe80000100800 */
[----:B------:R0:W-:Y:S04]  /*bcf0*/  STL [R1+0x1d0], R26 ;  /* 0x0001d01a01007387 */ /* 0x0001e80000100800 */
[----:B-1----:R-:W3:Y:S01]  /*bd00*/  LDL.LU R36, [R1+0x1e4] ;  /* 0x0001e40001247983 */ /* 0x002ee20000300800 */
[----:B------:R-:W-:-:S02]  /*bd10*/  @!P0 IMAD.MOV.U32 R27, RZ, RZ, R26 ;  /* 0x000000ffff1b8224 */ /* 0x000fc400078e001a */
[----:B0-----:R-:W-:Y:S01]  /*bd20*/  @!P0 IMAD.MOV.U32 R26, RZ, RZ, R25 ;  /* 0x000000ffff1a8224 */ /* 0x001fe200078e0019 */
[----:B----4-:R0:W-:Y:S04]  /*bd30*/  STS.U8 [R32+UR9+0x2180], R38 ;  /* 0x0021802620007988 */ /* 0x0101e80008000009 */
[----:B0-----:R-:W4:Y:S04]  /*bd40*/  LDL.LU R38, [R1+0xe4] ;  /* 0x0000e40001267983 */ /* 0x001f280000300800 */
[----:B------:R0:W-:Y:S04]  /*bd50*/  STS.U8 [R32+UR9+0x2580], R39 ;  /* 0x0025802720007988 */ /* 0x0001e80008000009 */
[----:B0-----:R-:W4:Y:S04]  /*bd60*/  LDL.LU R39, [R1+0xbc] ;  /* 0x0000bc0001277983 */ /* 0x001f280000300800 */
[----:B------:R-:W4:Y:S04]  /*bd70*/  LDL.LU R40, [R1+0xa8] ;  /* 0x0000a80001287983 */ /* 0x000f280000300800 */
[----:B------:R-:W4:Y:S04]  /*bd80*/  LDL.LU R25, [R1+0xa4] ;  /* 0x0000a40001197983 */ /* 0x000f280000300800 */
[----:B------:R0:W-:Y:S04]  /*bd90*/  STS.U8 [R32+UR9+0x2980], R6 ;  /* 0x0029800620007988 */ /* 0x0001e80008000009 */
[----:B0-----:R-:W4:Y:S01]  /*bda0*/  LDL.LU R6, [R1+0x9c] ;  /* 0x00009c0001067983 */ /* 0x001f220000300800 */
[----:B------:R-:W-:-:S03]  /*bdb0*/  LOP3.LUT R0, R41, 0x40, RZ, 0x3c, !PT ;  /* 0x0000004029007812 */ /* 0x000fc600078e3cff */
[----:B------:R0:W-:Y:S04]  /*bdc0*/  STS.U8 [R32+UR9+0x2d80], R29 ;  /* 0x002d801d20007988 */ /* 0x0001e80008000009 */
[----:B--2---:R1:W-:Y:S04]  /*bdd0*/  STS.U8 [R32+UR9+0x3180], R30 ;  /* 0x0031801e20007988 */ /* 0x0043e80008000009 */
[----:B0-----:R-:W2:Y:S04]  /*bde0*/  LDL.LU R29, [R1+0x90] ;  /* 0x00009000011d7983 */ /* 0x001ea80000300800 */
[----:B---3--:R0:W-:Y:S04]  /*bdf0*/  STS.U8 [R32+UR9+0x3580], R31 ;  /* 0x0035801f20007988 */ /* 0x0081e80008000009 */
[----:B-1----:R-:W3:Y:S04]  /*be00*/  LDL.LU R30, [R1+0x8c] ;  /* 0x00008c00011e7983 */ /* 0x002ee80000300800 */
[----:B0-----:R-:W3:Y:S04]  /*be10*/  LDL.LU R31, [R1+0x84] ;  /* 0x00008400011f7983 */ /* 0x001ee80000300800 */
[----:B------:R-:W-:Y:S04]  /*be20*/  STS.U8 [R32+UR9+0x3980], R4 ;  /* 0x0039800420007988 */ /* 0x000fe80008000009 */
[----:B------:R0:W-:Y:S04]  /*be30*/  STS.U8 [R32+UR9+0x3d80], R35 ;  /* 0x003d802320007988 */ /* 0x0001e80008000009 */
[----:B0-----:R-:W3:Y:S04]  /*be40*/  LDL.LU R32, [R1+0x80] ;  /* 0x0000800001207983 */ /* 0x001ee80000300800 */
[----:B------:R-:W3:Y:S04]  /*be50*/  LDL.LU R35, [R1+0x7c] ;  /* 0x00007c0001237983 */ /* 0x000ee80000300800 */
[----:B------:R0:W-:Y:S04]  /*be60*/  STS.U8 [R0+UR9+0x200], R36 ;  /* 0x0002002400007988 */ /* 0x0001e80008000009 */
[----:B0-----:R-:W3:Y:S04]  /*be70*/  LDL.LU R36, [R1+0x70] ;  /* 0x0000700001247983 */ /* 0x001ee80000300800 */
[----:B----4-:R0:W-:Y:S04]  /*be80*/  STS.U8 [R0+UR9+0x600], R38 ;  /* 0x0006002600007988 */ /* 0x0101e80008000009 */
[----:B0-----:R-:W4:Y:S04]  /*be90*/  LDL.LU R38, [R1+0x6c] ;  /* 0x00006c0001267983 */ /* 0x001f280000300800 */
[----:B------:R0:W-:Y:S04]  /*bea0*/  STS.U8 [R0+UR9+0xa00], R39 ;  /* 0x000a002700007988 */ /* 0x0001e80008000009 */
[----:B------:R1:W-:Y:S04]  /*beb0*/  STS.U8 [R0+UR9+0xe00], R40 ;  /* 0x000e002800007988 */ /* 0x0003e80008000009 */
[----:B0-----:R-:W4:Y:S04]  /*bec0*/  LDL.LU R39, [R1+0x68] ;  /* 0x0000680001277983 */ /* 0x001f280000300800 */
[----:B-1----:R-:W4:Y:S04]  /*bed0*/  LDL.LU R40, [R1+0x5c] ;  /* 0x00005c0001287983 */ /* 0x002f280000300800 */
[----:B------:R0:W-:Y:S04]  /*bee0*/  STS.U8 [R0+UR9+0x1200], R25 ;  /* 0x0012001900007988 */ /* 0x0001e80008000009 */
[----:B------:R-:W4:Y:S04]  /*bef0*/  LDL.LU R4, [R1+0x50] ;  /* 0x0000500001047983 */ /* 0x000f280000300800 */
[----:B0-----:R-:W4:Y:S04]  /*bf00*/  LDL.LU R25, [R1+0x54] ;  /* 0x0000540001197983 */ /* 0x001f280000300800 */
[----:B------:R0:W-:Y:S04]  /*bf10*/  STS.U8 [R0+UR9+0x1600], R6 ;  /* 0x0016000600007988 */ /* 0x0001e80008000009 */
[----:B0-----:R-:W4:Y:S01]  /*bf20*/  LDL.LU R6, [R1+0x4c] ;  /* 0x00004c0001067983 */ /* 0x001f220000300800 */
[----:B------:R-:W-:-:S03]  /*bf30*/  LOP3.LUT R2, R41, 0x50, RZ, 0x3c, !PT ;  /* 0x0000005029027812 */ /* 0x000fc600078e3cff */
[----:B--2---:R0:W-:Y:S04]  /*bf40*/  STS.U8 [R0+UR9+0x1a00], R29 ;  /* 0x001a001d00007988 */ /* 0x0041e80008000009 */
[----:B---3--:R1:W-:Y:S04]  /*bf50*/  STS.U8 [R0+UR9+0x1e00], R30 ;  /* 0x001e001e00007988 */ /* 0x0083e80008000009 */
[----:B0-----:R-:W2:Y:S04]  /*bf60*/  LDL.LU R29, [R1+0x40] ;  /* 0x00004000011d7983 */ /* 0x001ea80000300800 */
[----:B------:R0:W-:Y:S04]  /*bf70*/  STS.U8 [R0+UR9+0x2200], R31 ;  /* 0x0022001f00007988 */ /* 0x0001e80008000009 */
[----:B-1----:R-:W3:Y:S04]  /*bf80*/  LDL.LU R30, [R1+0x34] ;  /* 0x00003400011e7983 */ /* 0x002ee80000300800 */
[----:B0-----:R-:W3:Y:S04]  /*bf90*/  LDL.LU R31, [R1+0x2c] ;  /* 0x00002c00011f7983 */ /* 0x001ee80000300800 */
[----:B------:R0:W-:Y:S04]  /*bfa0*/  STS.U8 [R0+UR9+0x2600], R32 ;  /* 0x0026002000007988 */ /* 0x0001e80008000009 */
[----:B------:R1:W-:Y:S04]  /*bfb0*/  STS.U8 [R0+UR9+0x2a00], R35 ;  /* 0x002a002300007988 */ /* 0x0003e80008000009 */
[----:B0-----:R-:W3:Y:S04]  /*bfc0*/  LDL.LU R32, [R1+0x28] ;  /* 0x0000280001207983 */ /* 0x001ee80000300800 */
[----:B-1----:R-:W3:Y:S04]  /*bfd0*/  LDL.LU R35, [R1+0x20] ;  /* 0x0000200001237983 */ /* 0x002ee80000300800 */
        /* <DEDUP_REMOVED lines=8> */
[----:B------:R-:W-:Y:S04]  /*c060*/  STS.U8 [R0+UR9+0x3e00], R4 ;  /* 0x003e000400007988 */ /* 0x000fe80008000009 */
[----:B------:R-:W-:Y:S04]  /*c070*/  STS.U8 [R2+UR9+0x280], R25 ;  /* 0x0002801902007988 */ /* 0x000fe80008000009 */
[----:B------:R-:W-:Y:S04]  /*c080*/  STS.U8 [R2+UR9+0x680], R6 ;  /* 0x0006800602007988 */ /* 0x000fe80008000009 */
[----:B------:R0:W-:Y:S04]  /*c090*/  STS.U8 [R2+UR9+0xa80], R5 ;  /* 0x000a800502007988 */ /* 0x0001e80008000009 */
[----:B0-----:R-:W4:Y:S01]  /*c0a0*/  LDL.LU R5, [R1+0x884] ;  /* 0x0008840001057983 */ /* 0x001f220000300800 */
[----:B------:R-:W-:-:S03]  /*c0b0*/  LOP3.LUT R0, R41, 0x60, RZ, 0x3c, !PT ;  /* 0x0000006029007812 */ /* 0x000fc600078e3cff */
[----:B--2---:R-:W-:Y:S04]  /*c0c0*/  STS.U8 [R2+UR9+0xe80], R29 ;  /* 0x000e801d02007988 */ /* 0x004fe80008000009 */
[----:B---3--:R-:W-:Y:S04]  /*c0d0*/  STS.U8 [R2+UR9+0x1280], R30 ;  /* 0x0012801e02007988 */ /* 0x008fe80008000009 */
[----:B------:R-:W-:Y:S01]  /*c0e0*/  STS.U8 [R2+UR9+0x1680], R31 ;  /* 0x0016801f02007988 */ /* 0x000fe20008000009 */
[----:B------:R-:W-:-:S06]  /*c0f0*/  PRMT R23, RZ, 0x7610, R23 ;  /* 0x00007610ff177816 */ /* 0x000fcc0000000017 */
[----:B------:R0:W2:Y:S04]  /*c100*/  @!P0 LDG.E.U8 R23, desc[UR18][R26.64] ;  /* 0x000000121a178981 */ /* 0x0000a8000c1e1100 */
[----:B------:R-:W-:Y:S04]  /*c110*/  STS.U8 [R2+UR9+0x1a80], R32 ;  /* 0x001a802002007988 */ /* 0x000fe80008000009 */
[----:B------:R-:W-:Y:S04]  /*c120*/  STS.U8 [R2+UR9+0x1e80], R35 ;  /* 0x001e802302007988 */ /* 0x000fe80008000009 */
[----:B------:R-:W-:Y:S04]  /*c130*/  STS.U8 [R2+UR9+0x2280], R36 ;  /* 0x0022802402007988 */ /* 0x000fe80008000009 */
[----:B----4-:R-:W-:Y:S04]  /*c140*/  STS.U8 [R2+UR9+0x2680], R38 ;  /* 0x0026802602007988 */ /* 0x010fe80008000009 */
[----:B------:R-:W-:Y:S04]  /*c150*/  STS.U8 [R2+UR9+0x2a80], R39 ;  /* 0x002a802702007988 */ /* 0x000fe80008000009 */
        /* <DEDUP_REMOVED lines=10> */
[----:B------:R1:W-:Y:S04]  /*c200*/  STS.U8 [R0+UR9+0x1700], R81 ;  /* 0x0017005100007988 */ /* 0x0003e80008000009 */
[----:B------:R-:W-:Y:S04]  /*c210*/  STS.U8 [R0+UR9+0x1b00], R80 ;  /* 0x001b005000007988 */ /* 0x000fe80008000009 */
[----:B------:R-:W-:Y:S04]  /*c220*/  STS.U8 [R0+UR9+0x1f00], R79 ;  /* 0x001f004f00007988 */ /* 0x000fe80008000009 */
[----:B------:R-:W-:Y:S04]  /*c230*/  STS.U8 [R0+UR9+0x2300], R78 ;  /* 0x0023004e00007988 */ /* 0x000fe80008000009 */
[----:B------:R-:W-:Y:S04]  /*c240*/  STS.U8 [R0+UR9+0x2700], R77 ;  /* 0x0027004d00007988 */ /* 0x000fe80008000009 */
[----:B------:R-:W-:Y:S04]  /*c250*/  STS.U8 [R0+UR9+0x2b00], R76 ;  /* 0x002b004c00007988 */ /* 0x000fe80008000009 */
[----:B------:R-:W-:Y:S04]  /*c260*/  STS.U8 [R0+UR9+0x2f00], R75 ;  /* 0x002f004b00007988 */ /* 0x000fe80008000009 */
[----:B------:R-:W-:Y:S04]  /*c270*/  STS.U8 [R0+UR9+0x3300], R74 ;  /* 0x0033004a00007988 */ /* 0x000fe80008000009 */
[----:B------:R3:W-:Y:S04]  /*c280*/  STL [R1+0x814], R5 ;  /* 0x0008140501007387 */ /* 0x0007e80000100800 */
[----:B-1----:R-:W4:Y:S04]  /*c290*/  LDL.LU R81, [R1+0x210] ;  /* 0x0002100001517983 */ /* 0x002f280000300800 */
[----:B------:R-:W2:Y:S04]  /*c2a0*/  LDL.LU R83, [R1+0x20c] ;  /* 0x00020c0001537983 */ /* 0x000ea80000300800 */
[----:B------:R-:W2:Y:S04]  /*c2b0*/  LDL.LU R85, [R1+0x208] ;  /* 0x0002080001557983 */ /* 0x000ea80000300800 */
[----:B------:R-:W2:Y:S04]  /*c2c0*/  LDL.LU R87, [R1+0x204] ;  /* 0x0002040001577983 */ /* 0x000ea80000300800 */
[----:B------:R-:W2:Y:S01]  /*c2d0*/  LDL.LU R88, [R1+0x200] ;  /* 0x0002000001587983 */ /* 0x000ea20000300800 */
[----:B------:R-:W-:-:S03]  /*c2e0*/  IMAD R3, R41, R5, RZ ;  /* 0x0000000529037224 */ /* 0x000fc600078e02ff */
[----:B------:R-:W2:Y:S04]  /*c2f0*/  LDL.LU R90, [R1+0x1fc] ;  /* 0x0001fc00015a7983 */ /* 0x000ea80000300800 */
[----:B------:R-:W2:Y:S04]  /*c300*/  LDL.LU R89, [R1+0x1f8] ;  /* 0x0001f80001597983 */ /* 0x000ea80000300800 */
[----:B------:R-:W2:Y:S04]  /*c310*/  LDL.LU R91, [R1+0x1f0] ;  /* 0x0001f000015b7983 */ /* 0x000ea80000300800 */
[----:B------:R-:W2:Y:S04]  /*c320*/  LDL.LU R92, [R1+0x1ec] ;  /* 0x0001ec00015c7983 */ /* 0x000ea80000300800 */
[----:B---3--:R-:W3:Y:S04]  /*c330*/  LDL.LU R5, [R1+0x1e8] ;  /* 0x0001e80001057983 */ /* 0x008ee80000300800 */
[----:B------:R-:W-:Y:S04]  /*c340*/  STS.U8 [R0+UR9+0x3700], R9 ;  /* 0x0037000900007988 */ /* 0x000fe80008000009 */
[----:B------:R-:W3:Y:S04]  /*c350*/  LDL.LU R26, [R1+0x1e0] ;  /* 0x0001e000011a7983 */ /* 0x000ee80000300800 */
[----:B------:R-:W-:Y:S04]  /*c360*/  STS.U8 [R0+UR9+0x3b00], R8 ;  /* 0x003b000800007988 */ /* 0x000fe80008000009 */
[----:B------:R-:W3:Y:S04]  /*c370*/  LDL.LU R27, [R1+0x1d8] ;  /* 0x0001d800011b7983 */ /* 0x000ee80000300800 */
[----:B------:R1:W-:Y:S04]  /*c380*/  STS.U8 [R0+UR9+0x3f00], R7 ;  /* 0x003f000700007988 */ /* 0x0003e80008000009 */
[----:B------:R-:W3:Y:S04]  /*c390*/  LDL.LU R2, [R1+0x11c] ;  /* 0x00011c0001027983 */ /* 0x000ee80000300800 */
[----:B-1----:R-:W3:Y:S04]  /*c3a0*/  LDL.LU R0, [R1+0x118] ;  /* 0x0001180001007983 */ /* 0x002ee80000300800 */
[----:B------:R-:W3:Y:S04]  /*c3b0*/  LDL.LU R4, [R1+0x114] ;  /* 0x0001140001047983 */ /* 0x000ee80000300800 */
[----:B------:R-:W3:Y:S04]  /*c3c0*/  LDL.LU R25, [R1+0x110] ;  /* 0x0001100001197983 */ /* 0x000ee80000300800 */
[----:B------:R-:W3:Y:S04]  /*c3d0*/  LDL.LU R29, [R1+0x100] ;  /* 0x00010000011d7983 */ /* 0x000ee80000300800 */
[----:B------:R-:W0:Y:S04]  /*c3e0*/  LDL.LU R30, [R1+0xfc] ;  /* 0x0000fc00011e7983 */ /* 0x000e280000300800 */
[----:B------:R-:W3:Y:S04]  /*c3f0*/  LDL.LU R31, [R1+0xf8] ;  /* 0x0000f800011f7983 */ /* 0x000ee80000300800 */
[----:B------:R-:W3:Y:S04]  /*c400*/  LDL.LU R32, [R1+0xf4] ;  /* 0x0000f40001207983 */ /* 0x000ee80000300800 */
[----:B------:R-:W3:Y:S04]  /*c410*/  LDL.LU R35, [R1+0xe0] ;  /* 0x0000e00001237983 */ /* 0x000ee80000300800 */
[----:B------:R-:W3:Y:S04]  /*c420*/  LDL.LU R36, [R1+0xdc] ;  /* 0x0000dc0001247983 */ /* 0x000ee80000300800 */
[----:B------:R-:W3:Y:S04]  /*c430*/  LDL.LU R38, [R1+0xd8] ;  /* 0x0000d80001267983 */ /* 0x000ee80000300800 */
[----:B------:R-:W3:Y:S04]  /*c440*/  LDL.LU R39, [R1+0xc8] ;  /* 0x0000c80001277983 */ /* 0x000ee80000300800 */
[----:B------:R-:W3:Y:S01]  /*c450*/  LDL.LU R40, [R1+0xc4] ;  /* 0x0000c40001287983 */ /* 0x000ee20000300800 */
[----:B------:R-:W-:-:S03]  /*c460*/  LOP3.LUT R93, R41, 0x70, RZ, 0x3c, !PT ;  /* 0x00000070295d7812 */ /* 0x000fc600078e3cff */
[----:B------:R-:W3:Y:S01]  /*c470*/  LDL.LU R41, [R1+0xc0] ;  /* 0x0000c00001297983 */ /* 0x000ee20000300800 */
[C---:B------:R-:W-:Y:S01]  /*c480*/  IADD3 R6, P0, PT, R3.reuse, UR14, RZ ;  /* 0x0000000e03067c10 */ /* 0x040fe2000ff1e0ff */
[----:B------:R-:W-:Y:S01]  /*c490*/  IMAD R74, R68, UR61, RZ ;  /* 0x0000003d444a7c24 */ /* 0x000fe2000f8e02ff */
[----:B------:R-:W1:Y:S01]  /*c4a0*/  LDCU UR14, c[0x0][0x3b0] ;  /* 0x00007600ff0e77ac */ /* 0x000e620008000800 */
[----:B------:R-:W-:Y:S04]  /*c4b0*/  STS.U8 [R93+UR9+0x380], R22 ;  /* 0x000380165d007988 */ /* 0x000fe80008000009 */
[----:B------:R-:W-:Y:S04]  /*c4c0*/  STS.U8 [R93+UR9+0x780], R21 ;  /* 0x000780155d007988 */ /* 0x000fe80008000009 */
[----:B------:R-:W-:Y:S04]  /*c4d0*/  STS.U8 [R93+UR9+0xb80], R20 ;  /* 0x000b80145d007988 */ /* 0x000fe80008000009 */
[----:B------:R-:W-:Y:S01]  /*c4e0*/  STS.U8 [R93+UR9+0xf80], R19 ;  /* 0x000f80135d007988 */ /* 0x000fe20008000009 */
[----:B------:R-:W-:Y:S01]  /*c4f0*/  LEA.HI.X.SX32 R3, R3, UR15, 0x1, P0 ;  /* 0x0000000f03037c11 */ /* 0x000fe200080f0eff */
[----:B------:R-:W-:Y:S01]  /*c500*/  IMAD R42, R42, UR29, RZ ;  /* 0x0000001d2a2a7c24 */ /* 0x000fe2000f8e02ff */
[----:B------:R-:W0:Y:S01]  /*c510*/  LDCU UR15, c[0x0][0x3b0] ;  /* 0x00007600ff0f77ac */ /* 0x000e220008000800 */
        /* <DEDUP_REMOVED lines=8> */
[----:B------:R1:W-:Y:S01]  /*c5a0*/  STS.U8 [R93+UR9+0x3380], R10 ;  /* 0x0033800a5d007988 */ /* 0x0003e20008000009 */
[----:B------:R-:W-:-:S02]  /*c5b0*/  IMAD R43, R43, UR30, RZ ;  /* 0x0000001e2b2b7c24 */ /* 0x000fc4000f8e02ff */
[----:B------:R-:W-:Y:S02]  /*c5c0*/  IMAD R44, R44, UR31, RZ ;  /* 0x0000001f2c2c7c24 */ /* 0x000fe4000f8e02ff */
[----:B------:R-:W-:Y:S02]  /*c5d0*/  IMAD R45, R45, UR32, RZ ;  /* 0x000000202d2d7c24 */ /* 0x000fe4000f8e02ff */
[----:B----4-:R-:W-:Y:S02]  /*c5e0*/  IMAD R7, R81, UR4, RZ ;  /* 0x0000000451077c24 */ /* 0x010fe4000f8e02ff */
[----:B--2---:R-:W-:Y:S02]  /*c5f0*/  IMAD R8, R83, UR4, RZ ;  /* 0x0000000453087c24 */ /* 0x004fe4000f8e02ff */
[----:B------:R-:W-:Y:S02]  /*c600*/  IMAD R9, R85, UR4, RZ ;  /* 0x0000000455097c24 */ /* 0x000fe4000f8e02ff */
[----:B-1----:R-:W-:-:S02]  /*c610*/  IMAD R10, R87, UR4, RZ ;  /* 0x00000004570a7c24 */ /* 0x002fc4000f8e02ff */
[----:B------:R-:W-:Y:S02]  /*c620*/  IMAD R11, R88, UR4, RZ ;  /* 0x00000004580b7c24 */ /* 0x000fe4000f8e02ff */
[----:B------:R-:W-:Y:S02]  /*c630*/  IMAD R12, R90, UR4, RZ ;  /* 0x000000045a0c7c24 */ /* 0x000fe4000f8e02ff */
[----:B------:R-:W-:Y:S02]  /*c640*/  IMAD R13, R89, UR4, RZ ;  /* 0x00000004590d7c24 */ /* 0x000fe4000f8e02ff */
[----:B------:R-:W-:Y:S02]  /*c650*/  IMAD R14, R91, UR4, RZ ;  /* 0x000000045b0e7c24 */ /* 0x000fe4000f8e02ff */
[----:B------:R-:W-:Y:S02]  /*c660*/  IMAD R15, R92, UR4, RZ ;  /* 0x000000045c0f7c24 */ /* 0x000fe4000f8e02ff */
[----:B---3--:R-:W-:-:S02]  /*c670*/  IMAD R17, R26, UR4, RZ ;  /* 0x000000041a117c24 */ /* 0x008fc4000f8e02ff */
[----:B------:R-:W-:Y:S02]  /*c680*/  IMAD R19, R2, UR4, RZ ;  /* 0x0000000402137c24 */ /* 0x000fe4000f8e02ff */
[----:B------:R-:W-:Y:S01]  /*c690*/  IMAD R20, R0, UR4, RZ ;  /* 0x0000000400147c24 */ /* 0x000fe2000f8e02ff */
[----:B------:R-:W-:Y:S01]  /*c6a0*/  IADD3 R0, P0, PT, R7, R6, RZ ;  /* 0x0000000607007210 */ /* 0x000fe20007f1e0ff */
[----:B------:R-:W-:-:S03]  /*c6b0*/  IMAD R21, R4, UR5, RZ ;  /* 0x0000000504157c24 */ /* 0x000fc6000f8e02ff */
[----:B------:R-:W-:Y:S02]  /*c6c0*/  LEA.HI.X.SX32 R4, R7, R3, 0x1, P0 ;  /* 0x0000000307047211 */ /* 0x000fe400000f0eff */
[-C--:B------:R-:W-:Y:S01]  /*c6d0*/  IADD3 R2, P2, PT, R8, R6.reuse, RZ ;  /* 0x0000000608027210 */ /* 0x080fe20007f5e0ff */
[----:B------:R1:W-:Y:S04]  /*c6e0*/  STL [R1+0x1dc], R0 ;  /* 0x0001dc0001007387 */ /* 0x0003e80000100800 */
[----:B------:R2:W-:Y:S04]  /*c6f0*/  STL [R1+0x1d8], R4 ;  /* 0x0001d80401007387 */ /* 0x0005e80000100800 */
[----:B------:R3:W-:Y:S01]  /*c700*/  STL [R1+0x1e4], R2 ;  /* 0x0001e40201007387 */ /* 0x0007e20000100800 */
[----:B-1----:R-:W-:-:S02]  /*c710*/  IADD3 R0, P6, PT, R9, R6, RZ ;  /* 0x0000000609007210 */ /* 0x002fc40007fde0ff */
[----:B--2---:R-:W-:-:S03]  /*c720*/  IADD3 R4, P5, PT, R10, R6, RZ ;  /* 0x000000060a047210 */ /* 0x004fc60007fbe0ff */
[----:B------:R1:W-:Y:S01]  /*c730*/  STL [R1+0x1ec], R0 ;  /* 0x0001ec0001007387 */ /* 0x0003e20000100800 */
[-C--:B---3--:R-:W-:Y:S01]  /*c740*/  IADD3 R2, P1, PT, R11, R6.reuse, RZ ;  /* 0x000000060b027210 */ /* 0x088fe20007f3e0ff */
[----:B0-----:R-:W-:Y:S02]  /*c750*/  IMAD R26, R30, UR13, RZ ;  /* 0x0000000d1e1a7c24 */ /* 0x001fe4000f8e02ff */
[----:B------:R-:W-:Y:S01]  /*c760*/  STL [R1+0x210], R4 ;  /* 0x0002100401007387 */ /* 0x000fe20000100800 */
[----:B------:R-:W-:Y:S01]  /*c770*/  IMAD R30, R35, UR20, RZ ;  /* 0x00000014231e7c24 */ /* 0x000fe2000f8e02ff */
[-C--:B-1----:R-:W-:Y:S02]  /*c780*/  IADD3 R0, P0, PT, R12, R6.reuse, RZ ;  /* 0x000000060c007210 */ /* 0x082fe40007f1e0ff */
[----:B------:R0:W-:Y:S01]  /*c790*/  STL [R1+0x218], R2 ;  /* 0x0002180201007387 */ /* 0x0001e20000100800 */
[----:B------:R-:W-:Y:S02]  /*c7a0*/  IMAD R35, R39, UR23, RZ ;  /* 0x0000001727237c24 */ /* 0x000fe4000f8e02ff */
[----:B------:R-:W-:Y:S01]  /*c7b0*/  IMAD R39, R86, UR26, RZ ;  /* 0x0000001a56277c24 */ /* 0x000fe2000f8e02ff */
[----:B------:R-:W-:-:S02]  /*c7c0*/  IADD3 R86, P4, PT, R13, R6, RZ ;  /* 0x000000060d567210 */ /* 0x000fc40007f9e0ff */
[-C--:B0-----:R-:W-:Y:S01]  /*c7d0*/  LEA.HI.X.SX32 R2, R8, R3.reuse, 0x1, P2 ;  /* 0x0000000308027211 */ /* 0x081fe200010f0eff */
[----:B------:R0:W-:Y:S01]  /*c7e0*/  STL [R1+0x220], R0 ;  /* 0x0002200001007387 */ /* 0x0001e20000100800 */
[----:B------:R-:W-:Y:S01]  /*c7f0*/  IADD3 R91, P2, PT, R14, R6, RZ ;  /* 0x000000060e5b7210 */ /* 0x000fe20007f5e0ff */
[----:B------:R-:W-:Y:S02]  /*c800*/  IMAD R16, R5, UR4, RZ ;  /* 0x0000000405107c24 */ /* 0x000fe4000f8e02ff */
[----:B------:R1:W-:Y:S01]  /*c810*/  STL [R1+0x1e0], R2 ;  /* 0x0001e00201007387 */ /* 0x0003e20000100800 */
[----:B0-----:R-:W-:-:S03]  /*c820*/  LEA.HI.X.SX32 R0, R9, R3, 0x1, P6 ;  /* 0x0000000309007211 */ /* 0x001fc600030f0eff */
[----:B------:R-:W-:Y:S01]  /*c830*/  STL [R1+0x228], R86 ;  /* 0x0002285601007387 */ /* 0x000fe20000100800 */
[----:B-1----:R-:W-:-:S03]  /*c840*/  IADD3 R2, P6, PT, R15, R6, RZ ;  /* 0x000000060f027210 */ /* 0x002fc60007fde0ff */
[----:B------:R-:W-:Y:S04]  /*c850*/  STL [R1+0x818], R86 ;  /* 0x0008185601007387 */ /* 0x000fe80000100800 */
[----:B------:R0:W-:Y:S01]  /*c860*/  STL [R1+0x1e8], R0 ;  /* 0x0001e80001007387 */ /* 0x0001e20000100800 */
[----:B------:R-:W-:-:S03]  /*c870*/  IMAD R18, R27, UR4, RZ ;  /* 0x000000041b127c24 */ /* 0x000fc6000f8e02ff */
[----:B------:R-:W-:Y:S04]  /*c880*/  STL [R1+0x230], R91 ;  /* 0x0002305b01007387 */ /* 0x000fe80000100800 */
[----:B------:R1:W-:Y:S01]  /*c890*/  STL [R1+0x238], R2 ;  /* 0x0002380201007387 */ /* 0x0003e20000100800 */
[-C--:B0-----:R-:W-:Y:S02]  /*c8a0*/  LEA.HI.X.SX32 R0, R10, R3.reuse, 0x1, P5 ;  /* 0x000000030a007211 */ /* 0x081fe400028f0eff */
[----:B------:R-:W-:Y:S01]  /*c8b0*/  IADD3 R4, P5, PT, R16, R6, RZ ;  /* 0x0000000610047210 */ /* 0x000fe20007fbe0ff */
[----:B------:R0:W-:Y:S01]  /*c8c0*/  STL [R1+0x81c], R91 ;  /* 0x00081c5b01007387 */ /* 0x0001e20000100800 */
[----:B-1----:R-:W-:-:S03]  /*c8d0*/  LEA.HI.X.SX32 R2, R11, R3, 0x1, P1 ;  /* 0x000000030b027211 */ /* 0x002fc600008f0eff */
[----:B------:R1:W-:Y:S04]  /*c8e0*/  STL [R1+0x1f0], R0 ;  /* 0x0001f00001007387 */ /* 0x0003e80000100800 */
[----:B------:R-:W-:Y:S01]  /*c8f0*/  STL [R1+0x240], R4 ;  /* 0x0002400401007387 */ /* 0x000fe20000100800 */
[----:B0-----:R-:W-:-:S03]  /*c900*/  LEA.HI.X.SX32 R91, R12, R3, 0x1, P0 ;  /* 0x000000030c5b7211 */ /* 0x001fc600000f0eff */
[----:B------:R0:W-:Y:S01]  /*c910*/  STL [R1+0x214], R2 ;  /* 0x0002140201007387 */ /* 0x0001e20000100800 */
[----:B-1----:R-:W-:Y:S02]  /*c920*/  IADD3 R0, P1, PT, R17, R6, RZ ;  /* 0x0000000611007210 */ /* 0x002fe40007f3e0ff */
[----:B------:R-:W-:-:S03]  /*c930*/  LEA.HI.X.SX32 R68, R13, R3, 0x1, P4 ;  /* 0x000000030d447211 */ /* 0x000fc600020f0eff */
[----:B------:R1:W-:Y:S01]  /*c940*/  STL [R1+0x248], R0 ;  /* 0x0002480001007387 */ /* 0x0003e20000100800 */
[----:B0-----:R-:W-:Y:S02]  /*c950*/  IADD3 R2, P0, PT, R18, R6, RZ ;  /* 0x0000000612027210 */ /* 0x001fe40007f1e0ff */
[----:B------:R-:W-:-:S03]  /*c960*/  LEA.HI.X.SX32 R92, R14, R3, 0x1, P2 ;  /* 0x000000030e5c7211 */ /* 0x000fc600010f0eff */
[----:B------:R-:W-:Y:S01]  /*c970*/  STL [R1+0x250], R2 ;  /* 0x0002500201007387 */ /* 0x000fe20000100800 */
[----:B-1----:R-:W-:-:S03]  /*c980*/  IADD3 R0, P4, PT, R19, R6, RZ ;  /* 0x0000000613007210 */ /* 0x002fc60007f9e0ff */
[----:B------:R-:W-:Y:S01]  /*c990*/  STL [R1+0x21c], R91 ;  /* 0x00021c5b01007387 */ /* 0x000fe20000100800 */
[----:B------:R-:W-:Y:S01]  /*c9a0*/  IADD3 R5, P2, PT, R20, R6, RZ ;  /* 0x0000000614057210 */ /* 0x000fe20007f5e0ff */
[----:B------:R-:W-:Y:S02]  /*c9b0*/  IMAD R27, R31, UR16, RZ ;  /* 0x000000101f1b7c24 */ /* 0x000fe4000f8e02ff */
[----:B------:R-:W-:Y:S01]  /*c9c0*/  STL [R1+0x820], R91 ;  /* 0x0008205b01007387 */ /* 0x000fe20000100800 */
[----:B------:R-:W-:-:S03]  /*c9d0*/  IMAD R31, R36, UR21, RZ ;  /* 0x00000015241f7c24 */ /* 0x000fc6000f8e02ff */
[----:B------:R0:W-:Y:S01]  /*c9e0*/  STL [R1+0x258], R0 ;  /* 0x0002580001007387 */ /* 0x0001e20000100800 */
[----:B------:R-:W-:Y:S02]  /*c9f0*/  IMAD R36, R40, UR24, RZ ;  /* 0x0000001828247c24 */ /* 0x000fe4000f8e02ff */
[----:B------:R-:W-:Y:S01]  /*ca00*/  IMAD R40, R73, UR27, RZ ;  /* 0x0000001b49287c24 */ /* 0x000fe2000f8e02ff */
[----:B------:R-:W-:Y:S01]  /*ca10*/  STL [R1+0x224], R68 ;  /* 0x0002244401007387 */ /* 0x000fe20000100800 */
[----:B------:R-:W-:Y:S01]  /*ca20*/  IMAD R22, R25, UR7, RZ ;  /* 0x0000000719167c24 */ /* 0x000fe2000f8e02ff */
[-C--:B0-----:R-:W-:Y:S02]  /*ca30*/  LEA.HI.X.SX32 R0, R15, R3.reuse, 0x1, P6 ;  /* 0x000000030f007211 */ /* 0x081fe400030f0eff */
[----:B------:R-:W-:Y:S01]  /*ca40*/  STL [R1+0x824], R68 ;  /* 0x0008244401007387 */ /* 0x000fe20000100800 */
[----:B------:R-:W-:Y:S01]  /*ca50*/  IMAD R73, R82, UR60, RZ ;  /* 0x0000003c52497c24 */ /* 0x000fe2000f8e02ff */
[----:B------:R-:W-:Y:S01]  /*ca60*/  IADD3 R82, P6, PT, R21, R6, RZ ;  /* 0x0000000615527210 */ /* 0x000fe20007fde0ff */
[----:B------:R-:W-:Y:S01]  /*ca70*/  IMAD R25, R29, UR12, RZ ;  /* 0x0000000c1d197c24 */ /* 0x000fe2000f8e02ff */
[----:B------:R-:W-:Y:S01]  /*ca80*/  STL [R1+0x260], R5 ;  /* 0x0002600501007387 */ /* 0x000fe20000100800 */
[----:B------:R-:W-:-:S03]  /*ca90*/  LEA.HI.X.SX32 R4, R17, R3, 0x1, P1 ;  /* 0x0000000311047211 */ /* 0x000fc600008f0eff */
[----:B------:R0:W-:Y:S01]  /*caa0*/  STL [R1+0x234], R0 ;  /* 0x0002340001007387 */ /* 0x0001e20000100800 */
[----:B------:R-:W-:-:S03]  /*cab0*/  IADD3 R2, P1, PT, R25, R6, RZ ;  /* 0x0000000619027210 */ /* 0x000fc60007f3e0ff */
[----:B------:R-:W-:Y:S04]  /*cac0*/  STL [R1+0x828], R5 ;  /* 0x0008280501007387 */ /* 0x000fe80000100800 */
[----:B------:R-:W-:Y:S01]  /*cad0*/  STL [R1+0x22c], R92 ;  /* 0x00022c5c01007387 */ /* 0x000fe20000100800 */
[----:B0-----:R-:W-:-:S03]  /*cae0*/  LEA.HI.X.SX32 R0, R16, R3, 0x1, P5 ;  /* 0x0000000310007211 */ /* 0x001fc600028f0eff */
[----:B------:R-:W-:Y:S01]  /*caf0*/  STL [R1+0x82c], R92 ;  /* 0x00082c5c01007387 */ /* 0x000fe20000100800 */
[----:B------:R-:W-:-:S03]  /*cb00*/  IADD3 R89, P5, PT, R22, R6, RZ ;  /* 0x0000000616597210 */ /* 0x000fc60007fbe0ff */
[----:B------:R-:W-:Y:S04]  /*cb10*/  STL [R1+0x268], R82 ;  /* 0x0002685201007387 */ /* 0x000fe80000100800 */
[----:B------:R0:W-:Y:S04]  /*cb20*/  STL [R1+0x23c], R0 ;  /* 0x00023c0001007387 */ /* 0x0001e80000100800 */
[----:B------:R1:W-:Y:S04]  /*cb30*/  STL [R1+0x830], R82 ;  /* 0x0008305201007387 */ /* 0x0003e80000100800 */
[----:B------:R-:W-:Y:S01]  /*cb40*/  STL [R1+0x244], R4 ;  /* 0x0002440401007387 */ /* 0x000fe20000100800 */
[----:B0-----:R-:W-:-:S03]  /*cb50*/  LEA.HI.X.SX32 R0, R18, R3, 0x1, P0 ;  /* 0x0000000312007211 */ /* 0x001fc600000f0eff */
[----:B------:R-:W-:Y:S04]  /*cb60*/  STL [R1+0x270], R89 ;  /* 0x0002705901007387 */ /* 0x000fe80000100800 */
[----:B------:R0:W-:Y:S01]  /*cb70*/  STL [R1+0x278], R2 ;  /* 0x0002780201007387 */ /* 0x0001e20000100800 */
[----:B------:R-:W-:-:S03]  /*cb80*/  IMAD R29, R32, UR17, RZ ;  /* 0x00000011201d7c24 */ /* 0x000fc6000f8e02ff */
[----:B------:R-:W-:Y:S01]  /*cb90*/  STL [R1+0x834], R89 ;  /* 0x0008345901007387 */ /* 0x000fe20000100800 */
[----:B-1----:R-:W-:-:S03]  /*cba0*/  LEA.HI.X.SX32 R82, R19, R3, 0x1, P4 ;  /* 0x0000000313527211 */ /* 0x002fc600020f0eff */
[----:B------:R1:W-:Y:S01]  /*cbb0*/  STL [R1+0x24c], R0 ;  /* 0x00024c0001007387 */ /* 0x0003e20000100800 */
[----:B------:R-:W-:Y:S01]  /*cbc0*/  IMAD R32, R38, UR22, RZ ;  /* 0x0000001626207c24 */ /* 0x000fe2000f8e02ff */
[-C--:B0-----:R-:W-:Y:S01]  /*cbd0*/  IADD3 R2, P4, PT, R27, R6.reuse, RZ ;  /* 0x000000061b027210 */ /* 0x081fe20007f9e0ff */
[----:B------:R-:W-:Y:S01]  /*cbe0*/  IMAD R38, R41, UR25, RZ ;  /* 0x0000001929267c24 */ /* 0x000fe2000f8e02ff */
[-C--:B------:R-:W-:Y:S02]  /*cbf0*/  LEA.HI.X.SX32 R86, R20, R3.reuse, 0x1, P2 ;  /* 0x0000000314567211 */ /* 0x080fe400010f0eff */
[----:B-1----:R-:W-:Y:S01]  /*cc00*/  IADD3 R0, P0, PT, R26, R6, RZ ;  /* 0x000000061a007210 */ /* 0x002fe20007f1e0ff */
[----:B------:R-:W-:Y:S02]  /*cc10*/  IMAD R41, R72, UR28, RZ ;  /* 0x0000001c48297c24 */ /* 0x000fe4000f8e02ff */
[----:B------:R-:W-:Y:S02]  /*cc20*/  IMAD R72, R84, UR59, RZ ;  /* 0x0000003b54487c24 */ /* 0x000fe4000f8e02ff */
[----:B------:R0:W-:Y:S01]  /*cc30*/  STL [R1+0x280], R0 ;  /* 0x0002800001007387 */ /* 0x0001e20000100800 */
[----:B------:R-:W-:-:S02]  /*cc40*/  LEA.HI.X.SX32 R84, R21, R3, 0x1, P6 ;  /* 0x0000000315547211 */ /* 0x000fc400030f0eff */
[-C--:B------:R-:W-:Y:S01]  /*cc50*/  IADD3 R5, P6, PT, R30, R6.reuse, RZ ;  /* 0x000000061e057210 */ /* 0x080fe20007fde0ff */
[----:B------:R1:W-:Y:S01]  /*cc60*/  STL [R1+0x288], R2 ;  /* 0x0002880201007387 */ /* 0x0003e20000100800 */
[----:B0-----:R-:W-:-:S03]  /*cc70*/  IADD3 R0, P2, PT, R29, R6, RZ ;  /* 0x000000061d007210 */ /* 0x001fc60007f5e0ff */
[----:B------:R-:W-:Y:S01]  /*cc80*/  STL [R1+0x254], R82 ;  /* 0x0002545201007387 */ /* 0x000fe20000100800 */
[----:B------:R-:W-:-:S03]  /*cc90*/  LEA.HI.X.SX32 R90, R22, R3, 0x1, P5 ;  /* 0x00000003165a7211 */ /* 0x000fc600028f0eff */
[----:B------:R-:W-:Y:S01]  /*cca0*/  STL [R1+0x838], R82 ;  /* 0x0008385201007387 */ /* 0x000fe20000100800 */
[----:B-1----:R-:W-:-:S03]  /*ccb0*/  LEA.HI.X.SX32 R2, R25, R3, 0x1, P1 ;  /* 0x0000000319027211 */ /* 0x002fc600008f0eff */
[----:B------:R0:W-:Y:S04]  /*ccc0*/  STL [R1+0x290], R0 ;  /* 0x0002900001007387 */ /* 0x0001e80000100800 */
[----:B------:R-:W-:Y:S04]  /*ccd0*/  STL [R1+0x25c], R86 ;  /* 0x00025c5601007387 */ /* 0x000fe80000100800 */
[----:B------:R-:W-:Y:S01]  /*cce0*/  STL [R1+0x83c], R86 ;  /* 0x00083c5601007387 */ /* 0x000fe20000100800 */
[----:B0-----:R-:W-:-:S03]  /*ccf0*/  IADD3 R0, P5, PT, R31, R6, RZ ;  /* 0x000000061f007210 */ /* 0x001fc60007fbe0ff */
[----:B------:R-:W-:Y:S04]  /*cd00*/  STL [R1+0x298], R5 ;  /* 0x0002980501007387 */ /* 0x000fe80000100800 */
[----:B------:R-:W-:Y:S04]  /*cd10*/  STL [R1+0x840], R5 ;  /* 0x0008400501007387 */ /* 0x000fe80000100800 */
[----:B------:R-:W-:Y:S01]  /*cd20*/  STL [R1+0x264], R84 ;  /* 0x0002645401007387 */ /* 0x000fe20000100800 */
[----:B------:R-:W-:-:S03]  /*cd30*/  IADD3 R21, P1, PT, R32, R6, RZ ;  /* 0x0000000620157210 */ /* 0x000fc60007f3e0ff */
[----:B------:R-:W-:Y:S04]  /*cd40*/  STL [R1+0x844], R84 ;  /* 0x0008445401007387 */ /* 0x000fe80000100800 */
[----:B------:R-:W-:Y:S04]  /*cd50*/  STL [R1+0x2a0], R0 ;  /* 0x0002a00001007387 */ /* 0x000fe80000100800 */
[----:B------:R0:W-:Y:S04]  /*cd60*/  STL [R1+0x274], R2 ;  /* 0x0002740201007387 */ /* 0x0001e80000100800 */
[----:B------:R1:W-:Y:S04]  /*cd70*/  STL [R1+0x848], R0 ;  /* 0x0008480001007387 */ /* 0x0003e80000100800 */
[----:B------:R-:W-:Y:S01]  /*cd80*/  STL [R1+0x26c], R90 ;  /* 0x00026c5a01007387 */ /* 0x000fe20000100800 */
[----:B0-----:R-:W-:-:S02]  /*cd90*/  LEA.HI.X.SX32 R2, R27, R3, 0x1, P4 ;  /* 0x000000031b027211 */ /* 0x001fc400020f0eff */
[----:B-1----:R-:W-:Y:S01]  /*cda0*/  LEA.HI.X.SX32 R0, R26, R3, 0x1, P0 ;  /* 0x000000031a007211 */ /* 0x002fe200000f0eff */
[----:B------:R-:W-:Y:S01]  /*cdb0*/  STL [R1+0x84c], R90 ;  /* 0x00084c5a01007387 */ /* 0x000fe20000100800 */
[----:B------:R-:W-:-:S03]  /*cdc0*/  IADD3 R87, P0, PT, R35, R6, RZ ;  /* 0x0000000623577210 */ /* 0x000fc60007f1e0ff */
[----:B------:R-:W-:Y:S04]  /*cdd0*/  STL [R1+0x2a8], R21 ;  /* 0x0002a81501007387 */ /* 0x000fe80000100800 */
[----:B------:R0:W-:Y:S01]  /*cde0*/  STL [R1+0x27c], R0 ;  /* 0x00027c0001007387 */ /* 0x0001e20000100800 */
[----:B------:R-:W-:-:S03]  /*cdf0*/  LEA.HI.X.SX32 R84, R29, R3, 0x1, P2 ;  /* 0x000000031d547211 */ /* 0x000fc600010f0eff */
[----:B------:R-:W-:Y:S01]  /*ce00*/  STL [R1+0x850], R21 ;  /* 0x0008501501007387 */ /* 0x000fe20000100800 */
[----:B0-----:R-:W-:-:S03]  /*ce10*/  IADD3 R0, P4, PT, R36, R6, RZ ;  /* 0x0000000624007210 */ /* 0x001fc60007f9e0ff */
[----:B------:R-:W-:Y:S04]  /*ce20*/  STL [R1+0x284], R2 ;  /* 0x0002840201007387 */ /* 0x000fe80000100800 */
[----:B------:R-:W-:Y:S04]  /*ce30*/  STL [R1+0x2b0], R87 ;  /* 0x0002b05701007387 */ /* 0x000fe80000100800 */
[----:B------:R0:W-:Y:S01]  /*ce40*/  STL [R1+0x2b8], R0 ;  /* 0x0002b80001007387 */ /* 0x0001e20000100800 */
[----:B------:R-:W-:-:S03]  /*ce50*/  LEA.HI.X.SX32 R92, R30, R3, 0x1, P6 ;  /* 0x000000031e5c7211 */ /* 0x000fc600030f0eff */
[----:B------:R-:W-:Y:S01]  /*ce60*/  STL [R1+0x854], R87 ;  /* 0x0008545701007387 */ /* 0x000fe20000100800 */
[----:B0-----:R-:W-:-:S03]  /*ce70*/  IADD3 R0, P2, PT, R38, R6, RZ ;  /* 0x0000000626007210 */ /* 0x001fc60007f5e0ff */
[----:B------:R-:W-:Y:S01]  /*ce80*/  STL [R1+0x28c], R84 ;  /* 0x00028c5401007387 */ /* 0x000fe20000100800 */
[----:B------:R-:W-:-:S03]  /*ce90*/  LEA.HI.X.SX32 R2, R31, R3, 0x1, P5 ;  /* 0x000000031f027211 */ /* 0x000fc600028f0eff */
[----:B------:R0:W-:Y:S01]  /*cea0*/  STL [R1+0x2c0], R0 ;  /* 0x0002c00001007387 */ /* 0x0001e20000100800 */
[----:B------:R-:W-:-:S03]  /*ceb0*/  IADD3 R86, P5, PT, R40, R6, RZ ;  /* 0x0000000628567210 */ /* 0x000fc60007fbe0ff */
[----:B------:R-:W-:Y:S01]  /*cec0*/  STL [R1+0x858], R84 ;  /* 0x0008585401007387 */ /* 0x000fe20000100800 */
[----:B0-----:R-:W-:Y:S02]  /*ced0*/  IADD3 R0, P6, PT, R39, R6, RZ ;  /* 0x0000000627007210 */ /* 0x001fe40007fde0ff */
[----:B------:R-:W-:-:S03]  /*cee0*/  LEA.HI.X.SX32 R22, R32, R3, 0x1, P1 ;  /* 0x0000000320167211 */ /* 0x000fc600008f0eff */
[----:B------:R0:W-:Y:S01]  /*cef0*/  STL [R1+0x2c8], R0 ;  /* 0x0002c80001007387 */ /* 0x0001e20000100800 */
[----:B------:R-:W-:-:S03]  /*cf00*/  IADD3 R91, P1, PT, R41, R6, RZ ;  /* 0x00000006295b7210 */ /* 0x000fc60007f3e0ff */
[----:B------:R-:W-:Y:S01]  /*cf10*/  STL [R1+0x294], R92 ;  /* 0x0002945c01007387 */ /* 0x000fe20000100800 */
[----:B------:R-:W-:-:S03]  /*cf20*/  LEA.HI.X.SX32 R88, R35, R3, 0x1, P0 ;  /* 0x0000000323587211 */ /* 0x000fc600000f0eff */
[----:B------:R-:W-:Y:S01]  /*cf30*/  STL [R1+0x85c], R92 ;  /* 0x00085c5c01007387 */ /* 0x000fe20000100800 */
[----:B------:R-:W-:-:S03]  /*cf40*/  IADD3 R4, P0, PT, R42, R6, RZ ;  /* 0x000000062a047210 */ /* 0x000fc60007f1e0ff */
[----:B------:R-:W-:Y:S01]  /*cf50*/  STL [R1+0x2d0], R86 ;  /* 0x0002d05601007387 */ /* 0x000fe20000100800 */
[----:B0-----:R-:W-:-:S03]  /*cf60*/  LEA.HI.X.SX32 R0, R36, R3, 0x1, P4 ;  /* 0x0000000324007211 */ /* 0x001fc600020f0eff */
[----:B------:R-:W-:Y:S04]  /*cf70*/  STL [R1+0x860], R86 ;  /* 0x0008605601007387 */ /* 0x000fe80000100800 */
[----:B------:R-:W-:Y:S04]  /*cf80*/  STL [R1+0x29c], R2 ;  /* 0x00029c0201007387 */ /* 0x000fe80000100800 */
[----:B------:R-:W-:Y:S04]  /*cf90*/  STL [R1+0x864], R2 ;  /* 0x0008640201007387 */ /* 0x000fe80000100800 */
[----:B------:R-:W-:Y:S04]  /*cfa0*/  STL [R1+0x2d8], R91 ;  /* 0x0002d85b01007387 */ /* 0x000fe80000100800 */
[----:B------:R-:W-:Y:S01]  /*cfb0*/  STL [R1+0x868], R91 ;  /* 0x0008685b01007387 */ /* 0x000fe20000100800 */
[----:B------:R-:W-:-:S03]  /*cfc0*/  IADD3 R19, P4, PT, R43, R6, RZ ;  /* 0x000000062b137210 */ /* 0x000fc60007f9e0ff */
[----:B------:R-:W-:Y:S04]  /*cfd0*/  STL [R1+0x2a4], R22 ;  /* 0x0002a41601007387 */ /* 0x000fe80000100800 */
[----:B------:R-:W-:Y:S04]  /*cfe0*/  STL [R1+0x86c], R22 ;  /* 0x00086c1601007387 */ /* 0x000fe80000100800 */
[----:B------:R-:W-:Y:S04]  /*cff0*/  STL [R1+0x2e0], R4 ;  /* 0x0002e00401007387 */ /* 0x000fe80000100800 */
[----:B------:R0:W-:Y:S04]  /*d000*/  STL [R1+0x2b4], R0 ;  /* 0x0002b40001007387 */ /* 0x0001e80000100800 */
[----:B------:R-:W-:Y:S01]  /*d010*/  STL [R1+0x870], R4 ;  /* 0x0008700401007387 */ /* 0x000fe20000100800 */
[----:B------:R-:W-:-:S03]  /*d020*/  LEA.HI.X.SX32 R84, R39, R3, 0x1, P6 ;  /* 0x0000000327547211 */ /* 0x000fc600030f0eff */
[----:B------:R-:W-:Y:S01]  /*d030*/  STL [R1+0x2ac], R88 ;  /* 0x0002ac5801007387 */ /* 0x000fe20000100800 */
[----:B0-----:R-:W-:-:S03]  /*d040*/  LEA.HI.X.SX32 R0, R38, R3, 0x1, P2 ;  /* 0x0000000326007211 */ /* 0x001fc600010f0eff */
[----:B------:R-:W-:Y:S01]  /*d050*/  STL [R1+0x874], R88 ;  /* 0x0008745801007387 */ /* 0x000fe20000100800 */
[----:B------:R-:W-:-:S03]  /*d060*/  IADD3 R83, P2, PT, R44, R6, RZ ;  /* 0x000000062c537210 */ /* 0x000fc60007f5e0ff */
[----:B------:R-:W-:Y:S01]  /*d070*/  STL [R1+0x2e8], R19 ;  /* 0x0002e81301007387 */ /* 0x000fe20000100800 */
[----:B------:R-:W-:-:S03]  /*d080*/  IMAD R46, R46, UR33, RZ ;  /* 0x000000212e2e7c24 */ /* 0x000fc6000f8e02ff */
[----:B------:R0:W-:Y:S01]  /*d090*/  STL [R1+0x2bc], R0 ;  /* 0x0002bc0001007387 */ /* 0x0001e20000100800 */
[----:B------:R-:W-:-:S03]  /*d0a0*/  LEA.HI.X.SX32 R5, R40, R3, 0x1, P5 ;  /* 0x0000000328057211 */ /* 0x000fc600028f0eff */
[----:B------:R-:W-:Y:S01]  /*d0b0*/  STL [R1+0x878], R19 ;  /* 0x0008781301007387 */ /* 0x000fe20000100800 */
[-C--:B------:R-:W-:Y:S02]  /*d0c0*/  LEA.HI.X.SX32 R68, R41, R3.reuse, 0x1, P1 ;  /* 0x0000000329447211 */ /* 0x080fe400008f0eff */
[-C--:B0-----:R-:W-:Y:S01]  /*d0d0*/  IADD3 R0, P6, PT, R45, R6.reuse, RZ ;  /* 0x000000062d007210 */ /* 0x081fe20007fde0ff */
[----:B------:R-:W-:Y:S01]  /*d0e0*/  STL [R1+0x2f0], R83 ;  /* 0x0002f05301007387 */ /* 0x000fe20000100800 */
[-C--:B------:R-:W-:Y:S01]  /*d0f0*/  LEA.HI.X.SX32 R42, R42, R3.reuse, 0x1, P0 ;  /* 0x000000032a2a7211 */ /* 0x080fe200000f0eff */
[----:B------:R-:W-:Y:S01]  /*d100*/  IMAD R48, R48, UR34, RZ ;  /* 0x0000002230307c24 */ /* 0x000fe2000f8e02ff */
[----:B------:R-:W-:Y:S01]  /*d110*/  IADD3 R91, P0, PT, R46, R6, RZ ;  /* 0x000000062e5b7210 */ /* 0x000fe20007f1e0ff */
[----:B------:R0:W-:Y:S01]  /*d120*/  STL [R1+0x2f8], R0 ;  /* 0x0002f80001007387 */ /* 0x0001e20000100800 */
[----:B------:R-:W-:Y:S01]  /*d130*/  IMAD R49, R49, UR35, RZ ;  /* 0x0000002331317c24 */ /* 0x000fe2000f8e02ff */
[----:B------:R-:W-:-:S02]  /*d140*/  LEA.HI.X.SX32 R20, R43, R3, 0x1, P4 ;  /* 0x000000032b147211 */ /* 0x000fc400020f0eff */
[----:B------:R1:W-:Y:S01]  /*d150*/  STL [R1+0x87c], R83 ;  /* 0x00087c5301007387 */ /* 0x0003e20000100800 */
[----:B------:R-:W-:-:S03]  /*d160*/  IMAD R51, R51, UR36, RZ ;  /* 0x0000002433337c24 */ /* 0x000fc6000f8e02ff */
[----:B------:R-:W-:Y:S01]  /*d170*/  STL [R1+0x2c4], R84 ;  /* 0x0002c45401007387 */ /* 0x000fe20000100800 */
[-C--:B------:R-:W-:Y:S02]  /*d180*/  LEA.HI.X.SX32 R85, R44, R3.reuse, 0x1, P2 ;  /* 0x000000032c557211 */ /* 0x080fe400010f0eff */
[-C--:B0-----:R-:W-:Y:S01]  /*d190*/  LEA.HI.X.SX32 R0, R45, R3.reuse, 0x1, P6 ;  /* 0x000000032d007211 */ /* 0x081fe200030f0eff */
[----:B------:R-:W-:Y:S01]  /*d1a0*/  STL [R1+0x880], R84 ;  /* 0x0008805401007387 */ /* 0x000fe20000100800 */
[----:B------:R-:W-:-:S03]  /*d1b0*/  LEA.HI.X.SX32 R22, R46, R3, 0x1, P0 ;  /* 0x000000032e167211 */ /* 0x000fc600000f0eff */
[----:B------:R-:W-:Y:S01]  /*d1c0*/  STL [R1+0x2cc], R5 ;  /* 0x0002cc0501007387 */ /* 0x000fe20000100800 */
[----:B------:R-:W-:-:S03]  /*d1d0*/  IADD3 R21, P0, PT, R48, R6, RZ ;  /* 0x0000000630157210 */ /* 0x000fc60007f1e0ff */
[----:B------:R-:W-:Y:S01]  /*d1e0*/  STL [R1+0x2d4], R68 ;  /* 0x0002d44401007387 */ /* 0x000fe20000100800 */
[----:B------:R-:W-:Y:S01]  /*d1f0*/  IMAD R53, R53, UR37, RZ ;  /* 0x0000002535357c24 */ /* 0x000fe2000f8e02ff */
[-C--:B------:R-:W-:Y:S02]  /*d200*/  IADD3 R89, P1, PT, R49, R6.reuse, RZ ;  /* 0x0000000631597210 */ /* 0x080fe40007f3e0ff */
[----:B------:R-:W-:Y:S01]  /*d210*/  STL [R1+0x300], R91 ;  /* 0x0003005b01007387 */ /* 0x000fe20000100800 */
[----:B------:R-:W-:-:S03]  /*d220*/  IADD3 R46, P2, PT, R51, R6, RZ ;  /* 0x00000006332e7210 */ /* 0x000fc60007f5e0ff */
[----:B------:R-:W-:Y:S01]  /*d230*/  STL [R1+0x2dc], R42 ;  /* 0x0002dc2a01007387 */ /* 0x000fe20000100800 */
[----:B------:R-:W-:Y:S01]  /*d240*/  IMAD R54, R54, UR38, RZ ;  /* 0x0000002636367c24 */ /* 0x000fe2000f8e02ff */
[----:B------:R-:W-:Y:S02]  /*d250*/  LEA.HI.X.SX32 R87, R48, R3, 0x1, P0 ;  /* 0x0000000330577211 */ /* 0x000fe400000f0eff */
[----:B------:R-:W-:Y:S01]  /*d260*/  STL [R1+0x2e4], R20 ;  /* 0x0002e41401007387 */ /* 0x000fe20000100800 */
[----:B------:R-:W-:-:S03]  /*d270*/  IMAD R55, R55, UR39, RZ ;  /* 0x0000002737377c24 */ /* 0x000fc6000f8e02ff */
[----:B------:R0:W-:Y:S01]  /*d280*/  STL [R1+0x2f4], R0 ;  /* 0x0002f40001007387 */ /* 0x0001e20000100800 */
[----:B------:R-:W-:-:S03]  /*d290*/  LEA.HI.X.SX32 R82, R49, R3, 0x1, P1 ;  /* 0x0000000331527211 */ /* 0x000fc600008f0eff */
[----:B------:R-:W-:Y:S01]  /*d2a0*/  STL [R1+0x2ec], R85 ;  /* 0x0002ec5501007387 */ /* 0x000fe20000100800 */
[----:B------:R-:W-:-:S03]  /*d2b0*/  LEA.HI.X.SX32 R51, R51, R3, 0x1, P2 ;  /* 0x0000000333337211 */ /* 0x000fc600010f0eff */
[----:B------:R-:W-:Y:S01]  /*d2c0*/  STL [R1+0x2fc], R22 ;  /* 0x0002fc1601007387 */ /* 0x000fe20000100800 */
[-C--:B------:R-:W-:Y:S01]  /*d2d0*/  IADD3 R35, P0, PT, R53, R6.reuse, RZ ;  /* 0x0000000635237210 */ /* 0x080fe20007f1e0ff */
[----:B------:R-:W-:Y:S02]  /*d2e0*/  IMAD R57, R57, UR40, RZ ;  /* 0x0000002839397c24 */ /* 0x000fe4000f8e02ff */
[----:B------:R-:W-:Y:S01]  /*d2f0*/  STL [R1+0x308], R21 ;  /* 0x0003081501007387 */ /* 0x000fe20000100800 */
[----:B------:R-:W-:-:S03]  /*d300*/  IADD3 R17, P1, PT, R54, R6, RZ ;  /* 0x0000000636117210 */ /* 0x000fc60007f3e0ff */
[----:B------:R-:W2:Y:S01]  /*d310*/  LDL R48, [R1+0x2f8] ;  /* 0x0002f80001307983 */ /* 0x000ea20000100800 */
[----:B------:R-:W-:-:S03]  /*d320*/  IMAD R60, R60, UR41, RZ ;  /* 0x000000293c3c7c24 */ /* 0x000fc6000f8e02ff */
[----:B------:R-:W3:Y:S01]  /*d330*/  LDL R49, [R1+0x2b8] ;  /* 0x0002b80001317983 */ /* 0x000ee20000100800 */
[----:B------:R-:W-:-:S03]  /*d340*/  IADD3 R80, P2, PT, R55, R6, RZ ;  /* 0x0000000637507210 */ /* 0x000fc60007f5e0ff */
[----:B------:R-:W-:Y:S01]  /*d350*/  STL [R1+0x310], R89 ;  /* 0x0003105901007387 */ /* 0x000fe20000100800 */
[----:B------:R-:W-:Y:S01]  /*d360*/  IMAD R61, R61, UR42, RZ ;  /* 0x0000002a3d3d7c24 */ /* 0x000fe2000f8e02ff */
[-C--:B------:R-:W-:Y:S02]  /*d370*/  LEA.HI.X.SX32 R36, R53, R3.reuse, 0x1, P0 ;  /* 0x0000000335247211 */ /* 0x080fe400000f0eff */
[----:B------:R-:W-:Y:S01]  /*d380*/  STL [R1+0x304], R87 ;  /* 0x0003045701007387 */ /* 0x000fe20000100800 */
[----:B------:R-:W-:-:S03]  /*d390*/  LEA.HI.X.SX32 R18, R54, R3, 0x1, P1 ;  /* 0x0000000336127211 */ /* 0x000fc600008f0eff */
[----:B------:R-:W-:Y:S01]  /*d3a0*/  STL [R1+0x318], R46 ;  /* 0x0003182e01007387 */ /* 0x000fe20000100800 */
[----:B-1----:R-:W-:-:S03]  /*d3b0*/  IADD3 R83, P0, PT, R57, R6, RZ ;  /* 0x0000000639537210 */ /* 0x002fc60007f1e0ff */
[----:B------:R-:W-:Y:S01]  /*d3c0*/  STL [R1+0x30c], R82 ;  /* 0x00030c5201007387 */ /* 0x000fe20000100800 */
[----:B------:R-:W-:-:S03]  /*d3d0*/  LEA.HI.X.SX32 R81, R55, R3, 0x1, P2 ;  /* 0x0000000337517211 */ /* 0x000fc600010f0eff */
[----:B------:R-:W-:Y:S01]  /*d3e0*/  STL [R1+0x314], R51 ;  /* 0x0003143301007387 */ /* 0x000fe20000100800 */
[----:B------:R-:W-:-:S03]  /*d3f0*/  IADD3 R86, P1, PT, R60, R6, RZ ;  /* 0x000000063c567210 */ /* 0x000fc60007f3e0ff */
[----:B------:R-:W4:Y:S01]  /*d400*/  LDL R53, [R1+0x2b4] ;  /* 0x0002b40001357983 */ /* 0x000f220000100800 */
[----:B------:R-:W-:Y:S01]  /*d410*/  IMAD R64, R64, UR43, RZ ;  /* 0x0000002b40407c24 */ /* 0x000fe2000f8e02ff */
[----:B0-----:R-:W-:Y:S02]  /*d420*/  IADD3 R0, P2, PT, R61, R6, RZ ;  /* 0x000000063d007210 */ /* 0x001fe40007f5e0ff */
[----:B------:R-:W-:Y:S01]  /*d430*/  STL [R1+0x320], R35 ;  /* 0x0003202301007387 */ /* 0x000fe20000100800 */
[----:B------:R-:W-:-:S03]  /*d440*/  LEA.HI.X.SX32 R84, R57, R3, 0x1, P0 ;  /* 0x0000000339547211 */ /* 0x000fc600000f0eff */
[----:B------:R-:W-:Y:S01]  /*d450*/  STL [R1+0x328], R17 ;  /* 0x0003281101007387 */ /* 0x000fe20000100800 */
[----:B------:R-:W-:-:S03]  /*d460*/  IMAD R65, R65, UR44, RZ ;  /* 0x0000002c41417c24 */ /* 0x000fc6000f8e02ff */
[----:B------:R-:W-:Y:S01]  /*d470*/  STL [R1+0x31c], R36 ;  /* 0x00031c2401007387 */ /* 0x000fe20000100800 */
[----:B------:R-:W-:Y:S01]  /*d480*/  IMAD R67, R67, UR45, RZ ;  /* 0x0000002d43437c24 */ /* 0x000fe2000f8e02ff */
[-C--:B------:R-:W-:Y:S02]  /*d490*/  LEA.HI.X.SX32 R2, R60, R3.reuse, 0x1, P1 ;  /* 0x000000033c027211 */ /* 0x080fe400008f0eff */
[----:B------:R-:W-:Y:S01]  /*d4a0*/  STL [R1+0x330], R80 ;  /* 0x0003305001007387 */ /* 0x000fe20000100800 */
[----:B------:R-:W-:-:S03]  /*d4b0*/  LEA.HI.X.SX32 R90, R61, R3, 0x1, P2 ;  /* 0x000000033d5a7211 */ /* 0x000fc600010f0eff */
[----:B------:R-:W-:Y:S01]  /*d4c0*/  STL [R1+0x324], R18 ;  /* 0x0003241201007387 */ /* 0x000fe20000100800 */
[----:B------:R-:W-:-:S03]  /*d4d0*/  IADD3 R60, P0, PT, R64, R6, RZ ;  /* 0x00000006403c7210 */ /* 0x000fc60007f1e0ff */
[----:B------:R-:W-:Y:S01]  /*d4e0*/  STL [R1+0x32c], R81 ;  /* 0x00032c5101007387 */ /* 0x000fe20000100800 */
[----:B------:R-:W-:-:S03]  /*d4f0*/  IMAD R71, R71, UR46, RZ ;  /* 0x0000002e47477c24 */ /* 0x000fc6000f8e02ff */
[----:B------:R-:W-:Y:S01]  /*d500*/  STL [R1+0x338], R83 ;  /* 0x0003385301007387 */ /* 0x000fe20000100800 */
[----:B------:R-:W-:-:S03]  /*d510*/  IADD3 R44, P1, PT, R65, R6, RZ ;  /* 0x00000006412c7210 */ /* 0x000fc60007f3e0ff */
[----:B------:R-:W-:Y:S01]  /*d520*/  STL [R1+0x340], R86 ;  /* 0x0003405601007387 */ /* 0x000fe20000100800 */
[----:B------:R-:W-:Y:S01]  /*d530*/  IMAD R70, R70, UR47, RZ ;  /* 0x0000002f46467c24 */ /* 0x000fe2000f8e02ff */
[----:B------:R-:W-:Y:S02]  /*d540*/  IADD3 R31, P2, PT, R67, R6, RZ ;  /* 0x00000006431f7210 */ /* 0x000fe40007f5e0ff */
[----:B------:R-:W-:Y:S01]  /*d550*/  STL [R1+0x334], R84 ;  /* 0x0003345401007387 */ /* 0x000fe20000100800 */
[----:B------:R-:W-:Y:S01]  /*d560*/  IMAD R69, R69, UR48, RZ ;  /* 0x0000003045457c24 */ /* 0x000fe2000f8e02ff */
[-C--:B------:R-:W-:Y:S02]  /*d570*/  LEA.HI.X.SX32 R61, R64, R3.reuse, 0x1, P0 ;  /* 0x00000003403d7211 */ /* 0x080fe400000f0eff */
[----:B------:R-:W-:Y:S01]  /*d580*/  STL [R1+0x348], R0 ;  /* 0x0003480001007387 */ /* 0x000fe20000100800 */
[----:B------:R-:W-:-:S03]  /*d590*/  LEA.HI.X.SX32 R45, R65, R3, 0x1, P1 ;  /* 0x00000003412d7211 */ /* 0x000fc600008f0eff */
[----:B------:R-:W-:Y:S01]  /*d5a0*/  STL [R1+0x33c], R2 ;  /* 0x00033c0201007387 */ /* 0x000fe20000100800 */
[----:B------:R-:W-:-:S03]  /*d5b0*/  LEA.HI.X.SX32 R32, R67, R3, 0x1, P2 ;  /* 0x0000000343207211 */ /* 0x000fc600010f0eff */
[----:B------:R-:W-:Y:S01]  /*d5c0*/  STL [R1+0x344], R90 ;  /* 0x0003445a01007387 */ /* 0x000fe20000100800 */
[----:B------:R-:W-:-:S03]  /*d5d0*/  IADD3 R15, P0, PT, R71, R6, RZ ;  /* 0x00000006470f7210 */ /* 0x000fc60007f1e0ff */
[----:B------:R-:W2:Y:S01]  /*d5e0*/  LDL R64, [R1+0x2f4] ;  /* 0x0002f40001407983 */ /* 0x000ea20000100800 */
[----:B------:R-:W-:-:S03]  /*d5f0*/  IADD3 R78, P1, PT, R70, R6, RZ ;  /* 0x00000006464e7210 */ /* 0x000fc60007f3e0ff */
[----:B------:R-:W-:Y:S01]  /*d600*/  STL [R1+0x350], R60 ;  /* 0x0003503c01007387 */ /* 0x000fe20000100800 */
[----:B------:R-:W-:Y:S01]  /*d610*/  IMAD R66, R66, UR49, RZ ;  /* 0x0000003142427c24 */ /* 0x000fe2000f8e02ff */
[----:B------:R-:W-:Y:S02]  /*d620*/  IADD3 R88, P2, PT, R69, R6, RZ ;  /* 0x0000000645587210 */ /* 0x000fe40007f5e0ff */
[----:B------:R-:W2:Y:S01]  /*d630*/  LDL R65, [R1+0x278] ;  /* 0x0002780001417983 */ /* 0x000ea20000100800 */
[----:B------:R-:W-:-:S03]  /*d640*/  IMAD R63, R63, UR14, RZ ;  /* 0x0000000e3f3f7c24 */ /* 0x000fc6000f8e02ff */
[----:B------:R-:W-:Y:S01]  /*d650*/  STL [R1+0x358], R44 ;  /* 0x0003582c01007387 */ /* 0x000fe20000100800 */
[----:B------:R-:W-:-:S03]  /*d660*/  LEA.HI.X.SX32 R16, R71, R3, 0x1, P0 ;  /* 0x0000000347107211 */ /* 0x000fc600000f0eff */
        /* <DEDUP_REMOVED lines=13> */
[----:B------:R-:W-:-:S03]  /*d740*/  IMAD R58, R58, UR51, RZ ;  /* 0x000000333a3a7c24 */ /* 0x000fc6000f8e02ff */
[----:B------:R-:W-:Y:S01]  /*d750*/  STL [R1+0x370], R78 ;  /* 0x0003704e01007387 */ /* 0x000fe20000100800 */
[----:B------:R-:W-:-:S03]  /*d760*/  LEA.HI.X.SX32 R92, R66, R3, 0x1, P0 ;  /* 0x00000003425c7211 */ /* 0x000fc600000f0eff */
[----:B------:R-:W-:Y:S01]  /*d770*/  STL [R1+0x364], R16 ;  /* 0x0003641001007387 */ /* 0x000fe20000100800 */
[----:B------:R-:W-:Y:S01]  /*d780*/  IMAD R56, R56, UR52, RZ ;  /* 0x0000003438387c24 */ /* 0x000fe2000f8e02ff */
[----:B------:R-:W-:Y:S02]  /*d790*/  LEA.HI.X.SX32 R69, R63, R3, 0x1, P1 ;  /* 0x000000033f457211 */ /* 0x000fe400008f0eff */
[----:B------:R-:W-:Y:S01]  /*d7a0*/  STL [R1+0x36c], R79 ;  /* 0x00036c4f01007387 */ /* 0x000fe20000100800 */
[----:B------:R-:W-:-:S03]  /*d7b0*/  IADD3 R25, P0, PT, R59, R6, RZ ;  /* 0x000000063b197210 */ /* 0x000fc60007f1e0ff */
[----:B------:R-:W-:Y:S01]  /*d7c0*/  STL [R1+0x374], R19 ;  /* 0x0003741301007387 */ /* 0x000fe20000100800 */
[----:B------:R-:W-:-:S03]  /*d7d0*/  LEA.HI.X.SX32 R57, R62, R3, 0x1, P2 ;  /* 0x000000033e397211 */ /* 0x000fc600010f0eff */
[----:B------:R-:W-:Y:S01]  /*d7e0*/  STL [R1+0x380], R67 ;  /* 0x0003804301007387 */ /* 0x000fe20000100800 */
[----:B------:R-:W-:-:S03]  /*d7f0*/  IADD3 R29, P1, PT, R58, R6, RZ ;  /* 0x000000063a1d7210 */ /* 0x000fc60007f3e0ff */
[----:B------:R-:W2:Y:S04]  /*d800*/  LDL R66, [R1+0x274] ;  /* 0x0002740001427983 */ /* 0x000ea80000100800 */
[----:B------:R-:W2:Y:S01]  /*d810*/  LDL R63, [R1+0x238] ;  /* 0x00023800013f7983 */ /* 0x000ea20000100800 */
[----:B------:R-:W-:-:S03]  /*d820*/  IMAD R52, R52, UR53, RZ ;  /* 0x0000003534347c24 */ /* 0x000fc6000f8e02ff */
[----:B------:R-:W-:Y:S01]  /*d830*/  STL [R1+0x388], R70 ;  /* 0x0003884601007387 */ /* 0x000fe20000100800 */
[----:B------:R-:W-:-:S03]  /*d840*/  IADD3 R13, P2, PT, R56, R6, RZ ;  /* 0x00000006380d7210 */ /* 0x000fc60007f5e0ff */
[----:B------:R-:W2:Y:S01]  /*d850*/  LDL R62, [R1+0x234] ;  /* 0x00023400013e7983 */ /* 0x000ea20000100800 */
[----:B------:R-:W-:-:S03]  /*d860*/  LEA.HI.X.SX32 R43, R59, R3, 0x1, P0 ;  /* 0x000000033b2b7211 */ /* 0x000fc600000f0eff */
[----:B------:R-:W-:Y:S01]  /*d870*/  STL [R1+0x37c], R92 ;  /* 0x00037c5c01007387 */ /* 0x000fe20000100800 */
[----:B------:R-:W-:-:S03]  /*d880*/  LEA.HI.X.SX32 R30, R58, R3, 0x1, P1 ;  /* 0x000000033a1e7211 */ /* 0x000fc600008f0eff */
[----:B------:R-:W-:Y:S01]  /*d890*/  STL [R1+0x390], R55 ;  /* 0x0003903701007387 */ /* 0x000fe20000100800 */
[----:B------:R-:W-:-:S03]  /*d8a0*/  LEA.HI.X.SX32 R14, R56, R3, 0x1, P2 ;  /* 0x00000003380e7211 */ /* 0x000fc600010f0eff */
[----:B------:R-:W-:Y:S01]  /*d8b0*/  STL [R1+0x384], R69 ;  /* 0x0003844501007387 */ /* 0x000fe20000100800 */
[----:B------:R-:W-:-:S03]  /*d8c0*/  IADD3 R76, P0, PT, R52, R6, RZ ;  /* 0x00000006344c7210 */ /* 0x000fc60007f1e0ff */
[----:B------:R-:W-:Y:S04]  /*d8d0*/  STL [R1+0x38c], R57 ;  /* 0x00038c3901007387 */ /* 0x000fe80000100800 */
[----:B------:R-:W-:Y:S04]  /*d8e0*/  STL [R1+0x398], R25 ;  /* 0x0003981901007387 */ /* 0x000fe80000100800 */
[----:B------:R-:W-:Y:S04]  /*d8f0*/  STL [R1+0x3a0], R29 ;  /* 0x0003a01d01007387 */ /* 0x000fe80000100800 */
[----:B------:R-:W-:Y:S01]  /*d900*/  STL [R1+0x394], R43 ;  /* 0x0003942b01007387 */ /* 0x000fe20000100800 */
[----:B------:R-:W-:-:S03]  /*d910*/  LEA.HI.X.SX32 R77, R52, R3, 0x1, P0 ;  /* 0x00000003344d7211 */ /* 0x000fc600000f0eff */
[----:B------:R-:W2:Y:S04]  /*d920*/  LDL R56, [R1+0x1dc] ;  /* 0x0001dc0001387983 */ /* 0x000ea80000100800 */
[----:B------:R-:W-:Y:S04]  /*d930*/  STL [R1+0x3a8], R13 ;  /* 0x0003a80d01007387 */ /* 0x000fe80000100800 */
[----:B------:R-:W-:Y:S04]  /*d940*/  STL [R1+0x39c], R30 ;  /* 0x00039c1e01007387 */ /* 0x000fe80000100800 */
[----:B------:R-:W-:Y:S04]  /*d950*/  STL [R1+0x3a4], R14 ;  /* 0x0003a40e01007387 */ /* 0x000fe80000100800 */
[----:B------:R-:W3:Y:S01]  /*d960*/  LDL R52, [R1+0x1d8] ;  /* 0x0001d80001347983 */ /* 0x000ee20000100800 */
[----:B------:R-:W-:Y:S01]  /*d970*/  IMAD R47, R47, UR55, RZ ;  /* 0x000000372f2f7c24 */ /* 0x000fe2000f8e02ff */
[----:B------:R-:W0:Y:S04]  /*d980*/  S2R R10, SR_TID.X ;  /* 0x00000000000a7919 */ /* 0x000e280000002100 */
[----:B------:R-:W-:-:S04]  /*d990*/  IADD3 R59, P2, PT, R47, R6, RZ ;  /* 0x000000062f3b7210 */ /* 0x000fc80007f5e0ff */
[----:B------:R-:W-:Y:S02]  /*d9a0*/  LEA.HI.X.SX32 R58, R47, R3, 0x1, P2 ;  /* 0x000000032f3a7211 */ /* 0x000fe400010f0eff */
[----:B------:R-:W1:Y:S01]  /*d9b0*/  LDC R47, c[0x0][0x3a0] ;  /* 0x0000e800ff2f7b82 */ /* 0x000e620000000800 */
[----:B------:R-:W-:Y:S02]  /*d9c0*/  IMAD R37, R37, UR56, RZ ;  /* 0x0000003825257c24 */ /* 0x000fe4000f8e02ff */
[----:B------:R-:W-:-:S03]  /*d9d0*/  IMAD R50, R50, UR54, RZ ;  /* 0x0000003632327c24 */ /* 0x000fc6000f8e02ff */
[CC--:B------:R-:W-:Y:S02]  /*d9e0*/  IADD3 R38, P0, PT, R37.reuse, R6.reuse, RZ ;  /* 0x0000000625267210 */ /* 0x0c0fe40007f1e0ff */
[-C--:B------:R-:W-:Y:S01]  /*d9f0*/  IADD3 R4, P1, PT, R50, R6.reuse, RZ ;  /* 0x0000000632047210 */ /* 0x080fe20007f3e0ff */
[----:B------:R-:W-:Y:S01]  /*da00*/  IMAD R34, R34, UR57, RZ ;  /* 0x0000003922227c24 */ /* 0x000fe2000f8e02ff */
[-C--:B------:R-:W-:Y:S01]  /*da10*/  LEA.HI.X.SX32 R71, R37, R3.reuse, 0x1, P0 ;  /* 0x0000000325477211 */ /* 0x080fe200000f0eff */
[----:B------:R-:W-:Y:S01]  /*da20*/  IMAD R33, R33, UR58, RZ ;  /* 0x0000003a21217c24 */ /* 0x000fe2000f8e02ff */
[----:B------:R-:W-:Y:S01]  /*da30*/  LEA.HI.X.SX32 R50, R50, R3, 0x1, P1 ;  /* 0x0000000332327211 */ /* 0x000fe200008f0eff */
[----:B------:R-:W-:Y:S01]  /*da40*/  STL [R1+0x3b8], R4 ;  /* 0x0003b80401007387 */ /* 0x000fe20000100800 */
[----:B------:R-:W-:-:S03]  /*da50*/  IADD3 R39, P1, PT, R34, R6, RZ ;  /* 0x0000000622277210 */ /* 0x000fc60007f3e0ff */
[----:B------:R-:W-:Y:S01]  /*da60*/  STL [R1+0x3b0], R76 ;  /* 0x0003b04c01007387 */ /* 0x000fe20000100800 */
[----:B-1----:R-:W-:Y:S01]  /*da70*/  VIADD R75, R47, 0x7f ;  /* 0x0000007f2f4b7836 */ /* 0x002fe20000000000 */
[----:B0-----:R-:W-:Y:S02]  /*da80*/  LOP3.LUT R10, R10, 0x7f, RZ, 0xc0, !PT ;  /* 0x0000007f0a0a7812 */ /* 0x001fe400078ec0ff */
[----:B------:R-:W-:Y:S02]  /*da90*/  STL [R1+0x3c0], R59 ;  /* 0x0003c03b01007387 */ /* 0x000fe40000100800 */
[----:B------:R-:W-:Y:S02]  /*daa0*/  ISETP.GT.AND P0, PT, R75, 0x7f, PT ;  /* 0x0000007f4b00780c */ /* 0x000fe40003f04270 */
[----:B------:R-:W-:Y:S01]  /*dab0*/  STL [R1+0x3ac], R77 ;  /* 0x0003ac4d01007387 */ /* 0x000fe20000100800 */
[-C--:B------:R-:W-:Y:S02]  /*dac0*/  IADD3 R40, P2, PT, R33, R6.reuse, RZ ;  /* 0x0000000621287210 */ /* 0x080fe40007f5e0ff */
[----:B------:R-:W-:Y:S01]  /*dad0*/  ISETP.LT.AND P0, PT, R10, R47, P0 ;  /* 0x0000002f0a00720c */ /* 0x000fe20000701270 */
[----:B------:R-:W-:Y:S01]  /*dae0*/  STL [R1+0x3b4], R50 ;  /* 0x0003b43201007387 */ /* 0x000fe20000100800 */
[----:B------:R-:W-:-:S02]  /*daf0*/  IADD3 R26, P4, PT, R72, R6, RZ ;  /* 0x00000006481a7210 */ /* 0x000fc40007f9e0ff */
[-C--:B------:R-:W-:Y:S01]  /*db00*/  IADD3 R8, P6, PT, R74, R6.reuse, RZ ;  /* 0x000000064a087210 */ /* 0x080fe20007fde0ff */
[----:B------:R-:W-:Y:S01]  /*db10*/  STL [R1+0x3bc], R58 ;  /* 0x0003bc3a01007387 */ /* 0x000fe20000100800 */
[----:B------:R-:W-:-:S03]  /*db20*/  IADD3 R11, P5, PT, R73, R6, RZ ;  /* 0x00000006490b7210 */ /* 0x000fc60007fbe0ff */
[----:B------:R-:W-:Y:S01]  /*db30*/  STL [R1+0x3c4], R38 ;  /* 0x0003c42601007387 */ /* 0x000fe20000100800 */
[----:B------:R-:W-:-:S03]  /*db40*/  LEA.HI.X.SX32 R54, R34, R3, 0x1, P1 ;  /* 0x0000000322367211 */ /* 0x000fc600008f0eff */
[----:B------:R-:W-:Y:S01]  /*db50*/  STL [R1+0x3c8], R39 ;  /* 0x0003c82701007387 */ /* 0x000fe20000100800 */
[----:B------:R-:W-:-:S03]  /*db60*/  LEA.HI.X.SX32 R41, R33, R3, 0x1, P2 ;  /* 0x0000000321297211 */ /* 0x000fc600010f0eff */
[----:B------:R-:W-:Y:S01]  /*db70*/  STL [R1+0x3cc], R40 ;  /* 0x0003cc2801007387 */ /* 0x000fe20000100800 */
[-C--:B------:R-:W-:Y:S02]  /*db80*/  LEA.HI.X.SX32 R27, R72, R3.reuse, 0x1, P4 ;  /* 0x00000003481b7211 */ /* 0x080fe400020f0eff */
[----:B------:R-:W-:Y:S01]  /*db90*/  PRMT R7, RZ, 0x7610, R7 ;  /* 0x00007610ff077816 */ /* 0x000fe20000000007 */
[----:B------:R-:W-:Y:S01]  /*dba0*/  STL [R1+0x3d0], R26 ;  /* 0x0003d01a01007387 */ /* 0x000fe20000100800 */
[----:B------:R-:W-:-:S03]  /*dbb0*/  LEA.HI.X.SX32 R9, R74, R3, 0x1, P6 ;  /* 0x000000034a097211 */ /* 0x000fc600030f0eff */
[----:B------:R2:W-:Y:S04]  /*dbc0*/  STL [R1+0x20c], R8 ;  /* 0x00020c0801007387 */ /* 0x0005e80000100800 */
[----:B------:R-:W-:Y:S01]  /*dbd0*/  STL [R1+0x3d4], R11 ;  /* 0x0003d40b01007387 */ /* 0x000fe20000100800 */
[----:B------:R-:W-:-:S03]  /*dbe0*/  LEA.HI.X.SX32 R12, R73, R3, 0x1, P5 ;  /* 0x00000003490c7211 */ /* 0x000fc600028f0eff */
[----:B------:R-:W-:Y:S01]  /*dbf0*/  STL [R1+0x1f4], R71 ;  /* 0x0001f44701007387 */ /* 0x000fe20000100800 */
[----:B------:R-:W-:-:S03]  /*dc00*/  PRMT R3, RZ, 0x7610, R3 ;  /* 0x00007610ff037816 */ /* 0x000fc60000000003 */
[----:B------:R-:W-:Y:S04]  /*dc10*/  STL [R1+0x1fc], R54 ;  /* 0x0001fc3601007387 */ /* 0x000fe80000100800 */
[----:B------:R-:W-:Y:S04]  /*dc20*/  STL [R1+0x200], R41 ;  /* 0x0002002901007387 */ /* 0x000fe80000100800 */
[----:B------:R-:W-:Y:S04]  /*dc30*/  STL [R1+0x204], R27 ;  /* 0x0002041b01007387 */ /* 0x000fe80000100800 */
[----:B------:R3:W-:Y:S04]  /*dc40*/  STL [R1+0x1f8], R9 ;  /* 0x0001f80901007387 */ /* 0x0007e80000100800 */
[----:B------:R2:W4:Y:S02]  /*dc50*/  @P0 LDG.E.U8 R7, desc[UR18][R8.64] ;  /* 0x0000001208070981 */ /* 0x000524000c1e1100 */
[----:B--2---:R-:W-:-:S02]  /*dc60*/  @P0 IMAD.MOV.U32 R8, RZ, RZ, R56 ;  /* 0x000000ffff080224 */ /* 0x004fc400078e0038 */
[----:B---3--:R-:W-:-:S05]  /*dc70*/  @P0 IMAD.MOV.U32 R9, RZ, RZ, R52 ;  /* 0x000000ffff090224 */ /* 0x008fca00078e0034 */
[----:B------:R0:W2:Y:S04]  /*dc80*/  @P0 LDG.E.U8 R3, desc[UR18][R8.64] ;  /* 0x0000001208030981 */ /* 0x0000a8000c1e1100 */
[----:B------:R-:W-:Y:S04]  /*dc90*/  STS.U8 [R93+UR9+0x3780], R28 ;  /* 0x0037801c5d007988 */ /* 0x000fe80008000009 */
[----:B------:R-:W-:Y:S04]  /*dca0*/  STS.U8 [R93+UR9+0x3b80], R24 ;  /* 0x003b80185d007988 */ /* 0x000fe80008000009 */
[----:B------:R-:W-:Y:S01]  /*dcb0*/  STS.U8 [R93+UR9+0x3f80], R23 ;  /* 0x003f80175d007988 */ /* 0x000fe20008000009 */
[----:B0-----:R-:W-:-:S02]  /*dcc0*/  @P0 IMAD.MOV.U32 R8, RZ, RZ, R63 ;  /* 0x000000ffff080224 */ /* 0x001fc400078e003f */
[----:B------:R-:W-:Y:S01]  /*dcd0*/  @P0 IMAD.MOV.U32 R9, RZ, RZ, R62 ;  /* 0x000000ffff090224 */ /* 0x000fe200078e003e */
[----:B--2---:R0:W-:Y:S02]  /*dce0*/  STS.U8 [R10+UR9+0x8000], R3 ;  /* 0x008000030a007988 */ /* 0x0041e40008000009 */
[----:B0-----:R-:W-:-:S06]  /*dcf0*/  PRMT R3, RZ, 0x7610, R3 ;  /* 0x00007610ff037816 */ /* 0x001fcc0000000003 */
[----:B------:R0:W2:Y:S02]  /*dd00*/  @P0 LDG.E.U8 R3, desc[UR18][R8.64] ;  /* 0x0000001208030981 */ /* 0x0000a4000c1e1100 */
[----:B0-----:R-:W-:Y:S02]  /*dd10*/  @P0 IMAD.MOV.U32 R8, RZ, RZ, R65 ;  /* 0x000000ffff080224 */ /* 0x001fe400078e0041 */
[----:B------:R-:W-:Y:S01]  /*dd20*/  @P0 IMAD.MOV.U32 R9, RZ, RZ, R66 ;  /* 0x000000ffff090224 */ /* 0x000fe200078e0042 */
[----:B--2---:R0:W-:Y:S02]  /*dd30*/  STS.U8 [R10+UR9+0x8400], R3 ;  /* 0x008400030a007988 */ /* 0x0041e40008000009 */
[----:B0-----:R-:W-:-:S06]  /*dd40*/  PRMT R3, RZ, 0x7610, R3 ;  /* 0x00007610ff037816 */ /* 0x001fcc0000000003 */
[----:B------:R0:W2:Y:S02]  /*dd50*/  @P0 LDG.E.U8 R3, desc[UR18][R8.64] ;  /* 0x0000001208030981 */ /* 0x0000a4000c1e1100 */
[----:B0-----:R-:W-:Y:S02]  /*dd60*/  @P0 IMAD.MOV.U32 R8, RZ, RZ, R49 ;  /* 0x000000ffff080224 */ /* 0x001fe400078e0031 */
[----:B----4-:R-:W-:Y:S01]  /*dd70*/  @P0 IMAD.MOV.U32 R9, RZ, RZ, R53 ;  /* 0x000000ffff090224 */ /* 0x010fe200078e0035 */
        /* <DEDUP_REMOVED lines=17> */
[----:B------:R0:W2:Y:S04]  /*de90*/  @P0 LDG.E.U8 R3, desc[UR18][R8.64] ;  /* 0x0000001208030981 */ /* 0x0000a8000c1e1100 */
[----:B------:R-:W-:Y:S04]  /*dea0*/  STL [R1+0x208], R12 ;  /* 0x0002080c01007387 */ /* 0x000fe80000100800 */
[----:B------:R-:W3:Y:S01]  /*deb0*/  LDL R56, [R1+0x1e0] ;  /* 0x0001e00001387983 */ /* 0x000ee20000100800 */
[----:B0-----:R-:W-:Y:S02]  /*dec0*/  @P0 IMAD.MOV.U32 R8, RZ, RZ, R4 ;  /* 0x000000ffff080224 */ /* 0x001fe400078e0004 */
[----:B------:R-:W-:Y:S01]  /*ded0*/  @P0 IMAD.MOV.U32 R9, RZ, RZ, R50 ;  /* 0x000000ffff090224 */ /* 0x000fe200078e0032 */
[----:B------:R-:W4:Y:S04]  /*dee0*/  LDL R63, [R1+0x1e4] ;  /* 0x0001e400013f7983 */ /* 0x000f280000100800 */
[----:B------:R-:W3:Y:S04]  /*def0*/  LDL R66, [R1+0x23c] ;  /* 0x00023c0001427983 */ /* 0x000ee80000100800 */
[----:B------:R-:W3:Y:S01]  /*df00*/  LDL R65, [R1+0x240] ;  /* 0x0002400001417983 */ /* 0x000ee20000100800 */
[----:B------:R-:W-:-:S03]  /*df10*/  PRMT R6, RZ, 0x7610, R6 ;  /* 0x00007610ff067816 */ /* 0x000fc60000000006 */
[----:B------:R-:W3:Y:S04]  /*df20*/  LDL R53, [R1+0x27c] ;  /* 0x00027c0001357983 */ /* 0x000ee80000100800 */
[----:B------:R-:W3:Y:S01]  /*df30*/  LDL R49, [R1+0x280] ;  /* 0x0002800001317983 */ /* 0x000ee20000100800 */
[----:B------:R-:W0:Y:S03]  /*df40*/  S2R R62, SR_TID.X ;  /* 0x00000000003e7919 */ /* 0x000e260000002100 */
[----:B------:R-:W3:Y:S04]  /*df50*/  LDL R64, [R1+0x2bc] ;  /* 0x0002bc0001407983 */ /* 0x000ee80000100800 */
[----:B------:R-:W3:Y:S04]  /*df60*/  LDL R48, [R1+0x2c0] ;  /* 0x0002c00001307983 */ /* 0x000ee80000100800 */
[----:B------:R-:W3:Y:S04]  /*df70*/  LDL.LU R84, [R1+0x880] ;  /* 0x0008800001547983 */ /* 0x000ee80000300800 */
[----:B------:R-:W3:Y:S04]  /*df80*/  LDL.LU R83, [R1+0x87c] ;  /* 0x00087c0001537983 */ /* 0x000ee80000300800 */
[----:B------:R-:W3:Y:S04]  /*df90*/  LDL.LU R19, [R1+0x878] ;  /* 0x0008780001137983 */ /* 0x000ee80000300800 */
[----:B------:R-:W3:Y:S04]  /*dfa0*/  LDL.LU R88, [R1+0x874] ;  /* 0x0008740001587983 */ /* 0x000ee80000300800 */
[----:B------:R-:W3:Y:S04]  /*dfb0*/  LDL.LU R4, [R1+0x870] ;  /* 0x0008700001047983 */ /* 0x000ee80000300800 */
[----:B--2---:R1:W-:Y:S02]  /*dfc0*/  STS.U8 [R10+UR9+0x9800], R3 ;  /* 0x009800030a007988 */ /* 0x0043e40008000009 */
[----:B-1----:R-:W-:-:S06]  /*dfd0*/  PRMT R3, RZ, 0x7610, R3 ;  /* 0x00007610ff037816 */ /* 0x002fcc0000000003 */
[----:B------:R4:W2:Y:S02]  /*dfe0*/  @P0 LDG.E.U8 R3, desc[UR18][R8.64] ;  /* 0x0000001208030981 */ /* 0x0008a4000c1e1100 */
[----:B----4-:R-:W-:Y:S02]  /*dff0*/  @P0 IMAD.MOV.U32 R8, RZ, RZ, R63 ;  /* 0x000000ffff080224 */ /* 0x010fe400078e003f */
[----:B---3--:R-:W-:Y:S01]  /*e000*/  @P0 IMAD.MOV.U32 R9, RZ, RZ, R56 ;  /* 0x000000ffff090224 */ /* 0x008fe200078e0038 */
[----:B0-----:R-:W-:Y:S01]  /*e010*/  LOP3.LUT R62, R62, 0x7f, RZ, 0xc0, !PT ;  /* 0x0000007f3e3e7812 */ /* 0x001fe200078ec0ff */
[----:B------:R-:W3:Y:S04]  /*e020*/  LDL R63, [R1+0x1e8] ;  /* 0x0001e800013f7983 */ /* 0x000ee80000100800 */
[----:B------:R0:W4:Y:S02]  /*e030*/  @P0 LDG.E.U8 R6, desc[UR18][R8.64] ;  /* 0x0000001208060981 */ /* 0x000124000c1e1100 */
[----:B0-----:R-:W-:-:S02]  /*e040*/  @P0 IMAD.MOV.U32 R8, RZ, RZ, R65 ;  /* 0x000000ffff080224 */ /* 0x001fc400078e0041 */
[----:B------:R-:W-:Y:S01]  /*e050*/  @P0 IMAD.MOV.U32 R9, RZ, RZ, R66 ;  /* 0x000000ffff090224 */ /* 0x000fe200078e0042 */
[----:B--2---:R0:W-:Y:S01]  /*e060*/  STS.U8 [R10+UR9+0x9c00], R3 ;  /* 0x009c00030a007988 */ /* 0x0041e20008000009 */
[----:B------:R-:W-:-:S03]  /*e070*/  LOP3.LUT R62, R62, 0x10, RZ, 0x3c, !PT ;  /* 0x000000103e3e7812 */ /* 0x000fc600078e3cff */
[----:B------:R-:W2:Y:S04]  /*e080*/  LDL R66, [R1+0x1ec] ;  /* 0x0001ec0001427983 */ /* 0x000ea80000100800 */
[----:B------:R-:W2:Y:S01]  /*e090*/  LDL R65, [R1+0x284] ;  /* 0x0002840001417983 */ /* 0x000ea20000100800 */
[----:B0-----:R-:W-:-:S06]  /*e0a0*/  PRMT R3, RZ, 0x7610, R3 ;  /* 0x00007610ff037816 */ /* 0x001fcc0000000003 */
[----:B------:R0:W2:Y:S04]  /*e0b0*/  @P0 LDG.E.U8 R3, desc[UR18][R8.64] ;  /* 0x0000001208030981 */ /* 0x0000a8000c1e1100 */
[----:B----4-:R-:W-:Y:S01]  /*e0c0*/  STS.U8 [R62+UR9+0x8080], R6 ;  /* 0x008080063e007988 */ /* 0x010fe20008000009 */
[----:B0-----:R-:W-:Y:S02]  /*e0d0*/  @P0 IMAD.MOV.U32 R8, RZ, RZ, R49 ;  /* 0x000000ffff080224 */ /* 0x001fe400078e0031 */
[----:B------:R-:W-:Y:S01]  /*e0e0*/  @P0 IMAD.MOV.U32 R9, RZ, RZ, R53 ;  /* 0x000000ffff090224 */ /* 0x000fe200078e0035 */
[----:B------:R-:W4:Y:S04]  /*e0f0*/  LDL R49, [R1+0x248] ;  /* 0x0002480001317983 */ /* 0x000f280000100800 */
[----:B------:R-:W3:Y:S04]  /*e100*/  LDL R53, [R1+0x244] ;  /* 0x0002440001357983 */ /* 0x000ee80000100800 */
[----:B--2---:R0:W-:Y:S02]  /*e110*/  STS.U8 [R62+UR9+0x8480], R3 ;  /* 0x008480033e007988 */ /* 0x0041e40008000009 */
[----:B0-----:R-:W-:-:S06]  /*e120*/  PRMT R3, RZ, 0x7610, R3 ;  /* 0x00007610ff037816 */ /* 0x001fcc0000000003 */
[----:B------:R0:W2:Y:S02]  /*e130*/  @P0 LDG.E.U8 R3, desc[UR18][R8.64] ;  /* 0x0000001208030981 */ /* 0x0000a4000c1e1100 */
[----:B0-----:R-:W-:Y:S02]  /*e140*/  @P0 IMAD.MOV.U32 R8, RZ, RZ, R48 ;  /* 0x000000ffff080224 */ /* 0x001fe400078e0030 */
[----:B------:R-:W-:Y:S01]  /*e150*/  @P0 IMAD.MOV.U32 R9, RZ, RZ, R64 ;  /* 0x000000ffff090224 */ /* 0x000fe200078e0040 */
[----:B------:R-:W-:Y:S01]  /*e160*/  PRMT R6, RZ, 0x7610, R6 ;  /* 0x00007610ff067816 */ /* 0x000fe20000000006 */
[----:B------:R-:W3:Y:S04]  /*e170*/  LDL R48, [R1+0x288] ;  /* 0x0002880001307983 */ /* 0x000ee80000100800 */
[----:B--2---:R0:W-:Y:S02]  /*e180*/  STS.U8 [R62+UR9+0x8880], R3 ;  /* 0x008880033e007988 */ /* 0x0041e40008000009 */
[----:B0-----:R-:W-:-:S06]  /*e190*/  PRMT R3, RZ, 0x7610, R3 ;  /* 0x00007610ff037816 */ /* 0x001fcc0000000003 */
[----:B------:R0:W2:Y:S02]  /*e1a0*/  @P0 LDG.E.U8 R3, desc[UR18][R8.64] ;  /* 0x0000001208030981 */ /* 0x0000a4000c1e1100 */
[----:B0-----:R-:W-:Y:S02]  /*e1b0*/  @P0 IMAD.MOV.U32 R8, RZ, RZ, R91 ;  /* 0x000000ffff080224 */ /* 0x001fe400078e005b */
[----:B------:R-:W-:Y:S02]  /*e1c0*/  @P0 IMAD.MOV.U32 R9, RZ, RZ, R22 ;  /* 0x000000ffff090224 */ /* 0x000fe400078e0016 */
[----:B------:R-:W3:Y:S04]  /*e1d0*/  LDL.LU R22, [R1+0x86c] ;  /* 0x00086c0001167983 */ /* 0x000ee80000300800 */
[----:B------:R-:W3:Y:S04]  /*e1e0*/  LDL.LU R91, [R1+0x868] ;  /* 0x00086800015b7983 */ /* 0x000ee80000300800 */
        /* <DEDUP_REMOVED lines=8> */
[----:B--2---:R0:W-:Y:S02]  /*e270*/  STS.U8 [R62+UR9+0x9080], R3 ;  /* 0x009080033e007988 */ /* 0x0041e40008000009 */
[----:B0-----:R-:W-:-:S06]  /*e280*/  PRMT R3, RZ, 0x7610, R3 ;  /* 0x00007610ff037816 */ /* 0x001fcc0000000003 */
[----:B------:R0:W2:Y:S02]  /*e290*/  @P0 LDG.E.U8 R3, desc[UR18][R8.64] ;  /* 0x0000001208030981 */ /* 0x0000a4000c1e1100 */
[----:B0-----:R-:W-:Y:S02]  /*e2a0*/  @P0 IMAD.MOV.U32 R8, RZ, RZ, R67 ;  /* 0x000000ffff080224 */ /* 0x001fe400078e0043 */
[----:B------:R-:W-:Y:S01]  /*e2b0*/  @P0 IMAD.MOV.U32 R9, RZ, RZ, R92 ;  /* 0x000000ffff090224 */ /* 0x000fe200078e005c */
[----:B--2---:R0:W-:Y:S01]  /*e2c0*/  STS.U8 [R62+UR9+0x9480], R3 ;  /* 0x009480033e007988 */ /* 0x0041e20008000009 */
[----:B------:R-:W1:Y:S03]  /*e2d0*/  S2R R67, SR_TID.X ;  /* 0x0000000000437919 */ /* 0x000e660000002100 */
[----:B------:R-:W2:Y:S01]  /*e2e0*/  LDL.LU R92, [R1+0x85c] ;  /* 0x00085c00015c7983 */ /* 0x000ea20000300800 */
        /* <DEDUP_REMOVED lines=8> */
[----:B---3--:R-:W-:-:S05]  /*e370*/  @P0 IMAD.MOV.U32 R9, RZ, RZ, R63 ;  /* 0x000000ffff090224 */ /* 0x008fca00078e003f */
[----:B------:R4:W3:Y:S02]  /*e380*/  @P0 LDG.E.U8 R6, desc[UR18][R8.64] ;  /* 0x0000001208060981 */ /* 0x0008e4000c1e1100 */
[----:B----4-:R-:W-:Y:S02]  /*e390*/  @P0 IMAD.MOV.U32 R8, RZ, RZ, R49 ;  /* 0x000000ffff080224 */ /* 0x010fe400078e0031 */
[----:B------:R-:W-:Y:S01]  /*e3a0*/  @P0 IMAD.MOV.U32 R9, RZ, RZ, R53 ;  /* 0x000000ffff090224 */ /* 0x000fe200078e0035 */
[----:B-1----:R-:W-:Y:S01]  /*e3b0*/  LOP3.LUT R67, R67, 0x7f, RZ, 0xc0, !PT ;  /* 0x0000007f43437812 */ /* 0x002fe200078ec0ff */
[----:B------:R-:W4:Y:S04]  /*e3c0*/  LDL R53, [R1+0x1f0] ;  /* 0x0001f00001357983 */ /* 0x000f280000100800 */
[----:B--2---:R0:W-:Y:S04]  /*e3d0*/  STS.U8 [R62+UR9+0x9c80], R3 ;  /* 0x009c80033e007988 */ /* 0x0041e80008000009 */
[----:B------:R-:W2:Y:S01]  /*e3e0*/  LDL R49, [R1+0x210] ;  /* 0x0002100001317983 */ /* 0x000ea20000100800 */
[----:B0-----:R-:W-:-:S06]  /*e3f0*/  PRMT R3, RZ, 0x7610, R3 ;  /* 0x00007610ff037816 */ /* 0x001fcc0000000003 */
[----:B------:R0:W2:Y:S01]  /*e400*/  @P0 LDG.E.U8 R3, desc[UR18][R8.64] ;  /* 0x0000001208030981 */ /* 0x0000a2000c1e1100 */
[----:B------:R-:W-:-:S05]  /*e410*/  LOP3.LUT R67, R67, 0x20, RZ, 0x3c, !PT ;  /* 0x0000002043437812 */ /* 0x000fca00078e3cff */
[----:B---3--:R-:W-:Y:S01]  /*e420*/  STS.U8 [R67+UR9+0x8100], R6 ;  /* 0x0081000643007988 */ /* 0x008fe20008000009 */
[----:B0-----:R-:W-:Y:S02]  /*e430*/  @P0 IMAD.MOV.U32 R8, RZ, RZ, R48 ;  /* 0x000000ffff080224 */ /* 0x001fe400078e0030 */
[----:B------:R-:W-:Y:S01]  /*e440*/  @P0 IMAD.MOV.U32 R9, RZ, RZ, R65 ;  /* 0x000000ffff090224 */ /* 0x000fe200078e0041 */
[----:B------:R-:W3:Y:S04]  /*e450*/  LDL R48, [R1+0x250] ;  /* 0x0002500001307983 */ /* 0x000ee80000100800 */
[----:B------:R-:W3:Y:S04]  /*e460*/  LDL R65, [R1+0x24c] ;  /* 0x00024c0001417983 */ /* 0x000ee80000100800 */
[----:B--2---:R0:W-:Y:S02]  /*e470*/  STS.U8 [R67+UR9+0x8500], R3 ;  /* 0x0085000343007988 */ /* 0x0041e40008000009 */
[----:B0-----:R-:W-:-:S06]  /*e480*/  PRMT R3, RZ, 0x7610, R3 ;  /* 0x00007610ff037816 */ /* 0x001fcc0000000003 */
[----:B------:R0:W2:Y:S02]  /*e490*/  @P0 LDG.E.U8 R3, desc[UR18][R8.64] ;  /* 0x0000001208030981 */ /* 0x0000a4000c1e1100 */
[----:B0-----:R-:W-:Y:S02]  /*e4a0*/  @P0 IMAD.MOV.U32 R8, RZ, RZ, R64 ;  /* 0x000000ffff080224 */ /* 0x001fe400078e0040 */
[----:B------:R-:W-:Y:S01]  /*e4b0*/  @P0 IMAD.MOV.U32 R9, RZ, RZ, R84 ;  /* 0x000000ffff090224 */ /* 0x000fe200078e0054 */
[----:B------:R-:W-:Y:S01]  /*e4c0*/  PRMT R6, RZ, 0x7610, R6 ;  /* 0x00007610ff067816 */ /* 0x000fe20000000006 */
        /* <DEDUP_REMOVED lines=31> */
[----:B------:R-:W0:Y:S04]  /*e6c0*/  S2R R38, SR_TID.X ;  /* 0x0000000000267919 */ /* 0x000e280000002100 */
[----:B------:R3:W4:Y:S04]  /*e6d0*/  @P0 LDG.E.U8 R6, desc[UR18][R8.64] ;  /* 0x0000001208060981 */ /* 0x000728000c1e1100 */
[----:B------:R-:W4:Y:S01]  /*e6e0*/  LDL R49, [R1+0x214] ;  /* 0x0002140001317983 */ /* 0x000f220000100800 */
[----:B---3--:R-:W-:-:S02]  /*e6f0*/  @P0 IMAD.MOV.U32 R8, RZ, RZ, R48 ;  /* 0x000000ffff080224 */ /* 0x008fc400078e0030 */
[----:B------:R-:W-:Y:S01]  /*e700*/  @P0 IMAD.MOV.U32 R9, RZ, RZ, R65 ;  /* 0x000000ffff090224 */ /* 0x000fe200078e0041 */
[----:B------:R-:W3:Y:S04]  /*e710*/  LDL R48, [R1+0x258] ;  /* 0x0002580001307983 */ /* 0x000ee80000100800 */
[----:B--2---:R1:W-:Y:S02]  /*e720*/  STS.U8 [R67+UR9+0x9d00], R3 ;  /* 0x009d000343007988 */ /* 0x0043e40008000009 */
[----:B-1----:R-:W-:-:S06]  /*e730*/  PRMT R3, RZ, 0x7610, R3 ;  /* 0x00007610ff037816 */ /* 0x002fcc0000000003 */
[----:B------:R1:W2:Y:S01]  /*e740*/  @P0 LDG.E.U8 R3, desc[UR18][R8.64] ;  /* 0x0000001208030981 */ /* 0x0002a2000c1e1100 */
[----:B0-----:R-:W-:-:S04]  /*e750*/  LOP3.LUT R38, R38, 0x7f, RZ, 0xc0, !PT ;  /* 0x0000007f26267812 */ /* 0x001fc800078ec0ff */
[----:B------:R-:W-:Y:S02]  /*e760*/  LOP3.LUT R53, R38, 0x30, RZ, 0x3c, !PT ;  /* 0x0000003026357812 */ /* 0x000fe400078e3cff */
[----:B------:R-:W3:Y:S04]  /*e770*/  LDL R38, [R1+0x218] ;  /* 0x0002180001267983 */ /* 0x000ee80000100800 */
[----:B----4-:R-:W-:Y:S01]  /*e780*/  STS.U8 [R53+UR9+0x8180], R6 ;  /* 0x0081800635007988 */ /* 0x010fe20008000009 */
[----:B-1----:R-:W-:Y:S02]  /*e790*/  @P0 IMAD.MOV.U32 R8, RZ, RZ, R64 ;  /* 0x000000ffff080224 */ /* 0x002fe400078e0040 */
[----:B------:R-:W-:Y:S02]  /*e7a0*/  @P0 IMAD.MOV.U32 R9, RZ, RZ, R84 ;  /* 0x000000ffff090224 */ /* 0x000fe400078e0054 */
[----:B------:R-:W4:Y:S04]  /*e7b0*/  LDL.LU R84, [R1+0x844] ;  /* 0x0008440001547983 */ /* 0x000f280000300800 */
        /* <DEDUP_REMOVED lines=12> */
[----:B------:R-:W3:Y:S01]  /*e880*/  LDL.LU R82, [R1+0x838] ;  /* 0x0008380001527983 */ /* 0x000ee20000300800 */
[----:B------:R-:W-:-:S03]  /*e890*/  PRMT R6, RZ, 0x7610, R6 ;  /* 0x00007610ff067816 */ /* 0x000fc60000000006 */
        /* <DEDUP_REMOVED lines=19> */
[----:B---3--:R-:W-:Y:S02]  /*e9d0*/  @P0 IMAD.MOV.U32 R8, RZ, RZ, R38 ;  /* 0x000000ffff080224 */ /* 0x008fe400078e0026 */
[----:B------:R-:W-:Y:S01]  /*e9e0*/  @P0 IMAD.MOV.U32 R9, RZ, RZ, R49 ;  /* 0x000000ffff090224 */ /* 0x000fe200078e0031 */
[----:B------:R-:W0:Y:S04]  /*e9f0*/  S2R R39, SR_TID.X ;  /* 0x0000000000277919 */ /* 0x000e280000002100 */
[----:B------:R1:W3:Y:S04]  /*ea00*/  @P0 LDG.E.U8 R6, desc[UR18][R8.64] ;  /* 0x0000001208060981 */ /* 0x0002e8000c1e1100 */
[----:B------:R-:W3:Y:S01]  /*ea10*/  LDL R38, [R1+0x220] ;  /* 0x0002200001267983 */ /* 0x000ee20000100800 */
[----:B-1----:R-:W-:-:S02]  /*ea20*/  @P0 IMAD.MOV.U32 R8, RZ, RZ, R48 ;  /* 0x000000ffff080224 */ /* 0x002fc400078e0030 */
[----:B------:R-:W-:Y:S02]  /*ea30*/  @P0 IMAD.MOV.U32 R9, RZ, RZ, R82 ;  /* 0x000000ffff090224 */ /* 0x000fe400078e0052 */
[----:B------:R-:W4:Y:S04]  /*ea40*/  LDL.LU R82, [R1+0x830] ;  /* 0x0008300001527983 */ /* 0x000f280000300800 */
[----:B--2---:R1:W-:Y:S02]  /*ea50*/  STS.U8 [R53+UR9+0x9d80], R3 ;  /* 0x009d800335007988 */ /* 0x0043e40008000009 */
[----:B-1----:R-:W-:-:S06]  /*ea60*/  PRMT R3, RZ, 0x7610, R3 ;  /* 0x00007610ff037816 */ /* 0x002fcc0000000003 */
[----:B------:R1:W2:Y:S01]  /*ea70*/  @P0 LDG.E.U8 R3, desc[UR18][R8.64] ;  /* 0x0000001208030981 */ /* 0x0002a2000c1e1100 */
[----:B0-----:R-:W-:-:S04]  /*ea80*/  LOP3.LUT R39, R39, 0x7f, RZ, 0xc0, !PT ;  /* 0x0000007f27277812 */ /* 0x001fc800078ec0ff */
[----:B------:R-:W-:-:S05]  /*ea90*/  LOP3.LUT R39, R39, 0x40, RZ, 0x3c, !PT ;  /* 0x0000004027277812 */ /* 0x000fca00078e3cff */
[----:B---3--:R-:W-:Y:S01]  /*eaa0*/  STS.U8 [R39+UR9+0x8200], R6 ;  /* 0x0082000627007988 */ /* 0x008fe20008000009 */
[----:B-1----:R-:W-:Y:S02]  /*eab0*/  @P0 IMAD.MOV.U32 R8, RZ, RZ, R5 ;  /* 0x000000ffff080224 */ /* 0x002fe400078e0005 */
        /* <DEDUP_REMOVED lines=32> */
[----:B------:R0:W2:Y:S01]  /*ecc0*/  @P0 LDG.E.U8 R3, desc[UR18][R8.64] ;  /* 0x0000001208030981 */ /* 0x0000a2000c1e1100 */
[----:B------:R-:W-:Y:S01]  /*ecd0*/  PRMT R6, RZ, 0x7610, R6 ;  /* 0x00007610ff067816 */ /* 0x000fe20000000006 */
[----:B0-----:R-:W-:Y:S02]  /*ece0*/  @P0 IMAD.MOV.U32 R8, RZ, RZ, R38 ;  /* 0x000000ffff080224 */ /* 0x001fe400078e0026 */
[----:B---3--:R-:W-:Y:S01]  /*ecf0*/  @P0 IMAD.MOV.U32 R9, RZ, RZ, R91 ;  /* 0x000000ffff090224 */ /* 0x008fe200078e005b */
[----:B------:R-:W0:Y:S04]  /*ed00*/  S2R R25, SR_TID.X ;  /* 0x0000000000197919 */ /* 0x000e280000002100 */
[----:B------:R1:W3:Y:S04]  /*ed10*/  @P0 LDG.E.U8 R6, desc[UR18][R8.64] ;  /* 0x0000001208060981 */ /* 0x0002e8000c1e1100 */
[----:B------:R-:W3:Y:S01]  /*ed20*/  LDL.LU R91, [R1+0x81c] ;  /* 0x00081c00015b7983 */ /* 0x000ee20000300800 */
[----:B-1----:R-:W-:-:S02]  /*ed30*/  @P0 IMAD.MOV.U32 R8, RZ, RZ, R5 ;  /* 0x000000ffff080224 */ /* 0x002fc400078e0005 */
[----:B------:R-:W-:Y:S02]  /*ed40*/  @P0 IMAD.MOV.U32 R9, RZ, RZ, R86 ;  /* 0x000000ffff090224 */ /* 0x000fe400078e0056 */
[----:B------:R-:W4:Y:S01]  /*ed50*/  LDL.LU R86, [R1+0x818] ;  /* 0x0008180001567983 */ /* 0x000f220000300800 */
[----:B------:R-:W-:-:S03]  /*ed60*/  LOP3.LUT R10, R10, 0x60, RZ, 0x3c, !PT ;  /* 0x000000600a0a7812 */ /* 0x000fc600078e3cff */
[----:B------:R-:W5:Y:S04]  /*ed70*/  LDL.LU R5, [R1+0x814] ;  /* 0x0008140001057983 */ /* 0x000f680000300800 */
        /* <DEDUP_REMOVED lines=8> */
[----:B------:R-:W5:Y:S04]  /*ee00*/  LDL.LU R2, [R1+0x810] ;  /* 0x0008100001027983 */ /* 0x000f680000300800 */
[----:B------:R-:W5:Y:S04]  /*ee10*/  LDL.LU R0, [R1+0x80c] ;  /* 0x00080c0001007983 */ /* 0x000f680000300800 */
[----:B--2---:R0:W-:Y:S02]  /*ee20*/  STS.U8 [R25+UR9+0x8680], R3 ;  /* 0x0086800319007988 */ /* 0x0041e40008000009 */
[----:B0-----:R-:W-:-:S06]  /*ee30*/  PRMT R3, RZ, 0x7610, R3 ;  /* 0x00007610ff037816 */ /* 0x001fcc0000000003 */
[----:B------:R0:W2:Y:S02]  /*ee40*/  @P0 LDG.E.U8 R3, desc[UR18][R8.64] ;  /* 0x0000001208030981 */ /* 0x0000a4000c1e1100 */
[----:B0-----:R-:W-:Y:S02]  /*ee50*/  @P0 IMAD.MOV.U32 R8, RZ, RZ, R4 ;  /* 0x000000ffff080224 */ /* 0x001fe400078e0004 */
[----:B------:R-:W-:Y:S01]  /*ee60*/  @P0 IMAD.MOV.U32 R9, RZ, RZ, R42 ;  /* 0x000000ffff090224 */ /* 0x000fe200078e002a */
[----:B------:R-:W-:Y:S01]  /*ee70*/  PRMT R6, RZ, 0x7610, R6 ;  /* 0x00007610ff067816 */ /* 0x000fe20000000006 */
[----:B------:R-:W5:Y:S04]  /*ee80*/  LDL.LU R4, [R1+0x808] ;  /* 0x0008080001047983 */ /* 0x000f680000300800 */
        /* <DEDUP_REMOVED lines=23> */
[----:B----4-:R-:W-:Y:S02]  /*f000*/  @P0 IMAD.MOV.U32 R8, RZ, RZ, R86 ;  /* 0x000000ffff080224 */ /* 0x010fe400078e0056 */
[----:B------:R-:W-:Y:S02]  /*f010*/  @P0 IMAD.MOV.U32 R9, RZ, RZ, R68 ;  /* 0x000000ffff090224 */ /* 0x000fe400078e0044 */
[----:B------:R-:W5:Y:S04]  /*f020*/  LDL.LU R68, [R1+0x804] ;  /* 0x0008040001447983 */ /* 0x000f680000300800 */
[----:B------:R0:W3:Y:S04]  /*f030*/  @P0 LDG.E.U8 R6, desc[UR18][R8.64] ;  /* 0x0000001208060981 */ /* 0x0000e8000c1e1100 */
[----:B------:R-:W5:Y:S01]  /*f040*/  LDL.LU R86, [R1+0x800] ;  /* 0x0008000001567983 */ /* 0x000f620000300800 */
[----:B0-----:R-:W-:-:S02]  /*f050*/  @P0 IMAD.MOV.U32 R8, RZ, RZ, R82 ;  /* 0x000000ffff080224 */ /* 0x001fc400078e0052 */
[----:B------:R-:W-:Y:S02]  /*f060*/  @P0 IMAD.MOV.U32 R9, RZ, RZ, R84 ;  /* 0x000000ffff090224 */ /* 0x000fe400078e0054 */
[----:B------:R-:W5:Y:S04]  /*f070*/  LDL.LU R84, [R1+0x7fc] ;  /* 0x0007fc0001547983 */ /* 0x000f680000300800 */
[----:B------:R-:W5:Y:S04]  /*f080*/  LDL.LU R82, [R1+0x7f8] ;  /* 0x0007f80001527983 */ /* 0x000f680000300800 */
[----:B--2---:R0:W-:Y:S02]  /*f090*/  STS.U8 [R25+UR9+0x9e80], R3 ;  /* 0x009e800319007988 */ /* 0x0041e40008000009 */
[----:B0-----:R-:W-:-:S06]  /*f0a0*/  PRMT R3, RZ, 0x7610, R3 ;  /* 0x00007610ff037816 */ /* 0x001fcc0000000003 */
[----:B------:R0:W2:Y:S04]  /*f0b0*/  @P0 LDG.E.U8 R3, desc[UR18][R8.64] ;  /* 0x0000001208030981 */ /* 0x0000a8000c1e1100 */
[----:B---3--:R-:W-:Y:S01]  /*f0c0*/  STS.U8 [R10+UR9+0x8300], R6 ;  /* 0x008300060a007988 */ /* 0x008fe20008000009 */
        /* <DEDUP_REMOVED lines=35> */
[----:B------:R-:W-:-:S03]  /*f300*/  PRMT R6, RZ, 0x7610, R6 ;  /* 0x00007610ff067816 */ /* 0x000fc60000000006 */
[----:B------:R-:W-:Y:S01]  /*f310*/  STS.U8 [R93+UR9+0x9f80], R7 ;  /* 0x009f80075d007988 */ /* 0x000fe20008000009 */
[----:B0-----:R-:W-:Y:S02]  /*f320*/  @P0 IMAD.MOV.U32 R8, RZ, RZ, R89 ;  /* 0x000000ffff080224 */ /* 0x001fe400078e0059 */
[----:B------:R-:W-:-:S05]  /*f330*/  @P0 IMAD.MOV.U32 R9, RZ, RZ, R90 ;  /* 0x000000ffff090224 */ /* 0x000fca00078e005a */
[----:B------:R0:W3:Y:S02]  /*f340*/  @P0 LDG.E.U8 R6, desc[UR18][R8.64] ;  /* 0x0000001208060981 */ /* 0x0000e4000c1e1100 */
[----:B0-----:R-:W-:Y:S02]  /*f350*/  @P0 IMAD.MOV.U32 R8, RZ, RZ, R87 ;  /* 0x000000ffff080224 */ /* 0x001fe400078e0057 */
[----:B------:R-:W-:Y:S01]  /*f360*/  @P0 IMAD.MOV.U32 R9, RZ, RZ, R88 ;  /* 0x000000ffff090224 */ /* 0x000fe200078e0058 */
[----:B--2---:R0:W-:Y:S02]  /*f370*/  STS.U8 [R93+UR9+0x8380], R3 ;  /* 0x008380035d007988 */ /* 0x0041e40008000009 */
[----:B0-----:R-:W-:-:S06]  /*f380*/  PRMT R3, RZ, 0x7610, R3 ;  /* 0x00007610ff037816 */ /* 0x001fcc0000000003 */
[----:B------:R0:W2:Y:S04]  /*f390*/  @P0 LDG.E.U8 R3, desc[UR18][R8.64] ;  /* 0x0000001208030981 */ /* 0x0000a8000c1e1100 */
[----:B---3--:R1:W-:Y:S01]  /*f3a0*/  STS.U8 [R93+UR9+0x8780], R6 ;  /* 0x008780065d007988 */ /* 0x0083e20008000009 */
[----:B0-----:R-:W-:Y:S02]  /*f3b0*/  @P0 IMAD.MOV.U32 R8, RZ, RZ, R83 ;  /* 0x000000ffff080224 */ /* 0x001fe400078e0053 */
[----:B------:R-:W-:Y:S01]  /*f3c0*/  @P0 IMAD.MOV.U32 R9, RZ, RZ, R85 ;  /* 0x000000ffff090224 */ /* 0x000fe200078e0055 */
[----:B-1----:R-:W-:-:S06]  /*f3d0*/  PRMT R6, RZ, 0x7610, R6 ;  /* 0x00007610ff067816 */ /* 0x002fcc0000000006 */
        /* <DEDUP_REMOVED lines=15> */
[----:B------:R-:W2:Y:S04]  /*f4d0*/  @P0 LDG.E.U8 R3, desc[UR18][R8.64] ;  /* 0x0000001208030981 */ /* 0x000ea8000c1e1100 */
[----:B---3--:R0:W-:Y:S01]  /*f4e0*/  STS.U8 [R93+UR9+0x9780], R6 ;  /* 0x009780065d007988 */ /* 0x0081e20008000009 */
[----:B------:R-:W-:-:S04]  /*f4f0*/  ISETP.NE.U32.AND P0, PT, RZ, UR11, PT ;  /* 0x0000000bff007c0c */ /* 0x000fc8000bf05070 */
[C---:B------:R-:W-:Y:S02]  /*f500*/  ISETP.LT.OR P1, PT, R75.reuse, 0x80, P0 ;  /* 0x000000804b00780c */ /* 0x040fe40000721670 */
[----:B------:R-:W-:Y:S01]  /*f510*/  ISETP.GE.AND P2, PT, R75, 0x100, PT ;  /* 0x000001004b00780c */ /* 0x000fe20003f46270 */
[----:B--2---:R0:W-:Y:S01]  /*f520*/  STS.U8 [R93+UR9+0x9b80], R3 ;  /* 0x009b80035d007988 */ /* 0x0041e20008000009 */
[----:B------:R1:W-:Y:S06]  /*f530*/  MEMBAR.ALL.CTA ;  /* 0x0000000000007992 */ /* 0x0003ec0000008000 */
[----:B-1----:R-:W1:Y:S02]  /*f540*/  FENCE.VIEW.ASYNC.S ;  /* 0x00000000000073c6 */ /* 0x002e640000000000 */
[----:B-1----:R-:W-:Y:S06]  /*f550*/  BAR.SYNC.DEFER_BLOCKING 0x0 ;  /* 0x0000000000007b1d */ /* 0x002fec0000010000 */
[----:B------:R-:W-:Y:S05]  /*f560*/  @P1 BRA `(.L_x_6) ;  /* 0x0000000000841947 */ /* 0x000fea0003800000 */
[----:B------:R-:W-:Y:S02]  /*f570*/  UIADD3 UR4, UPT, UPT, UR9, 0x8000, URZ ;  /* 0x0000800009047890 */ /* 0x000fe4000fffe0ff */
[----:B------:R-:W-:Y:S02]  /*f580*/  USHF.R.U32.HI UR12, URZ, 0x4, UR9 ;  /* 0x00000004ff0c7899 */ /* 0x000fe40008011609 */
[----:B------:R-:W-:Y:S02]  /*f590*/  USHF.R.U32.HI UR4, URZ, 0x4, UR4 ;  /* 0x00000004ff047899 */ /* 0x000fe40008011604 */
[----:B------:R-:W-:Y:S02]  /*f5a0*/  USGXT.U32 UR12, UR12, 0xe ;  /* 0x0000000e0c0c789a */ /* 0x000fe40008000000 */
[----:B------:R-:W-:Y:S02]  /*f5b0*/  USGXT.U32 UR14, UR4, 0xe ;  /* 0x0000000e040e789a */ /* 0x000fe40008000000 */
[----:B------:R-:W-:-:S02]  /*f5c0*/  UIADD3 UR26, UP1, UPT, UR12, 0x100, URZ ;  /* 0x000001000c1a7890 */ /* 0x000fc4000ff3e0ff */
[----:B------:R-:W-:Y:S01]  /*f5d0*/  UIADD3 UR28, UP2, UPT, UR14, 0x2, URZ ;  /* 0x000000020e1c7890 */ /* 0x000fe2000ff5e0ff */
[----:B------:R-:W-:Y:S01]  /*f5e0*/  UMOV UR4, URZ ;  /* 0x000000ff00047c82 */ /* 0x000fe20008000000 */
[----:B------:R-:W-:Y:S01]  /*f5f0*/  UMOV UR30, 0x0 ;  /* 0x00000000001e7882 */ /* 0x000fe20000000000 */
[----:B------:R-:W-:Y:S02]  /*f600*/  UIADD3.X UR27, UPT, UPT, UR4, 0x40004040, URZ, UP1, !UPT ;  /* 0x40004040041b7890 */ /* 0x000fe40008ffe4ff */
[----:B------:R-:W-:Y:S02]  /*f610*/  UIADD3.X UR29, UPT, UPT, UR4, 0x40004040, URZ, UP2, !UPT ;  /* 0x40004040041d7890 */ /* 0x000fe400097fe4ff */
[----:B------:R-:W-:Y:S02]  /*f620*/  UIADD3.64 UR16, UPT, UPT, UR26, 0x100, URZ ;  /* 0x000001001a107897 */ /* 0x000fe4000fffe0ff */
[----:B------:R-:W-:Y:S02]  /*f630*/  UIADD3.64 UR20, UPT, UPT, UR28, 0x2, URZ ;  /* 0x000000021c147897 */ /* 0x000fe4000fffe0ff */
[----:B------:R-:W-:-:S02]  /*f640*/  UIADD3.64 UR22, UPT, UPT, UR26, 0x200, URZ ;  /* 0x000002001a167897 */ /* 0x000fc4000fffe0ff */
[----:B------:R-:W-:Y:S01]  /*f650*/  UIADD3.64 UR24, UPT, UPT, UR28, 0x4, URZ ;  /* 0x000000041c187897 */ /* 0x000fe2000fffe0ff */
[----:B------:R-:W-:Y:S01]  /*f660*/  UMOV UR31, 0x8108010 ;  /* 0x08108010001f7882 */ /* 0x000fe20000000000 */
[----:B------:R-:W-:Y:S01]  /*f670*/  UMOV UR13, 0x40004040 ;  /* 0x40004040000d7882 */ /* 0x000fe20000000000 */
[----:B------:R-:W-:Y:S01]  /*f680*/  UMOV UR15, 0x40004040 ;  /* 0x40004040000f7882 */ /* 0x000fe20000000000 */
[----:B------:R-:W-:Y:S01]  /*f690*/  UMOV UR32, 0x0 ;  /* 0x0000000000207882 */ /* 0x000fe20000000000 */
[----:B------:R-:W-:Y:S01]  /*f6a0*/  UMOV UR33, 0x8108010 ;  /* 0x0810801000217882 */ /* 0x000fe20000000000 */
[----:B------:R-:W-:Y:S01]  /*f6b0*/  UMOV UR34, 0x0 ;  /* 0x0000000000227882 */ /* 0x000fe20000000000 */
[----:B------:R-:W-:Y:S01]  /*f6c0*/  UMOV UR35, 0x8108010 ;  /* 0x0810801000237882 */ /* 0x000fe20000000000 */
[----:B------:R-:W-:Y:S01]  /*f6d0*/  UMOV UR4, UR6 ;  /* 0x0000000600047c82 */ /* 0x000fe20008000000 */
[----:B------:R-:W-:Y:S01]  /*f6e0*/  UMOV UR5, URZ ;  /* 0x000000ff00057c82 */ /* 0x000fe20008000000 */
[----:B------:R1:W-:Y:S01]  /*f6f0*/  UTCQMMA gdesc[UR12], gdesc[UR14], tmem[UR8], tmem[UR30], idesc[UR31], !UPT ;  /* 0x00ff1e0e0c0075ea */ /* 0x0003e2000f800308 */
[----:B------:R-:W-:Y:S01]  /*f700*/  UMOV UR36, 0x0 ;  /* 0x0000000000247882 */ /* 0x000fe20000000000 */
[----:B------:R-:W-:Y:S01]  /*f710*/  UMOV UR37, 0x8108010 ;  /* 0x0810801000257882 */ /* 0x000fe20000000000 */
[----:B------:R1:W-:Y:S01]  /*f720*/  UTCQMMA gdesc[UR26], gdesc[UR28], tmem[UR8], tmem[UR32], idesc[UR33], UPT ;  /* 0x00ff201c1a0075ea */ /* 0x0003e2000b800308 */
[----:B------:R-:W-:Y:S01]  /*f730*/  UMOV UR4, UR4 ;  /* 0x0000000400047c82 */ /* 0x000fe20008000000 */
[----:B------:R1:W-:Y:S01]  /*f740*/  UTCQMMA gdesc[UR16], gdesc[UR20], tmem[UR8], tmem[UR34], idesc[UR35], UPT ;  /* 0x00ff2214100075ea */ /* 0x0003e2000b800308 */
[----:B------:R1:W-:Y:S01]  /*f750*/  UTCQMMA gdesc[UR22], gdesc[UR24], tmem[UR8], tmem[UR36], idesc[UR37], UPT ;  /* 0x00ff2418160075ea */ /* 0x0003e2000b800308 */
[----:B------:R1:W-:Y:S01]  /*f760*/  UTCBAR [UR4], URZ ;  /* 0x000000ff040073e9 */ /* 0x0003e200080000ff */
[----:B------:R-:W-:Y:S01]  /*f770*/  NOP ;  /* 0x0000000000007918 */ /* 0x000fe20000000000 */
.L_x_6:
[----:B-1----:R-:W-:Y:S01]  /*f780*/  UMOV UR4, URZ ;  /* 0x000000ff00047c82 */ /* 0x002fe20008000000 */
[----:B------:R-:W-:Y:S05]  /*f790*/  @!P2 BRA `(.L_x_7) ;  /* 0x000000a000cca947 */ /* 0x000fea0003800000 */
[----:B0-----:R-:W-:Y:S01]  /*f7a0*/  SHF.R.S32.HI R6, RZ, 0x1f, R75 ;  /* 0x0000001fff067819 */ /* 0x001fe2000001144b */
[----:B-----5:R-:W-:Y:S01]  /*f7b0*/  IMAD.SHL.U32 R3, R4, 0x80, RZ ;  /* 0x0000008004037824 */ /* 0x020fe200078e00ff */
[----:B------:R-:W-:Y:S02]  /*f7c0*/  UIADD3 UR4, UPT, UPT, UR9, 0x4000, URZ ;  /* 0x0000400009047890 */ /* 0x000fe4000fffe0ff */
[----:B------:R-:W-:Y:S01]  /*f7d0*/  LEA.HI R4, R6, R75, RZ, 0x7 ;  /* 0x0000004b06047211 */ /* 0x000fe200078f38ff */
[----:B------:R-:W-:Y:S02]  /*f7e0*/  UIADD3 UR5, UPT, UPT, UR9, 0xa000, URZ ;  /* 0x0000a00009057890 */ /* 0x000fe4000fffe0ff */
[----:B------:R-:W-:Y:S01]  /*f7f0*/  USHF.R.U32.HI UR4, URZ, 0x4, UR4 ;  /* 0x00000004ff047899 */ /* 0x000fe20008011604 */
[----:B------:R-:W-:Y:S01]  /*f800*/  SHF.R.S32.HI R4, RZ, 0x7, R4 ;  /* 0x00000007ff047819 */ /* 0x000fe20000011404 */
[----:B------:R-:W-:Y:S02]  /*f810*/  USHF.R.U32.HI UR5, URZ, 0x4, UR5 ;  /* 0x00000004ff057899 */ /* 0x000fe40008011605 */
[----:B------:R-:W-:Y:S01]  /*f820*/  USGXT.U32 UR12, UR4, 0xe ;  /* 0x0000000e040c789a */ /* 0x000fe20008000000 */
[----:B------:R-:W-:Y:S01]  /*f830*/  VIMNMX R6, PT, PT, R4, 0x2, !PT ;  /* 0x0000000204067848 */ /* 0x000fe20007fe0100 */
[----:B------:R-:W-:Y:S01]  /*f840*/  IMAD.SHL.U32 R4, R5, 0x80, RZ ;  /* 0x0000008005047824 */ /* 0x000fe200078e00ff */
[----:B------:R-:W-:-:S02]  /*f850*/  USGXT.U32 UR14, UR5, 0xe ;  /* 0x0000000e050e789a */ /* 0x000fc40008000000 */
[----:B------:R-:W-:Y:S01]  /*f860*/  UIADD3 UR30, UP1, UPT, UR12, 0x100, URZ ;  /* 0x000001000c1e7890 */ /* 0x000fe2000ff3e0ff */
[----:B------:R-:W-:Y:S01]  /*f870*/  VIADD R5, R6, 0xfffffffe ;  /* 0xfffffffe06057836 */ /* 0x000fe20000000000 */
[----:B------:R-:W-:Y:S01]  /*f880*/  UIADD3 UR28, UP2, UPT, UR14, 0x2, URZ ;  /* 0x000000020e1c7890 */ /* 0x000fe2000ff5e0ff */
[----:B------:R-:W-:Y:S01]  /*f890*/  IMAD.MOV.U32 R6, RZ, RZ, RZ ;  /* 0x000000ffff067224 */ /* 0x000fe200078e00ff */
[----:B------:R-:W-:Y:S01]  /*f8a0*/  UMOV UR4, URZ ;  /* 0x000000ff00047c82 */ /* 0x000fe20008000000 */
[----:B------:R-:W-:Y:S01]  /*f8b0*/  UMOV UR5, URZ ;  /* 0x000000ff00057c82 */ /* 0x000fe20008000000 */
[----:B------:R0:W-:Y:S01]  /*f8c0*/  STL [R1+0x6f4], R5 ;  /* 0x0006f40501007387 */ /* 0x0001e20000100800 */
[----:B------:R-:W-:Y:S01]  /*f8d0*/  UIADD3.X UR31, UPT, UPT, UR4, 0x40004040, URZ, UP1, !UPT ;  /* 0x40004040041f7890 */ /* 0x000fe20008ffe4ff */
[----:B------:R-:W-:Y:S01]  /*f8e0*/  SHF.R.S32.HI R7, RZ, 0x1f, R4 ;  /* 0x0000001fff077819 */ /* 0x000fe20000011404 */
[----:B------:R-:W-:Y:S01]  /*f8f0*/  UIADD3.X UR29, UPT, UPT, UR5, 0x40004040, URZ, UP2, !UPT ;  /* 0x40004040051d7890 */ /* 0x000fe200097fe4ff */
[----:B------:R1:W-:Y:S01]  /*f900*/  STL [R1+0x6b8], RZ ;  /* 0x0006b8ff01007387 */ /* 0x0003e20000100800 */
[----:B------:R-:W-:Y:S01]  /*f910*/  UMOV UR11, 0x1 ;  /* 0x00000001000b7882 */ /* 0x000fe20000000000 */
[----:B------:R-:W-:-:S02]  /*f920*/  UIADD3.64 UR20, UPT, UPT, UR30, 0x100, URZ ;  /* 0x000001001e147897 */ /* 0x000fc4000fffe0ff */
[----:B------:R-:W-:Y:S01]  /*f930*/  UIADD3.64 UR22, UPT, UPT, UR28, 0x2, URZ ;  /* 0x000000021c167897 */ /* 0x000fe2000fffe0ff */
[----:B0-----:R-:W-:Y:S01]  /*f940*/  SHF.R.S32.HI R5, RZ, 0x1f, R3 ;  /* 0x0000001fff057819 */ /* 0x001fe20000011403 */
[----:B------:R-:W-:Y:S02]  /*f950*/  UIADD3.64 UR24, UPT, UPT, UR30, 0x200, URZ ;  /* 0x000002001e187897 */ /* 0x000fe4000fffe0ff */
[----:B-1----:R-:W-:-:S12]  /*f960*/  UIADD3.64 UR26, UPT, UPT, UR28, 0x4, URZ ;  /* 0x000000041c1a7897 */ /* 0x002fd8000fffe0ff */
.L_x_10:
[----:B------:R-:W2:Y:S01]  /*f970*/  LDL R9, [R1+0x6b8] ;  /* 0x0006b80001097983 */ /* 0x000ea20000100800 */
[----:B------:R-:W-:Y:S01]  /*f980*/  IMAD.U32 R6, R6, -0x80000000, RZ ;  /* 0x8000000006067824 */ /* 0x000fe200078e00ff */
[----:B------:R-:W0:Y:S02]  /*f990*/  LDC R8, c[0x0][0x3a0] ;  /* 0x0000e800ff087b82 */ /* 0x000e240000000800 */
[----:B-1----:R-:W3:Y:S01]  /*f9a0*/  LDL.LU R7, [R1] ;  /* 0x0000000001077983 */ /* 0x002ee20000300800 */
[----:B-----5:R-:W-:Y:S01]  /*f9b0*/  IADD3 R84, P4, PT, R3, R84, RZ ;  /* 0x0000005403547210 */ /* 0x020fe20007f9e0ff */
[----:B------:R-:W1:Y:S01]  /*f9c0*/  SYNCS.PHASECHK.TRANS64.TRYWAIT P6, [UR6], R6 ;  /* 0x00000006ff0075a7 */ /* 0x000e6200080c1106 */
[----:B--2---:R-:W-:Y:S01]  /*f9d0*/  VIADD R9, R9, 0x1 ;  /* 0x0000000109097836 */ /* 0x004fe20000000000 */
[----:B---3--:R-:W-:-:S04]  /*f9e0*/  IADD3 R7, P5, PT, R3, R7, RZ ;  /* 0x0000000703077210 */ /* 0x008fc80007fbe0ff */
[----:B------:R2:W-:Y:S01]  /*f9f0*/  STL [R1+0x6cc], R9 ;  /* 0x0006cc0901007387 */ /* 0x0005e20000100800 */
[----:B0-----:R-:W-:-:S03]  /*fa00*/  IMAD R8, R9, -0x80, R8 ;  /* 0xffffff8009087824 */ /* 0x001fc600078e0208 */
[----:B------:R2:W-:Y:S02]  /*fa10*/  STL [R1], R7 ;  /* 0x0000000701007387 */ /* 0x0005e40000100800 */
[C---:B------:R-:W-:Y:S02]  /*fa20*/  ISETP.GT.AND P1, PT, R8.reuse, 0x1, PT ;  /* 0x000000010800780c */ /* 0x040fe40003f24270 */
[----:B------:R-:W-:Y:S01]  /*fa30*/  ISETP.GT.AND P2, PT, R8, 0x2, PT ;  /* 0x000000020800780c */ /* 0x000fe20003f44270 */
[----:B-1----:R-:W-:-:S12]  /*fa40*/  @!P6 BRA `(.L_x_8) ;  /* 0x000000c000c0e947 */ /* 0x002fd80003800000 */
.L_x_16:
[----:B------:R0:W-:Y:S04]  /*fa50*/  STL [R1+0x900], R15 ;  /* 0x0009000f01007387 */ /* 0x0001e80000100800 */
[----:B0-----:R-:W3:Y:S04]  /*fa60*/  LDL.LU R15, [R1+0x24] ;  /* 0x00002400010f7983 */ /* 0x001ee80000300800 */
[----:B------:R-:W-:Y:S04]  /*fa70*/  STL [R1+0x8fc], R27 ;  /* 0x0008fc1b01007387 */ /* 0x000fe80000100800 */
[----:B------:R0:W-:Y:S04]  /*fa80*/  STL [R1+0x8f8], R43 ;  /* 0x0008f82b01007387 */ /* 0x0001e80000100800 */
[----:B0-----:R-:W4:Y:S04]  /*fa90*/  LDL R43, [R1] ;  /* 0x00000000012b7983 */ /* 0x001f280000100800 */
[----:B------:R-:W-:Y:S04]  /*faa0*/  STL [R1+0x8f4], R62 ;  /* 0x0008f43e01007387 */ /* 0x000fe80000100800 */
[----:B------:R0:W-:Y:S04]  /*fab0*/  STL [R1+0x8f0], R11 ;  /* 0x0008f00b01007387 */ /* 0x0001e80000100800 */
[----:B0-2---:R-:W2:Y:S04]  /*fac0*/  LDL.LU R11, [R1+0x10] ;  /* 0x00001000010b7983 */ /* 0x005ea80000300800 */
[----:B------:R0:W-:Y:S04]  /*fad0*/  STL [R1+0x8ec], R14 ;  /* 0x0008ec0e01007387 */ /* 0x0001e80000100800 */
[----:B0-----:R-:W2:Y:S04]  /*fae0*/  LDL.LU R14, [R1+0xc] ;  /* 0x00000c00010e7983 */ /* 0x001ea80000300800 */
        /* <DEDUP_REMOVED lines=8> */
[----:B------:R0:W-:Y:S04]  /*fb70*/  STL [R1+0x8c8], R90 ;  /* 0x0008c85a01007387 */ /* 0x0001e80000100800 */
[----:B0-----:R-:W2:Y:S01]  /*fb80*/  LDL.LU R90, [R1+0x38] ;  /* 0x00003800015a7983 */ /* 0x001ea20000300800 */
[C---:B------:R-:W-:Y:S01]  /*fb90*/  IMAD.X R82, R5.reuse, 0x1, R82, P4 ;  /* 0x0000000105527824 */ /* 0x040fe200020e0652 */
[----:B------:R-:W-:Y:S01]  /*fba0*/  PRMT R33, RZ, 0x7610, R33 ;  /* 0x00007610ff217816 */ /* 0x000fe20000000021 */
[----:B------:R-:W-:Y:S01]  /*fbb0*/  @P1 IMAD.MOV.U32 R6, RZ, RZ, R84 ;  /* 0x000000ffff061224 */ /* 0x000fe200078e0054 */
[----:B------:R-:W-:Y:S01]  /*fbc0*/  STL [R1+0x8c4], R88 ;  /* 0x0008c45801007387 */ /* 0x000fe20000100800 */
[----:B------:R-:W-:Y:S01]  /*fbd0*/  @P1 IMAD.MOV.U32 R7, RZ, RZ, R82 ;  /* 0x000000ffff071224 */ /* 0x000fe200078e0052 */
[----:B------:R-:W-:Y:S01]  /*fbe0*/  ISETP.GT.AND P4, PT, R8, 0x3, PT ;  /* 0x000000030800780c */ /* 0x000fe20003f84270 */
[----:B------:R-:W-:Y:S01]  /*fbf0*/  IMAD.X R86, R5, 0x1, R86, P5 ;  /* 0x0000000105567824 */ /* 0x000fe200028e0656 */
[----:B------:R-:W-:Y:S01]  /*fc00*/  STL [R1+0x8c0], R28 ;  /* 0x0008c01c01007387 */ /* 0x000fe20000100800 */
[----:B------:R-:W-:-:S03]  /*fc10*/  PRMT R59, RZ, 0x7610, R59 ;  /* 0x00007610ff3b7816 */ /* 0x000fc6000000003b */
[----:B------:R-:W-:Y:S04]  /*fc20*/  STL [R1+0x8bc], R44 ;  /* 0x0008bc2c01007387 */ /* 0x000fe80000100800 */
[----:B------:R-:W-:Y:S04]  /*fc30*/  STL [R1+0x8b8], R73 ;  /* 0x0008b84901007387 */ /* 0x000fe80000100800 */
[----:B------:R-:W-:Y:S04]  /*fc40*/  STL [R1+0x8b4], R80 ;  /* 0x0008b45001007387 */ /* 0x000fe80000100800 */
[----:B------:R0:W-:Y:S04]  /*fc50*/  STL [R1+0x8b0], R79 ;  /* 0x0008b04f01007387 */ /* 0x0001e80000100800 */
        /* <DEDUP_REMOVED lines=20> */
[----:B------:R1:W2:Y:S04]  /*fda0*/  @P1 LDG.E.U8 R33, desc[UR18][R6.64] ;  /* 0x0000001206211981 */ /* 0x0002a8000c1e1100 */
[----:B------:R-:W-:Y:S04]  /*fdb0*/  STL [R1+0x85c], R61 ;  /* 0x00085c3d01007387 */ /* 0x000fe80000100800 */
[----:B------:R-:W-:Y:S01]  /*fdc0*/  STL [R1+0x858], R60 ;  /* 0x0008583c01007387 */ /* 0x000fe20000100800 */
[----:B-1----:R-:W-:-:S03]  /*fdd0*/  @P2 IMAD.MOV.U32 R7, RZ, RZ, R86 ;  /* 0x000000ffff072224 */ /* 0x002fc600078e0056 */
[----:B------:R-:W-:Y:S04]  /*fde0*/  STL [R1+0x854], R4 ;  /* 0x0008540401007387 */ /* 0x000fe80000100800 */
[----:B------:R-:W-:Y:S04]  /*fdf0*/  STL [R1+0x850], R48 ;  /* 0x0008503001007387 */ /* 0x000fe80000100800 */
[----:B------:R-:W-:Y:S01]  /*fe00*/  STL [R1+0x7f8], R68 ;  /* 0x0007f84401007387 */ /* 0x000fe20000100800 */
[----:B------:R-:W-:-:S03]  /*fe10*/  PRMT R13, RZ, 0x7610, R13 ;  /* 0x00007610ff0d7816 */ /* 0x000fc6000000000d */
[----:B------:R-:W-:Y:S04]  /*fe20*/  STL [R1+0x800], R84 ;  /* 0x0008005401007387 */ /* 0x000fe80000100800 */
[----:B------:R-:W-:Y:S01]  /*fe30*/  STL [R1+0x7fc], R82 ;  /* 0x0007fc5201007387 */ /* 0x000fe20000100800 */
[C---:B---3--:R-:W-:Y:S01]  /*fe40*/  IADD3 R15, P6, PT, R3.reuse, R15, RZ ;  /* 0x0000000f030f7210 */ /* 0x048fe20007fde0ff */
[----:B----4-:R-:W-:Y:S02]  /*fe50*/  @P2 IMAD.MOV.U32 R6, RZ, RZ, R43 ;  /* 0x000000ffff062224 */ /* 0x010fe400078e002b */
[----:B------:R-:W3:Y:S04]  /*fe60*/  LDL.LU R43, [R1+0x30] ;  /* 0x00003000012b7983 */ /* 0x000ee80000300800 */
[----:B0-----:R-:W4:Y:S04]  /*fe70*/  LDL.LU R79, [R1+0x48] ;  /* 0x00004800014f7983 */ /* 0x001f280000300800 */
[----:B------:R0:W3:Y:S01]  /*fe80*/  @P2 LDG.E.U8 R59, desc[UR18][R6.64] ;  /* 0x00000012063b2981 */ /* 0x0000e2000c1e1100 */
[----:B--2---:R-:W-:-:S05]  /*fe90*/  IADD3 R11, P1, PT, R3, R11, RZ ;  /* 0x0000000b030b7210 */ /* 0x004fca0007f3e0ff */
[----:B------:R1:W-:Y:S01]  /*fea0*/  STL [R1+0x10], R11 ;  /* 0x0000100b01007387 */ /* 0x0003e20000100800 */
[----:B0-----:R-:W-:-:S03]  /*feb0*/  @P4 IMAD.MOV.U32 R6, RZ, RZ, R11 ;  /* 0x000000ffff064224 */ /* 0x001fc600078e000b */
[----:B------:R-:W-:Y:S01]  /*fec0*/  STL [R1+0x804], R86 ;  /* 0x0008045601007387 */ /* 0x000fe20000100800 */
[----:B------:R-:W-:-:S04]  /*fed0*/  IMAD.X R14, R5, 0x1, R14, P1 ;  /* 0x00000001050e7824 */ /* 0x000fc800008e060e */
[----:B------:R-:W-:Y:S01]  /*fee0*/  @P4 IMAD.MOV.U32 R7, RZ, RZ, R14 ;  /* 0x000000ffff074224 */ /* 0x000fe200078e000e */
[----:B------:R0:W-:Y:S04]  /*fef0*/  STL [R1+0xc], R14 ;  /* 0x00000c0e01007387 */ /* 0x0001e80000100800 */
[----:B-1----:R-:W2:Y:S04]  /*ff00*/  LDL.LU R11, [R1+0x60] ;  /* 0x00006000010b7983 */ /* 0x002ea80000300800 */
[----:B------:R1:W-:Y:S04]  /*ff10*/  STL [R1+0x24], R15 ;  /* 0x0000240f01007387 */ /* 0x0003e80000100800 */
[----:B0-----:R-:W2:Y:S04]  /*ff20*/  LDL.LU R14, [R1+0x74] ;  /* 0x00007400010e7983 */ /* 0x001ea80000300800 */
[----:B------:R0:W2:Y:S02]  /*ff30*/  @P4 LDG.E.U8 R13, desc[UR18][R6.64] ;  /* 0x00000012060d4981 */ /* 0x0000a4000c1e1100 */
[----:B0-----:R-:W-:Y:S01]  /*ff40*/  IMAD.MOV.U32 R7, RZ, RZ, R15 ;  /* 0x000000ffff077224 */ /* 0x001fe200078e000f */
[----:B------:R-:W-:-:S05]  /*ff50*/  IADD3 R90, P2, PT, R3, R90, RZ ;  /* 0x0000005a035a7210 */ /* 0x000fca0007f5e0ff */
[----:B------:R-:W-:Y:S04]  /*ff60*/  STL [R1+0x38], R90 ;  /* 0x0000385a01007387 */ /* 0x000fe80000100800 */
[----:B-1----:R-:W2:Y:S04]  /*ff70*/  LDL.LU R15, [R1+0x900] ;  /* 0x00090000010f7983 */ /* 0x002ea80000300800 */
[----:B------:R-:W2:Y:S01]  /*ff80*/  LDL.LU R6, [R1+0x1c] ;  /* 0x00001c0001067983 */ /* 0x000ea20000300800 */
[----:B------:R-:W-:Y:S02]  /*ff90*/  ISETP.GT.AND P5, PT, R8, 0x4, PT ;  /* 0x000000040800780c */ /* 0x000fe40003fa4270 */
[----:B------:R-:W-:Y:S01]  /*ffa0*/  PRMT R27, RZ, 0x7610, R27 ;  /* 0x00007610ff1b7816 */ /* 0x000fe2000000001b */
[----:B--2---:R-:W-:-:S10]  /*ffb0*/  IMAD.X R6, R5, 0x1, R6, P6 ;  /* 0x0000000105067824 */ /* 0x004fd400030e0606 */
[-C--:B------:R-:W-:Y:S01]  /*ffc0*/  @P5 LOP3.LUT R7, R7, R6.reuse, RZ, 0x3c, !PT ;  /* 0x0000000607075212 */ /* 0x080fe200078e3cff */
[----:B------:R0:W-:Y:S03]  /*ffd0*/  STL [R1+0x1c], R6 ;  /* 0x00001c0601007387 */ /* 0x0001e60000100800 */
[----:B0-----:R-:W-:-:S04]  /*ffe0*/  @P5 LOP3.LUT R6, R7, R6, RZ, 0x3c, !PT ;  /* 0x0000000607065212 */ /* 0x001fc800078e3cff */
[----:B------:R-:W-:-:S05]  /*fff0*/  @P5 LOP3.LUT R7, R7, R6, RZ, 0x3c, !PT ;  /* 0x0000000607075212 */ /* 0x000fca00078e3cff */
[----:B------:R0:W2:Y:S01]  /*10000*/  @P5 LDG.E.U8 R27, desc[UR18][R6.64] ;  /* 0x00000012061b5981 */ /* 0x0000a2000c1e1100 */
[----:B------:R-:W-:Y:S01]  /*10010*/  ISETP.GT.AND P1, PT, R8, 0x5, PT ;  /* 0x000000050800780c */ /* 0x000fe20003f24270 */
[----:B---3--:R-:W-:Y:S01]  /*10020*/  IMAD.X R43, R5, 0x1, R43, P2 ;  /* 0x00000001052b7824 */ /* 0x008fe200010e062b */
[----:B------:R-:W-:-:S04]  /*10030*/  PRMT R29, RZ, 0x7610, R29 ;  /* 0x00007610ff1d7816 */ /* 0x000fc8000000001d */
[----:B------:R-:W-:Y:S01]  /*10040*/  STL [R1+0x30], R43 ;  /* 0x0000302b01007387 */ /* 0x000fe20000100800 */
[----:B0-----:R-:W-:-:S06]  /*10050*/  IMAD.MOV.U32 R7, RZ, RZ, R43 ;  /* 0x000000ffff077224 */ /* 0x001fcc00078e002b */
[----:B------:R-:W-:-:S05]  /*10060*/  @P1 IMAD.MOV.U32 R6, RZ, RZ, R90 ;  /* 0x000000ffff061224 */ /* 0x000fca00078e005a */
[----:B------:R-:W3:Y:S04]  /*10070*/  @P1 LDG.E.U8 R29, desc[UR18][R6.64] ;  /* 0x00000012061d1981 */ /* 0x000ee8000c1e1100 */
[----:B--2---:R0:W-:Y:S04]  /*10080*/  STL [R1+0x6c8], R27 ;  /* 0x0006c81b01007387 */ /* 0x0041e80000100800 */
[----:B0-----:R-:W2:Y:S04]  /*10090*/  LDL.LU R27, [R1+0x8fc] ;  /* 0x0008fc00011b7983 */ /* 0x001ea80000300800 */
[----:B------:R-:W2:Y:S04]  /*100a0*/  LDL.LU R43, [R1+0x8f8] ;  /* 0x0008f800012b7983 */ /* 0x000ea80000300800 */
[----:B------:R-:W2:Y:S01]  /*100b0*/  LDL.LU R7, [R1+0x3c] ;  /* 0x00003c0001077983 */ /* 0x000ea20000300800 */
[----:B------:R-:W-:-:S02]  /*100c0*/  ISETP.GT.AND P2, PT, R8, 0x6, PT ;  /* 0x000000060800780c */ /* 0x000fc40003f44270 */
[C---:B----4-:R-:W-:Y:S01]  /*100d0*/  IADD3 R79, P5, PT, R3.reuse, R79, RZ ;  /* 0x0000004f034f7210 */ /* 0x050fe20007fbe0ff */
[----:B------:R-:W4:Y:S01]  /*100e0*/  LDL.LU R90, [R1+0x64] ;  /* 0x00006400015a7983 */ /* 0x000f220000300800 */
[----:B------:R-:W-:Y:S02]  /*100f0*/  PRMT R42, RZ, 0x7610, R42 ;  /* 0x00007610ff2a7816 */ /* 0x000fe4000000002a */
[----:B------:R-:W-:Y:S01]  /*10100*/  IADD3 R11, P6, PT, R3, R11, RZ ;  /* 0x0000000b030b7210 */ /* 0x000fe20007fde0ff */
[----:B------:R-:W-:Y:S04]  /*10110*/  STL [R1+0x48], R79 ;  /* 0x0000484f01007387 */ /* 0x000fe80000100800 */
[----:B---3--:R0:W-:Y:S02]  /*10120*/  STL [R1+0x6c4], R29 ;  /* 0x0006c41d01007387 */ /* 0x0081e40000100800 */
[----:B------:R-:W-:-:S02]  /*10130*/  @P2 IMAD.MOV.U32 R6, RZ, RZ, R79 ;  /* 0x000000ffff062224 */ /* 0x000fc400078e004f */
[----:B0-----:R-:W3:Y:S01]  /*10140*/  LDL.LU R29, [R1+0x88] ;  /* 0x00008800011d7983 */ /* 0x001ee20000300800 */
[----:B--2---:R-:W-:-:S05]  /*10150*/  IMAD.X R7, R5, 0x1, R7, P5 ;  /* 0x0000000105077824 */ /* 0x004fca00028e0607 */
[----:B------:R0:W-:Y:S04]  /*10160*/  STL [R1+0x3c], R7 ;  /* 0x00003c0701007387 */ /* 0x0001e80000100800 */
[----:B------:R0:W2:Y:S04]  /*10170*/  @P2 LDG.E.U8 R42, desc[UR18][R6.64] ;  /* 0x00000012062a2981 */ /* 0x0000a8000c1e1100 */
[----:B------:R1:W-:Y:S04]  /*10180*/  STL [R1+0x60], R11 ;  /* 0x0000600b01007387 */ /* 0x0003e80000100800 */
[----:B------:R-:W3:Y:S01]  /*10190*/  LDL.LU R6, [R1+0x58] ;  /* 0x0000580001067983 */ /* 0x000ee20000300800 */
[----:B------:R-:W-:Y:S01]  /*101a0*/  ISETP.GT.AND P4, PT, R8, 0x7, PT ;  /* 0x000000070800780c */ /* 0x000fe20003f84270 */
[----:B0-----:R-:W-:Y:S01]  /*101b0*/  IMAD.MOV.U32 R7, RZ, RZ, R11 ;  /* 0x000000ffff077224 */ /* 0x001fe200078e000b */
[----:B------:R-:W-:Y:S01]  /*101c0*/  IADD3 R14, P5, PT, R3, R14, RZ ;  /* 0x0000000e030e7210 */ /* 0x000fe20007fbe0ff */
[----:B------:R-:W4:Y:S04]  /*101d0*/  LDL.LU R79, [R1+0x78] ;  /* 0x00007800014f7983 */ /* 0x000f280000300800 */
[----:B------:R-:W-:Y:S04]  /*101e0*/  STL [R1+0x74], R14 ;  /* 0x0000740e01007387 */ /* 0x000fe80000100800 */
[----:B-1----:R-:W4:Y:S01]  /*101f0*/  LDL.LU R11, [R1+0x98] ;  /* 0x00009800010b7983 */ /* 0x002f220000300800 */
[----:B------:R-:W-:-:S03]  /*10200*/  PRMT R62, RZ, 0x7610, R62 ;  /* 0x00007610ff3e7816 */ /* 0x000fc6000000003e */
[----:B--2---:R0:W-:Y:S01]  /*10210*/  STL [R1+0x6c0], R42 ;  /* 0x0006c02a01007387 */ /* 0x0041e20000100800 */
[----:B---3--:R-:W-:-:S03]  /*10220*/  IMAD.X R6, R5, 0x1, R6, P6 ;  /* 0x0000000105067824 */ /* 0x008fc600030e0606 */
[----:B0-----:R-:W2:Y:S02]  /*10230*/  LDL.LU R42, [R1+0xb0] ;  /* 0x0000b000012a7983 */ /* 0x001ea40000300800 */
[-C--:B------:R-:W-:Y:S02]  /*10240*/  @P4 LOP3.LUT R7, R7, R6.reuse, RZ, 0x3c, !PT ;  /* 0x0000000607074212 */ /* 0x080fe400078e3cff */
[----:B------:R0:W-:Y:S02]  /*10250*/  STL [R1+0x58], R6 ;  /* 0x0000580601007387 */ /* 0x0001e40000100800 */
[----:B0-----:R-:W-:-:S04]  /*10260*/  @P4 LOP3.LUT R6, R7, R6, RZ, 0x3c, !PT ;  /* 0x0000000607064212 */ /* 0x001fc800078e3cff */
[----:B------:R-:W-:-:S05]  /*10270*/  @P4 LOP3.LUT R7, R7, R6, RZ, 0x3c, !PT ;  /* 0x0000000607074212 */ /* 0x000fca00078e3cff */
[----:B------:R0:W3:Y:S01]  /*10280*/  @P4 LDG.E.U8 R62, desc[UR18][R6.64] ;  /* 0x00000012063e4981 */ /* 0x0000e2000c1e1100 */
[C---:B------:R-:W-:Y:S02]  /*10290*/  ISETP.GT.AND P1, PT, R8.reuse, 0x8, PT ;  /* 0x000000080800780c */ /* 0x040fe40003f24270 */
[----:B------:R-:W-:Y:S01]  /*102a0*/  ISETP.GT.AND P2, PT, R8, 0x9, PT ;  /* 0x000000090800780c */ /* 0x000fe20003f44270 */
[----:B----4-:R-:W-:Y:S01]  /*102b0*/  IMAD.X R90, R5, 0x1, R90, P5 ;  /* 0x00000001055a7824 */ /* 0x010fe200028e065a */
[----:B------:R-:W-:Y:S02]  /*102c0*/  IADD3 R29, P5, PT, R3, R29, RZ ;  /* 0x0000001d031d7210 */ /* 0x000fe40007fbe0ff */
[----:B------:R-:W-:Y:S02]  /*102d0*/  PRMT R16, RZ, 0x7610, R16 ;  /* 0x00007610ff107816 */ /* 0x000fe40000000010 */
[----:B------:R-:W-:Y:S01]  /*102e0*/  STL [R1+0x64], R90 ;  /* 0x0000645a01007387 */ /* 0x000fe20000100800 */
[----:B------:R-:W-:-:S04]  /*102f0*/  IMAD.X R79, R5, 0x1, R79, P5 ;  /* 0x00000001054f7824 */ /* 0x000fc800028e064f */
[----:B0-----:R-:W-:Y:S02]  /*10300*/  @P1 IMAD.MOV.U32 R6, RZ, RZ, R14 ;  /* 0x000000ffff061224 */ /* 0x001fe400078e000e */
[----:B------:R-:W-:Y:S01]  /*10310*/  @P1 IMAD.MOV.U32 R7, RZ, RZ, R90 ;  /* 0x000000ffff071224 */ /* 0x000fe200078e005a */
[----:B------:R-:W-:Y:S02]  /*10320*/  PRMT R32, RZ, 0x7610, R32 ;  /* 0x00007610ff207816 */ /* 0x000fe40000000020 */
[----:B------:R-:W-:Y:S02]  /*10330*/  IADD3 R11, P6, PT, R3, R11, RZ ;  /* 0x0000000b030b7210 */ /* 0x000fe40007fde0ff */
[----:B------:R0:W4:Y:S02]  /*10340*/  @P1 LDG.E.U8 R16, desc[UR18][R6.64] ;  /* 0x0000001206101981 */ /* 0x000124000c1e1100 */
[----:B0-----:R-:W-:Y:S02]  /*10350*/  @P2 IMAD.MOV.U32 R6, RZ, RZ, R29 ;  /* 0x000000ffff062224 */ /* 0x001fe400078e001d */
[----:B------:R-:W-:-:S05]  /*10360*/  @P2 IMAD.MOV.U32 R7, RZ, RZ, R79 ;  /* 0x000000ffff072224 */ /* 0x000fca00078e004f */
[----:B------:R0:W4:Y:S02]  /*10370*/  @P2 LDG.E.U8 R32, desc[UR18][R6.64] ;  /* 0x0000001206202981 */ /* 0x000124000c1e1100 */
[----:B0-----:R-:W-:Y:S01]  /*10380*/  IMAD.MOV.U32 R7, RZ, RZ, R11 ;  /* 0x000000ffff077224 */ /* 0x001fe200078e000b */
[----:B--2---:R-:W-:Y:S01]  /*10390*/  IADD3 R42, P5, PT, R3, R42, RZ ;  /* 0x0000002a032a7210 */ /* 0x004fe20007fbe0ff */
[----:B---3--:R0:W-:Y:S04]  /*103a0*/  STL [R1+0x6bc], R62 ;  /* 0x0006bc3e01007387 */ /* 0x0081e80000100800 */
[----:B0-----:R-:W2:Y:S04]  /*103b0*/  LDL.LU R62, [R1+0x8f4] ;  /* 0x0008f400013e7983 */ /* 0x001ea80000300800 */
[----:B------:R-:W3:Y:S04]  /*103c0*/  LDL.LU R90, [R1+0xa0] ;  /* 0x0000a000015a7983 */ /* 0x000ee80000300800 */
[----:B------:R-:W2:Y:S04]  /*103d0*/  LDL.LU R14, [R1+0xb8] ;  /* 0x0000b800010e7983 */ /* 0x000ea80000300800 */
[----:B------:R0:W-:Y:S04]  /*103e0*/  STL [R1+0x88], R29 ;  /* 0x0000881d01007387 */ /* 0x0001e80000100800 */
[----:B------:R1:W-:Y:S04]  /*103f0*/  STL [R1+0x78], R79 ;  /* 0x0000784f01007387 */ /* 0x0003e80000100800 */
[----:B0-----:R-:W4:Y:S04]  /*10400*/  LDL.LU R29, [R1+0xd0] ;  /* 0x0000d000011d7983 */ /* 0x001f280000300800 */
[----:B------:R0:W-:Y:S04]  /*10410*/  STL [R1+0x98], R11 ;  /* 0x0000980b01007387 */ /* 0x0001e80000100800 */
[----:B-1----:R-:W4:Y:S04]  /*10420*/  LDL.LU R79, [R1+0xe8] ;  /* 0x0000e800014f7983 */ /* 0x002f280000300800 */
[----:B------:R-:W-:Y:S04]  /*10430*/  STL [R1+0xb0], R42 ;  /* 0x0000b02a01007387 */ /* 0x000fe80000100800 */
[----:B0-----:R-:W4:Y:S04]  /*10440*/  LDL.LU R11, [R1+0x8f0] ;  /* 0x0008f000010b7983 */ /* 0x001f280000300800 */
[----:B------:R-:W4:Y:S01]  /*10450*/  LDL.LU R6, [R1+0x94] ;  /* 0x0000940001067983 */ /* 0x000f220000300800 */
[----:B------:R-:W-:-:S02]  /*10460*/  ISETP.GT.AND P4, PT, R8, 0xa, PT ;  /* 0x0000000a0800780c */ /* 0x000fc40003f84270 */
[----:B------:R-:W-:Y:S02]  /*10470*/  ISETP.GT.AND P1, PT, R8, 0xb, PT ;  /* 0x0000000b0800780c */ /* 0x000fe40003f24270 */
[----:B------:R-:W-:Y:S02]  /*10480*/  PRMT R49, RZ, 0x7610, R49 ;  /* 0x00007610ff317816 */ /* 0x000fe40000000031 */
[----:B------:R-:W-:Y:S01]  /*10490*/  PRMT R81, RZ, 0x7610, R81 ;  /* 0x00007610ff517816 */ /* 0x000fe20000000051 */
[----:B---3--:R-:W-:Y:S01]  /*104a0*/  IMAD.X R90, R5, 0x1, R90, P5 ;  /* 0x00000001055a7824 */ /* 0x008fe200028e065a */
[----:B--2---:R-:W-:Y:S01]  /*104b0*/  IADD3 R14, P5, PT, R3, R14, RZ ;  /* 0x0000000e030e7210 */ /* 0x004fe20007fbe0ff */
[----:B----4-:R-:W-:-:S05]  /*104c0*/  IMAD.X R6, R5, 0x1, R6, P6 ;  /* 0x0000000105067824 */ /* 0x010fca00030e0606 */
[-C--:B------:R-:W-:Y:S01]  /*104d0*/  @P4 LOP3.LUT R7, R7, R6.reuse, RZ, 0x3c, !PT ;  /* 0x0000000607074212 */ /* 0x080fe200078e3cff */
[----:B------:R0:W-:Y:S03]  /*104e0*/  STL [R1+0x94], R6 ;  /* 0x0000940601007387 */ /* 0x0001e60000100800 */
[----:B0-----:R-:W-:-:S04]  /*104f0*/  @P4 LOP3.LUT R6, R7, R6, RZ, 0x3c, !PT ;  /* 0x0000000607064212 */ /* 0x001fc800078e3cff */
[----:B------:R-:W-:Y:S01]  /*10500*/  @P4 LOP3.LUT R7, R7, R6, RZ, 0x3c, !PT ;  /* 0x0000000607074212 */ /* 0x000fe200078e3cff */
[----:B------:R0:W-:Y:S04]  /*10510*/  STL [R1+0xa0], R90 ;  /* 0x0000a05a01007387 */ /* 0x0001e80000100800 */
[----:B------:R1:W2:Y:S02]  /*10520*/  @P4 LDG.E.U8 R49, desc[UR18][R6.64] ;  /* 0x0000001206314981 */ /* 0x0002a4000c1e1100 */
[----:B-1----:R-:W-:Y:S02]  /*10530*/  @P1 IMAD.MOV.U32 R6, RZ, RZ, R42 ;  /* 0x000000ffff061224 */ /* 0x002fe400078e002a */
[----:B------:R-:W-:Y:S01]  /*10540*/  @P1 IMAD.MOV.U32 R7, RZ, RZ, R90 ;  /* 0x000000ffff071224 */ /* 0x000fe200078e005a */
[----:B------:R-:W3:Y:S04]  /*10550*/  LDL.LU R42, [R1+0xd4] ;  /* 0x0000d400012a7983 */ /* 0x000ee80000300800 */
[----:B0-----:R-:W4:Y:S04]  /*10560*/  LDL.LU R90, [R1+0xf0] ;  /* 0x0000f000015a7983 */ /* 0x001f280000300800 */
[----:B------:R0:W2:Y:S04]  /*10570*/  @P1 LDG.E.U8 R81, desc[UR18][R6.64] ;  /* 0x0000001206511981 */ /* 0x0000a8000c1e1100 */
[----:B------:R1:W-:Y:S01]  /*10580*/  STL [R1+0xb8], R14 ;  /* 0x0000b80e01007387 */ /* 0x0003e20000100800 */
[----:B0-----:R-:W-:-:S03]  /*10590*/  IMAD.MOV.U32 R7, RZ, RZ, R14 ;  /* 0x000000ffff077224 */ /* 0x001fc600078e000e */
[----:B-1----:R-:W2:Y:S04]  /*105a0*/  LDL.LU R14, [R1+0x8ec] ;  /* 0x0008ec00010e7983 */ /* 0x002ea80000300800 */
[----:B------:R-:W2:Y:S01]  /*105b0*/  LDL.LU R6, [R1+0xb4] ;  /* 0x0000b40001067983 */ /* 0x000ea20000300800 */
[----:B------:R-:W-:Y:S02]  /*105c0*/  ISETP.GT.AND P2, PT, R8, 0xc, PT ;  /* 0x0000000c0800780c */ /* 0x000fe40003f44270 */
[----:B------:R-:W-:Y:S02]  /*105d0*/  PRMT R70, RZ, 0x7610, R70 ;  /* 0x00007610ff467816 */ /* 0x000fe40000000046 */
[----:B------:R-:W-:Y:S01]  /*105e0*/  IADD3 R29, P6, PT, R3, R29, RZ ;  /* 0x0000001d031d7210 */ /* 0x000fe20007fde0ff */
[----:B--2---:R-:W-:-:S08]  /*105f0*/  IMAD.X R6, R5, 0x1, R6, P5 ;  /* 0x0000000105067824 */ /* 0x004fd000028e0606 */
[-C--:B------:R-:W-:Y:S01]  /*10600*/  @P2 LOP3.LUT R7, R7, R6.reuse, RZ, 0x3c, !PT ;  /* 0x0000000607072212 */ /* 0x080fe200078e3cff */
[----:B------:R0:W-:Y:S03]  /*10610*/  STL [R1+0xb4], R6 ;  /* 0x0000b40601007387 */ /* 0x0001e60000100800 */
[----:B0-----:R-:W-:-:S04]  /*10620*/  @P2 LOP3.LUT R6, R7, R6, RZ, 0x3c, !PT ;  /* 0x0000000607062212 */ /* 0x001fc800078e3cff */
[----:B------:R-:W-:Y:S01]  /*10630*/  @P2 LOP3.LUT R7, R7, R6, RZ, 0x3c, !PT ;  /* 0x0000000607072212 */ /* 0x000fe200078e3cff */
[----:B------:R-:W-:Y:S04]  /*10640*/  STL [R1+0xd0], R29 ;  /* 0x0000d01d01007387 */ /* 0x000fe80000100800 */
[----:B------:R0:W2:Y:S04]  /*10650*/  @P2 LDG.E.U8 R70, desc[UR18][R6.64] ;  /* 0x0000001206462981 */ /* 0x0000a8000c1e1100 */
[----:B------:R-:W3:Y:S01]  /*10660*/  LDL.LU R6, [R1+0xcc] ;  /* 0x0000cc0001067983 */ /* 0x000ee20000300800 */
[----:B------:R-:W-:Y:S01]  /*10670*/  ISETP.GT.AND P4, PT, R8, 0xd, PT ;  /* 0x0000000d0800780c */ /* 0x000fe20003f84270 */
[----:B0-----:R-:W-:Y:S01]  /*10680*/  IMAD.MOV.U32 R7, RZ, RZ, R29 ;  /* 0x000000ffff077224 */ /* 0x001fe200078e001d */
[----:B------:R-:W-:-:S02]  /*10690*/  IADD3 R79, P5, PT, R3, R79, RZ ;  /* 0x0000004f034f7210 */ /* 0x000fc40007fbe0ff */
[----:B------:R-:W-:Y:S01]  /*106a0*/  PRMT R26, RZ, 0x7610, R26 ;  /* 0x00007610ff1a7816 */ /* 0x000fe2000000001a */
[----:B--2---:R0:W-:Y:S01]  /*106b0*/  STL [R1+0x6b4], R70 ;  /* 0x0006b44601007387 */ /* 0x0041e20000100800 */
[----:B---3--:R-:W-:-:S03]  /*106c0*/  IMAD.X R6, R5, 0x1, R6, P6 ;  /* 0x0000000105067824 */ /* 0x008fc600030e0606 */
[----:B0-----:R-:W2:Y:S04]  /*106d0*/  LDL.LU R70, [R1+0x108] ;  /* 0x0001080001467983 */ /* 0x001ea80000300800 */
[-C--:B------:R-:W-:Y:S01]  /*106e0*/  @P4 LOP3.LUT R7, R7, R6.reuse, RZ, 0x3c, !PT ;  /* 0x0000000607074212 */ /* 0x080fe200078e3cff */
[----:B------:R-:W-:Y:S04]  /*106f0*/  STL [R1+0xe8], R79 ;  /* 0x0000e84f01007387 */ /* 0x000fe80000100800 */
[----:B------:R-:W3:Y:S04]  /*10700*/  LDL.LU R29, [R1+0x120] ;  /* 0x00012000011d7983 */ /* 0x000ee80000300800 */
[----:B------:R0:W-:Y:S02]  /*10710*/  STL [R1+0xcc], R6 ;  /* 0x0000cc0601007387 */ /* 0x0001e40000100800 */
[----:B0-----:R-:W-:-:S04]  /*10720*/  @P4 LOP3.LUT R6, R7, R6, RZ, 0x3c, !PT ;  /* 0x0000000607064212 */ /* 0x001fc800078e3cff */
[----:B------:R-:W-:-:S05]  /*10730*/  @P4 LOP3.LUT R7, R7, R6, RZ, 0x3c, !PT ;  /* 0x0000000607074212 */ /* 0x000fca00078e3cff */
[----:B------:R0:W2:Y:S01]  /*10740*/  @P4 LDG.E.U8 R26, desc[UR18][R6.64] ;  /* 0x00000012061a4981 */ /* 0x0000a2000c1e1100 */
[----:B------:R-:W-:Y:S01]  /*10750*/  ISETP.GT.AND P1, PT, R8, 0xe, PT ;  /* 0x0000000e0800780c */ /* 0x000fe20003f24270 */
[----:B------:R-:W-:Y:S01]  /*10760*/  IMAD.X R42, R5, 0x1, R42, P5 ;  /* 0x00000001052a7824 */ /* 0x000fe200028e062a */
[----:B------:R-:W-:-:S04]  /*10770*/  PRMT R44, RZ, 0x7610, R44 ;  /* 0x00007610ff2c7816 */ /* 0x000fc8000000002c */
[----:B------:R-:W-:Y:S01]  /*10780*/  STL [R1+0xd4], R42 ;  /* 0x0000d42a01007387 */ /* 0x000fe20000100800 */
[----:B0-----:R-:W-:-:S06]  /*10790*/  IMAD.MOV.U32 R7, RZ, RZ, R42 ;  /* 0x000000ffff077224 */ /* 0x001fcc00078e002a */
[----:B------:R-:W-:-:S05]  /*107a0*/  @P1 IMAD.MOV.U32 R6, RZ, RZ, R79 ;  /* 0x000000ffff061224 */ /* 0x000fca00078e004f */
[----:B------:R0:W3:Y:S04]  /*107b0*/  @P1 LDG.E.U8 R44, desc[UR18][R6.64] ;  /* 0x00000012062c1981 */ /* 0x0000e8000c1e1100 */
[----:B--2---:R1:W-:Y:S04]  /*107c0*/  STL [R1+0x6b0], R26 ;  /* 0x0006b01a01007387 */ /* 0x0043e80000100800 */
[----:B-1----:R-:W2:Y:S04]  /*107d0*/  LDL.LU R26, [R1+0x8e8] ;  /* 0x0008e800011a7983 */ /* 0x002ea80000300800 */
[----:B------:R-:W2:Y:S04]  /*107e0*/  LDL.LU R42, [R1+0x8e4] ;  /* 0x0008e400012a7983 */ /* 0x000ea80000300800 */
[----:B------:R-:W2:Y:S01]  /*107f0*/  LDL.LU R7, [R1+0xec] ;  /* 0x0000ec0001077983 */ /* 0x000ea20000300800 */
[----:B------:R-:W-:-:S02]  /*10800*/  ISETP.GT.AND P2, PT, R8, 0xf, PT ;  /* 0x0000000f0800780c */ /* 0x000fc40003f44270 */
[----:B----4-:R-:W-:Y:S01]  /*10810*/  IADD3 R90, P5, PT, R3, R90, RZ ;  /* 0x0000005a035a7210 */ /* 0x010fe20007fbe0ff */
[----:B------:R-:W4:Y:S01]  /*10820*/  LDL.LU R79, [R1+0x10c] ;  /* 0x00010c00014f7983 */ /* 0x000f220000300800 */
[----:B------:R-:W-:-:S09]  /*10830*/  PRMT R80, RZ, 0x7610, R80 ;  /* 0x00007610ff507816 */ /* 0x000fd20000000050 */
[----:B0-----:R-:W-:Y:S01]  /*10840*/  @P2 IMAD.MOV.U32 R6, RZ, RZ, R90 ;  /* 0x000000ffff062224 */ /* 0x001fe200078e005a */
[----:B------:R-:W-:Y:S01]  /*10850*/  IADD3 R70, P6, PT, R3, R70, RZ ;  /* 0x0000004603467210 */ /* 0x000fe20007fde0ff */
[----:B------:R-:W-:Y:S01]  /*10860*/  STL [R1+0xf0], R90 ;  /* 0x0000f05a01007387 */ /* 0x000fe20000100800 */
[----:B--2---:R-:W-:-:S05]  /*10870*/  IMAD.X R7, R5, 0x1, R7, P5 ;  /* 0x0000000105077824 */ /* 0x004fca00028e0607 */
[----:B------:R0:W2:Y:S04]  /*10880*/  @P2 LDG.E.U8 R80, desc[UR18][R6.64] ;  /* 0x0000001206502981 */ /* 0x0000a8000c1e1100 */
[----:B---3--:R1:W-:Y:S04]  /*10890*/  STL [R1+0x6ac], R44 ;  /* 0x0006ac2c01007387 */ /* 0x0083e80000100800 */
[----:B-1----:R-:W3:Y:S04]  /*108a0*/  LDL.LU R44, [R1+0x128] ;  /* 0x00012800012c7983 */ /* 0x002ee80000300800 */
[----:B------:R0:W-:Y:S04]  /*108b0*/  STL [R1+0xec], R7 ;  /* 0x0000ec0701007387 */ /* 0x0001e80000100800 */
[----:B------:R-:W-:Y:S04]  /*108c0*/  STL [R1+0x108], R70 ;  /* 0x0001084601007387 */ /* 0x000fe80000100800 */
[----:B------:R-:W3:Y:S01]  /*108d0*/  LDL.LU R6, [R1+0x104] ;  /* 0x0001040001067983 */ /* 0x000ee20000300800 */
[----:B------:R-:W-:Y:S01]  /*108e0*/  IADD3 R29, P5, PT, R3, R29, RZ ;  /* 0x0000001d031d7210 */ /* 0x000fe20007fbe0ff */
[----:B0-----:R-:W-:-:S02]  /*108f0*/  IMAD.MOV.U32 R7, RZ, RZ, R70 ;  /* 0x000000ffff077224 */ /* 0x001fc400078e0046 */
[----:B--2---:R0:W-:Y:S04]  /*10900*/  STL [R1+0x6a4], R80 ;  /* 0x0006a45001007387 */ /* 0x0041e80000100800 */
[----:B0-----:R-:W2:Y:S04]  /*10910*/  LDL.LU R80, [R1+0x124] ;  /* 0x0001240001507983 */ /* 0x001ea80000300800 */
[----:B------:R-:W-:Y:S04]  /*10920*/  STL [R1+0x120], R29 ;  /* 0x0001201d01007387 */ /* 0x000fe80000100800 */
[----:B------:R-:W2:Y:S04]  /*10930*/  LDL.LU R70, [R1+0x130] ;  /* 0x0001300001467983 */ /* 0x000ea80000300800 */
[----:B------:R-:W2:Y:S01]  /*10940*/  LDL.LU R90, [R1+0x138] ;  /* 0x00013800015a7983 */ /* 0x000ea20000300800 */
[C---:B------:R-:W-:Y:S01]  /*10950*/  ISETP.GT.AND P4, PT, R8.reuse, 0x10, PT ;  /* 0x000000100800780c */ /* 0x040fe20003f84270 */
[----:B---3--:R-:W-:Y:S01]  /*10960*/  IMAD.X R6, R5, 0x1, R6, P6 ;  /* 0x0000000105067824 */ /* 0x008fe200030e0606 */
[----:B------:R-:W-:-:S04]  /*10970*/  ISETP.GT.AND P1, PT, R8, 0x11, PT ;  /* 0x000000110800780c */ /* 0x000fc80003f24270 */
[----:B------:R0:W-:Y:S07]  /*10980*/  STL [R1+0x104], R6 ;  /* 0x0001040601007387 */ /* 0x0001ee0000100800 */
[-C--:B------:R-:W-:Y:S02]  /*10990*/  @P4 LOP3.LUT R7, R7, R6.reuse, RZ, 0x3c, !PT ;  /* 0x0000000607074212 */ /* 0x080fe400078e3cff */
[----:B------:R-:W-:Y:S02]  /*109a0*/  PRMT R19, RZ, 0x7610, R19 ;  /* 0x00007610ff137816 */ /* 0x000fe40000000013 */
[----:B0-----:R-:W-:-:S02]  /*109b0*/  @P4 LOP3.LUT R6, R7, R6, RZ, 0x3c, !PT ;  /* 0x0000000607064212 */ /* 0x001fc400078e3cff */
[----:B------:R-:W-:Y:S02]  /*109c0*/  ISETP.GT.AND P2, PT, R8, 0x12, PT ;  /* 0x000000120800780c */ /* 0x000fe40003f44270 */
[----:B------:R-:W-:Y:S01]  /*109d0*/  @P4 LOP3.LUT R7, R7, R6, RZ, 0x3c, !PT ;  /* 0x0000000607074212 */ /* 0x000fe200078e3cff */
[----:B----4-:R-:W-:Y:S01]  /*109e0*/  IMAD.X R79, R5, 0x1, R79, P5 ;  /* 0x00000001054f7824 */ /* 0x010fe200028e064f */
[----:B------:R-:W-:Y:S02]  /*109f0*/  IADD3 R44, P5, PT, R3, R44, RZ ;  /* 0x0000002c032c7210 */ /* 0x000fe40007fbe0ff */
[----:B------:R-:W-:Y:S01]  /*10a00*/  PRMT R35, RZ, 0x7610, R35 ;  /* 0x00007610ff237816 */ /* 0x000fe20000000023 */
[----:B------:R0:W3:Y:S01]  /*10a10*/  @P4 LDG.E.U8 R19, desc[UR18][R6.64] ;  /* 0x0000001206134981 */ /* 0x0000e2000c1e1100 */
[----:B------:R-:W-:-:S03]  /*10a20*/  PRMT R50, RZ, 0x7610, R50 ;  /* 0x00007610ff327816 */ /* 0x000fc60000000032 */
[----:B------:R1:W-:Y:S01]  /*10a30*/  STL [R1+0x10c], R79 ;  /* 0x00010c4f01007387 */ /* 0x0003e20000100800 */
[----:B0-----:R-:W-:Y:S02]  /*10a40*/  @P1 IMAD.MOV.U32 R6, RZ, RZ, R29 ;  /* 0x000000ffff061224 */ /* 0x001fe400078e001d */
[----:B------:R-:W-:Y:S01]  /*10a50*/  @P1 IMAD.MOV.U32 R7, RZ, RZ, R79 ;  /* 0x000000ffff071224 */ /* 0x000fe200078e004f */
[----:B------:R-:W4:Y:S04]  /*10a60*/  LDL.LU R29, [R1+0x134] ;  /* 0x00013400011d7983 */ /* 0x000f280000300800 */
[----:B------:R0:W3:Y:S04]  /*10a70*/  @P1 LDG.E.U8 R35, desc[UR18][R6.64] ;  /* 0x0000001206231981 */ /* 0x0000e8000c1e1100 */
[----:B-1----:R-:W3:Y:S04]  /*10a80*/  LDL.LU R79, [R1+0x140] ;  /* 0x00014000014f7983 */ /* 0x002ee80000300800 */
[----:B------:R1:W-:Y:S01]  /*10a90*/  STL [R1+0x128], R44 ;  /* 0x0001282c01007387 */ /* 0x0003e20000100800 */
[----:B0-----:R-:W-:-:S02]  /*10aa0*/  @P2 IMAD.MOV.U32 R6, RZ, RZ, R44 ;  /* 0x000000ffff062224 */ /* 0x001fc400078e002c */
[----:B--2---:R-:W-:-:S04]  /*10ab0*/  IMAD.X R80, R5, 0x1, R80, P5 ;  /* 0x0000000105507824 */ /* 0x004fc800028e0650 */
[----:B------:R-:W-:Y:S01]  /*10ac0*/  @P2 IMAD.MOV.U32 R7, RZ, RZ, R80 ;  /* 0x000000ffff072224 */ /* 0x000fe200078e0050 */
[----:B------:R0:W-:Y:S01]  /*10ad0*/  STL [R1+0x124], R80 ;  /* 0x0001245001007387 */ /* 0x0001e20000100800 */
[----:B------:R-:W-:-:S03]  /*10ae0*/  IADD3 R70, P6, PT, R3, R70, RZ ;  /* 0x0000004603467210 */ /* 0x000fc60007fde0ff */
[----:B-1----:R-:W2:Y:S01]  /*10af0*/  LDL.LU R44, [R1+0x148] ;  /* 0x00014800012c7983 */ /* 0x002ea20000300800 */
[----:B------:R-:W-:-:S03]  /*10b00*/  IADD3 R90, P5, PT, R3, R90, RZ ;  /* 0x0000005a035a7210 */ /* 0x000fc60007fbe0ff */
[----:B------:R1:W-:Y:S04]  /*10b10*/  STL [R1+0x130], R70 ;  /* 0x0001304601007387 */ /* 0x0003e80000100800 */
[----:B0-----:R-:W2:Y:S04]  /*10b20*/  LDL.LU R80, [R1+0x150] ;  /* 0x0001500001507983 */ /* 0x001ea80000300800 */
[----:B------:R0:W2:Y:S04]  /*10b30*/  @P2 LDG.E.U8 R50, desc[UR18][R6.64] ;  /* 0x0000001206322981 */ /* 0x0000a8000c1e1100 */
[----:B------:R-:W-:Y:S01]  /*10b40*/  STL [R1+0x138], R90 ;  /* 0x0001385a01007387 */ /* 0x000fe20000100800 */
[----:B0-----:R-:W-:-:S03]  /*10b50*/  IMAD.MOV.U32 R7, RZ, RZ, R70 ;  /* 0x000000ffff077224 */ /* 0x001fc600078e0046 */
[----:B-1----:R-:W2:Y:S04]  /*10b60*/  LDL.LU R70, [R1+0x8e0] ;  /* 0x0008e00001467983 */ /* 0x002ea80000300800 */
[----:B------:R-:W2:Y:S01]  /*10b70*/  LDL.LU R6, [R1+0x12c] ;  /* 0x00012c0001067983 */ /* 0x000ea20000300800 */
[C---:B------:R-:W-:Y:S02]  /*10b80*/  ISETP.GT.AND P4, PT, R8.reuse, 0x13, PT ;  /* 0x000000130800780c */ /* 0x040fe40003f84270 */
[----:B------:R-:W-:Y:S02]  /*10b90*/  ISETP.GT.AND P1, PT, R8, 0x14, PT ;  /* 0x000000140800780c */ /* 0x000fe40003f24270 */
[----:B------:R-:W-:Y:S02]  /*10ba0*/  PRMT R83, RZ, 0x7610, R83 ;  /* 0x00007610ff537816 */ /* 0x000fe40000000053 */
[----:B------:R-:W-:Y:S01]  /*10bb0*/  PRMT R9, RZ, 0x7610, R9 ;  /* 0x00007610ff097816 */ /* 0x000fe20000000009 */
[----:B----4-:R-:W-:-:S02]  /*10bc0*/  IMAD.X R29, R5, 0x1, R29, P5 ;  /* 0x00000001051d7824 */ /* 0x010fc400028e061d */
[----:B--2---:R-:W-:-:S05]  /*10bd0*/  IMAD.X R6, R5, 0x1, R6, P6 ;  /* 0x0000000105067824 */ /* 0x004fca00030e0606 */
[-C--:B------:R-:W-:Y:S01]  /*10be0*/  @P4 LOP3.LUT R7, R7, R6.reuse, RZ, 0x3c, !PT ;  /* 0x0000000607074212 */ /* 0x080fe200078e3cff */
[----:B------:R0:W-:Y:S03]  /*10bf0*/  STL [R1+0x12c], R6 ;  /* 0x00012c0601007387 */ /* 0x0001e60000100800 */
[----:B0-----:R-:W-:-:S04]  /*10c00*/  @P4 LOP3.LUT R6, R7, R6, RZ, 0x3c, !PT ;  /* 0x0000000607064212 */ /* 0x001fc800078e3cff */
[----:B------:R-:W-:-:S05]  /*10c10*/  @P4 LOP3.LUT R7, R7, R6, RZ, 0x3c, !PT ;  /* 0x0000000607074212 */ /* 0x000fca00078e3cff */
[----:B------:R0:W2:Y:S04]  /*10c20*/  @P4 LDG.E.U8 R83, desc[UR18][R6.64] ;  /* 0x0000001206534981 */ /* 0x0000a8000c1e1100 */
[----:B------:R1:W-:Y:S01]  /*10c30*/  STL [R1+0x134], R29 ;  /* 0x0001341d01007387 */ /* 0x0003e20000100800 */
[----:B0-----:R-:W-:Y:S02]  /*10c40*/  IMAD.MOV.U32 R7, RZ, RZ, R29 ;  /* 0x000000ffff077224 */ /* 0x001fe400078e001d */
[----:B------:R-:W-:Y:S01]  /*10c50*/  @P1 IMAD.MOV.U32 R6, RZ, RZ, R90 ;  /* 0x000000ffff061224 */ /* 0x000fe200078e005a */
[----:B-1----:R-:W4:Y:S04]  /*10c60*/  LDL.LU R29, [R1+0x8dc] ;  /* 0x0008dc00011d7983 */ /* 0x002f280000300800 */
[----:B------:R0:W2:Y:S04]  /*10c70*/  @P1 LDG.E.U8 R9, desc[UR18][R6.64] ;  /* 0x0000001206091981 */ /* 0x0000a8000c1e1100 */
[----:B------:R-:W4:Y:S01]  /*10c80*/  LDL.LU R7, [R1+0x13c] ;  /* 0x00013c0001077983 */ /* 0x000f220000300800 */
[----:B------:R-:W-:-:S02]  /*10c90*/  ISETP.GT.AND P2, PT, R8, 0x15, PT ;  /* 0x000000150800780c */ /* 0x000fc40003f44270 */
[C---:B---3--:R-:W-:Y:S01]  /*10ca0*/  IADD3 R79, P5, PT, R3.reuse, R79, RZ ;  /* 0x0000004f034f7210 */ /* 0x048fe20007fbe0ff */
[----:B------:R-:W3:Y:S01]  /*10cb0*/  LDL.LU R90, [R1+0x14c] ;  /* 0x00014c00015a7983 */ /* 0x000ee20000300800 */
[----:B------:R-:W-:Y:S02]  /*10cc0*/  PRMT R74, RZ, 0x7610, R74 ;  /* 0x00007610ff4a7816 */ /* 0x000fe4000000004a */
[----:B------:R-:W-:Y:S01]  /*10cd0*/  IADD3 R44, P6, PT, R3, R44, RZ ;  /* 0x0000002c032c7210 */ /* 0x000fe20007fde0ff */
[----:B------:R-:W-:Y:S06]  /*10ce0*/  STL [R1+0x140], R79 ;  /* 0x0001404f01007387 */ /* 0x000fec0000100800 */
[----:B0-----:R-:W-:Y:S01]  /*10cf0*/  @P2 IMAD.MOV.U32 R6, RZ, RZ, R79 ;  /* 0x000000ffff062224 */ /* 0x001fe200078e004f */
[----:B--2---:R0:W-:Y:S01]  /*10d00*/  STL [R1+0x6a0], R9 ;  /* 0x0006a00901007387 */ /* 0x0041e20000100800 */
[----:B----4-:R-:W-:-:S03]  /*10d10*/  IMAD.X R7, R5, 0x1, R7, P5 ;  /* 0x0000000105077824 */ /* 0x010fc600028e0607 */
[----:B0-----:R-:W2:Y:S04]  /*10d20*/  LDL.LU R9, [R1+0x3d8] ;  /* 0x0003d80001097983 */ /* 0x001ea80000300800 */
[----:B------:R0:W-:Y:S04]  /*10d30*/  STL [R1+0x13c], R7 ;  /* 0x00013c0701007387 */ /* 0x0001e80000100800 */
[----:B------:R0:W4:Y:S04]  /*10d40*/  @P2 LDG.E.U8 R74, desc[UR18][R6.64] ;  /* 0x00000012064a2981 */ /* 0x000128000c1e1100 */
[----:B------:R1:W-:Y:S04]  /*10d50*/  STL [R1+0x148], R44 ;  /* 0x0001482c01007387 */ /* 0x0003e80000100800 */
[----:B------:R-:W2:Y:S01]  /*10d60*/  LDL.LU R6, [R1+0x144] ;  /* 0x0001440001067983 */ /* 0x000ea20000300800 */
[C---:B------:R-:W-:Y:S01]  /*10d70*/  ISETP.GT.AND P4, PT, R8.reuse, 0x16, PT ;  /* 0x000000160800780c */ /* 0x040fe20003f84270 */
[----:B0-----:R-:W-:Y:S01]  /*10d80*/  IMAD.MOV.U32 R7, RZ, RZ, R44 ;  /* 0x000000ffff077224 */ /* 0x001fe200078e002c */
[----:B------:R-:W-:Y:S01]  /*10d90*/  IADD3 R80, P5, PT, R3, R80, RZ ;  /* 0x0000005003507210 */ /* 0x000fe20007fbe0ff */
[----:B-1----:R-:W2:Y:S01]  /*10da0*/  LDL.LU R44, [R1+0x154] ;  /* 0x00015400012c7983 */ /* 0x002ea20000300800 */
[----:B------:R-:W-:-:S03]  /*10db0*/  ISETP.GT.AND P1, PT, R8, 0x17, PT ;  /* 0x000000170800780c */ /* 0x000fc60003f24270 */
[----:B------:R-:W-:Y:S01]  /*10dc0*/  STL [R1+0x150], R80 ;  /* 0x0001505001007387 */ /* 0x000fe20000100800 */
[----:B------:R-:W-:Y:S01]  /*10dd0*/  PRMT R45, RZ, 0x7610, R45 ;  /* 0x00007610ff2d7816 */ /* 0x000fe2000000002d */
[C---:B---3--:R-:W-:Y:S01]  /*10de0*/  IMAD.X R90, R5.reuse, 0x1, R90, P5 ;  /* 0x00000001055a7824 */ /* 0x048fe200028e065a */
[----:B------:R-:W-:Y:S01]  /*10df0*/  PRMT R28, RZ, 0x7610, R28 ;  /* 0x00007610ff1c7816 */ /* 0x000fe2000000001c */
[----:B----4-:R0:W-:Y:S01]  /*10e00*/  STL [R1+0x69c], R74 ;  /* 0x00069c4a01007387 */ /* 0x0101e20000100800 */
[----:B--2---:R-:W-:-:S03]  /*10e10*/  IMAD.X R6, R5, 0x1, R6, P6 ;  /* 0x0000000105067824 */ /* 0x004fc600030e0606 */
[----:B0-----:R-:W2:Y:S02]  /*10e20*/  LDL.LU R74, [R1+0x3e0] ;  /* 0x0003e000014a7983 */ /* 0x001ea40000300800 */
[-C--:B------:R-:W-:Y:S02]  /*10e30*/  @P4 LOP3.LUT R7, R7, R6.reuse, RZ, 0x3c, !PT ;  /* 0x0000000607074212 */ /* 0x080fe400078e3cff */
[----:B------:R-:W3:Y:S04]  /*10e40*/  LDL.LU R79, [R1+0x3e8] ;  /* 0x0003e800014f7983 */ /* 0x000ee80000300800 */
[----:B------:R0:W-:Y:S02]  /*10e50*/  STL [R1+0x144], R6 ;  /* 0x0001440601007387 */ /* 0x0001e40000100800 */
[----:B0-----:R-:W-:-:S04]  /*10e60*/  @P4 LOP3.LUT R6, R7, R6, RZ, 0x3c, !PT ;  /* 0x0000000607064212 */ /* 0x001fc800078e3cff */
[----:B------:R-:W-:-:S05]  /*10e70*/  @P4 LOP3.LUT R7, R7, R6, RZ, 0x3c, !PT ;  /* 0x0000000607074212 */ /* 0x000fca00078e3cff */
[----:B------:R0:W4:Y:S02]  /*10e80*/  @P4 LDG.E.U8 R45, desc[UR18][R6.64] ;  /* 0x00000012062d4981 */ /* 0x000124000c1e1100 */
[----:B0-----:R-:W-:Y:S02]  /*10e90*/  @P1 IMAD.MOV.U32 R6, RZ, RZ, R80 ;  /* 0x000000ffff061224 */ /* 0x001fe400078e0050 */
[----:B------:R-:W-:-:S05]  /*10ea0*/  @P1 IMAD.MOV.U32 R7, RZ, RZ, R90 ;  /* 0x000000ffff071224 */ /* 0x000fca00078e005a */
[----:B------:R0:W4:Y:S01]  /*10eb0*/  @P1 LDG.E.U8 R28, desc[UR18][R6.64] ;  /* 0x00000012061c1981 */ /* 0x000122000c1e1100 */
[----:B------:R-:W-:Y:S02]  /*10ec0*/  ISETP.GT.AND P2, PT, R8, 0x18, PT ;  /* 0x000000180800780c */ /* 0x000fe40003f44270 */
[----:B------:R-:W-:Y:S01]  /*10ed0*/  IADD3 R9, P5, PT, R3, R9, RZ ;  /* 0x0000000903097210 */ /* 0x000fe20007fbe0ff */
[----:B------:R-:W-:Y:S01]  /*10ee0*/  STL [R1+0x14c], R90 ;  /* 0x00014c5a01007387 */ /* 0x000fe20000100800 */
[----:B------:R-:W-:-:S03]  /*10ef0*/  PRMT R18, RZ, 0x7610, R18 ;  /* 0x00007610ff127816 */ /* 0x000fc60000000012 */
[----:B------:R-:W-:-:S06]  /*10f00*/  IMAD.X R44, R5, 0x1, R44, P5 ;  /* 0x00000001052c7824 */ /* 0x000fcc00028e062c */
[----:B0-----:R-:W-:Y:S02]  /*10f10*/  @P2 IMAD.MOV.U32 R6, RZ, RZ, R9 ;  /* 0x000000ffff062224 */ /* 0x001fe400078e0009 */
[----:B------:R-:W-:-:S05]  /*10f20*/  @P2 IMAD.MOV.U32 R7, RZ, RZ, R44 ;  /* 0x000000ffff072224 */ /* 0x000fca00078e002c */
[----:B------:R0:W4:Y:S01]  /*10f30*/  @P2 LDG.E.U8 R18, desc[UR18][R6.64] ;  /* 0x0000001206122981 */ /* 0x000122000c1e1100 */
[C---:B--2---:R-:W-:Y:S02]  /*10f40*/  IADD3 R74, P6, PT, R3.reuse, R74, RZ ;  /* 0x0000004a034a7210 */ /* 0x044fe40007fde0ff */
[----:B---3--:R-:W-:-:S03]  /*10f50*/  IADD3 R79, P5, PT, R3, R79, RZ ;  /* 0x0000004f034f7210 */ /* 0x008fc60007fbe0ff */
[----:B0-----:R-:W-:Y:S01]  /*10f60*/  IMAD.MOV.U32 R7, RZ, RZ, R74 ;  /* 0x000000ffff077224 */ /* 0x001fe200078e004a */
[----:B----4-:R0:W-:Y:S04]  /*10f70*/  STL [R1+0x698], R45 ;  /* 0x0006982d01007387 */ /* 0x0101e80000100800 */
[----:B0-----:R-:W2:Y:S04]  /*10f80*/  LDL.LU R45, [R1+0x8d8] ;  /* 0x0008d800012d7983 */ /* 0x001ea80000300800 */
[----:B------:R-:W3:Y:S04]  /*10f90*/  LDL.LU R90, [R1+0x3e4] ;  /* 0x0003e400015a7983 */ /* 0x000ee80000300800 */
[----:B------:R-:W-:Y:S04]  /*10fa0*/  STL [R1+0x3d8], R9 ;  /* 0x0003d80901007387 */ /* 0x000fe80000100800 */
[----:B------:R0:W-:Y:S04]  /*10fb0*/  STL [R1+0x694], R28 ;  /* 0x0006941c01007387 */ /* 0x0001e80000100800 */
[----:B0-----:R-:W4:Y:S04]  /*10fc0*/  LDL.LU R28, [R1+0x3f0] ;  /* 0x0003f000011c7983 */ /* 0x001f280000300800 */
[----:B------:R0:W-:Y:S04]  /*10fd0*/  STL [R1+0x154], R44 ;  /* 0x0001542c01007387 */ /* 0x0001e80000100800 */
[----:B0-----:R-:W2:Y:S04]  /*10fe0*/  LDL.LU R44, [R1+0x3ec] ;  /* 0x0003ec00012c7983 */ /* 0x001ea80000300800 */
[----:B------:R0:W-:Y:S04]  /*10ff0*/  STL [R1+0x3e0], R74 ;  /* 0x0003e04a01007387 */ /* 0x0001e80000100800 */
[----:B------:R-:W2:Y:S04]  /*11000*/  LDL.LU R9, [R1+0x3f8] ;  /* 0x0003f80001097983 */ /* 0x000ea80000300800 */
[----:B------:R-:W-:Y:S04]  /*11010*/  STL [R1+0x3e8], R79 ;  /* 0x0003e84f01007387 */ /* 0x000fe80000100800 */
[----:B------:R-:W2:Y:S04]  /*11020*/  LDL.LU R80, [R1+0x400] ;  /* 0x0004000001507983 */ /* 0x000ea80000300800 */
[----:B0-----:R-:W2:Y:S04]  /*11030*/  LDL.LU R74, [R1+0x8d4] ;  /* 0x0008d400014a7983 */ /* 0x001ea80000300800 */
[----:B------:R-:W2:Y:S01]  /*11040*/  LDL.LU R6, [R1+0x3dc] ;  /* 0x0003dc0001067983 */ /* 0x000ea20000300800 */
[----:B------:R-:W-:-:S02]  /*11050*/  ISETP.GT.AND P4, PT, R8, 0x19, PT ;  /* 0x000000190800780c */ /* 0x000fc40003f84270 */
[C---:B------:R-:W-:Y:S02]  /*11060*/  ISETP.GT.AND P1, PT, R8.reuse, 0x1a, PT ;  /* 0x0000001a0800780c */ /* 0x040fe40003f24270 */
[----:B------:R-:W-:Y:S02]  /*11070*/  PRMT R34, RZ, 0x7610, R34 ;  /* 0x00007610ff227816 */ /* 0x000fe40000000022 */
[----:B------:R-:W-:Y:S02]  /*11080*/  ISETP.GT.AND P2, PT, R8, 0x1b, PT ;  /* 0x0000001b0800780c */ /* 0x000fe40003f44270 */
[----:B------:R-:W-:Y:S02]  /*11090*/  PRMT R51, RZ, 0x7610, R51 ;  /* 0x00007610ff337816 */ /* 0x000fe40000000033 */
[----:B------:R-:W-:Y:S01]  /*110a0*/  PRMT R85, RZ, 0x7610, R85 ;  /* 0x00007610ff557816 */ /* 0x000fe20000000055 */
[----:B---3--:R-:W-:Y:S01]  /*110b0*/  IMAD.X R90, R5, 0x1, R90, P5 ;  /* 0x00000001055a7824 */ /* 0x008fe200028e065a */
[----:B----4-:R-:W-:-:S05]  /*110c0*/  IADD3 R28, P5, PT, R3, R28, RZ ;  /* 0x0000001c031c7210 */ /* 0x010fca0007fbe0ff */
[C---:B--2---:R-:W-:Y:S02]  /*110d0*/  IMAD.X R44, R5.reuse, 0x1, R44, P5 ;  /* 0x00000001052c7824 */ /* 0x044fe400028e062c */
[----:B------:R-:W-:-:S05]  /*110e0*/  IMAD.X R6, R5, 0x1, R6, P6 ;  /* 0x0000000105067824 */ /* 0x000fca00030e0606 */
[-C--:B------:R-:W-:Y:S01]  /*110f0*/  @P4 LOP3.LUT R7, R7, R6.reuse, RZ, 0x3c, !PT ;  /* 0x0000000607074212 */ /* 0x080fe200078e3cff */
[----:B------:R0:W-:Y:S03]  /*11100*/  STL [R1+0x3dc], R6 ;  /* 0x0003dc0601007387 */ /* 0x0001e60000100800 */
[----:B0-----:R-:W-:-:S04]  /*11110*/  @P4 LOP3.LUT R6, R7, R6, RZ, 0x3c, !PT ;  /* 0x0000000607064212 */ /* 0x001fc800078e3cff */
[----:B------:R-:W-:-:S05]  /*11120*/  @P4 LOP3.LUT R7, R7, R6, RZ, 0x3c, !PT ;  /* 0x0000000607074212 */ /* 0x000fca00078e3cff */
[----:B------:R0:W2:Y:S01]  /*11130*/  @P4 LDG.E.U8 R34, desc[UR18][R6.64] ;  /* 0x0000001206224981 */ /* 0x0000a2000c1e1100 */
[----:B------:R-:W-:-:S03]  /*11140*/  IADD3 R9, P6, PT, R3, R9, RZ ;  /* 0x0000000903097210 */ /* 0x000fc60007fde0ff */
[----:B------:R1:W-:Y:S01]  /*11150*/  STL [R1+0x3e4], R90 ;  /* 0x0003e45a01007387 */ /* 0x0003e20000100800 */
[----:B0-----:R-:W-:Y:S02]  /*11160*/  @P1 IMAD.MOV.U32 R6, RZ, RZ, R79 ;  /* 0x000000ffff061224 */ /* 0x001fe400078e004f */
[----:B------:R-:W-:Y:S02]  /*11170*/  @P1 IMAD.MOV.U32 R7, RZ, RZ, R90 ;  /* 0x000000ffff071224 */ /* 0x000fe400078e005a */
[----:B-1----:R-:W3:Y:S01]  /*11180*/  LDL.LU R90, [R1+0x3fc] ;  /* 0x0003fc00015a7983 */ /* 0x002ee20000300800 */
[----:B------:R-:W-:-:S03]  /*11190*/  IADD3 R80, P5, PT, R3, R80, RZ ;  /* 0x0000005003507210 */ /* 0x000fc60007fbe0ff */
[----:B------:R0:W4:Y:S04]  /*111a0*/  @P1 LDG.E.U8 R51, desc[UR18][R6.64] ;  /* 0x0000001206331981 */ /* 0x000128000c1e1100 */
[----:B------:R-:W2:Y:S04]  /*111b0*/  LDL.LU R79, [R1+0x408] ;  /* 0x00040800014f7983 */ /* 0x000ea80000300800 */
[----:B------:R1:W-:Y:S01]  /*111c0*/  STL [R1+0x3f0], R28 ;  /* 0x0003f01c01007387 */ /* 0x0003e20000100800 */
[----:B0-----:R-:W-:Y:S02]  /*111d0*/  @P2 IMAD.MOV.U32 R6, RZ, RZ, R28 ;  /* 0x000000ffff062224 */ /* 0x001fe400078e001c */
[----:B------:R-:W-:Y:S01]  /*111e0*/  @P2 IMAD.MOV.U32 R7, RZ, RZ, R44 ;  /* 0x000000ffff072224 */ /* 0x000fe200078e002c */
[----:B------:R0:W-:Y:S04]  /*111f0*/  STL [R1+0x3ec], R44 ;  /* 0x0003ec2c01007387 */ /* 0x0001e80000100800 */
[----:B------:R0:W2:Y:S04]  /*11200*/  @P2 LDG.E.U8 R85, desc[UR18][R6.64] ;  /* 0x0000001206552981 */ /* 0x0000a8000c1e1100 */
[----:B-1----:R-:W2:Y:S04]  /*11210*/  LDL.LU R28, [R1+0x15c] ;  /* 0x00015c00011c7983 */ /* 0x002ea80000300800 */
[----:B------:R1:W-:Y:S01]  /*11220*/  STL [R1+0x3f8], R9 ;  /* 0x0003f80901007387 */ /* 0x0003e20000100800 */
[----:B0-----:R-:W-:-:S03]  /*11230*/  IMAD.MOV.U32 R7, RZ, RZ, R9 ;  /* 0x000000ffff077224 */ /* 0x001fc600078e0009 */
[----:B------:R-:W2:Y:S04]  /*11240*/  LDL.LU R44, [R1+0x410] ;  /* 0x00041000012c7983 */ /* 0x000ea80000300800 */
[----:B------:R-:W-:Y:S04]  /*11250*/  STL [R1+0x400], R80 ;  /* 0x0004005001007387 */ /* 0x000fe80000100800 */
[----:B-1----:R-:W2:Y:S04]  /*11260*/  LDL.LU R9, [R1+0x8d0] ;  /* 0x0008d00001097983 */ /* 0x002ea80000300800 */
[----:B------:R-:W2:Y:S01]  /*11270*/  LDL.LU R6, [R1+0x3f4] ;  /* 0x0003f40001067983 */ /* 0x000ea20000300800 */
[----:B------:R-:W-:-:S02]  /*11280*/  ISETP.GT.AND P4, PT, R8, 0x1c, PT ;  /* 0x0000001c0800780c */ /* 0x000fc40003f84270 */
        /* <DEDUP_REMOVED lines=19> */
[C---:B------:R-:W-:Y:S01]  /*113c0*/  IADD3 R79, P5, PT, R3.reuse, R79, RZ ;  /* 0x0000004f034f7210 */ /* 0x040fe20007fbe0ff */
        /* <DEDUP_REMOVED lines=10> */
[----:B------:R-:W-:Y:S04]  /*11470*/  STL [R1+0x15c], R28 ;  /* 0x00015c1c01007387 */ /* 0x000fe80000100800 */
        /* <DEDUP_REMOVED lines=8> */
[----:B------:R-:W-:Y:S01]  /*11500*/  STL [R1+0x410], R44 ;  /* 0x0004102c01007387 */ /* 0x000fe20000100800 */
[----:B------:R-:W-:-:S03]  /*11510*/  @P4 LOP3.LUT R7, R7, R6, RZ, 0x3c, !PT ;  /* 0x0000000607074212 */ /* 0x000fc600078e3cff */
[----:B------:R-:W3:Y:S04]  /*11520*/  LDL.LU R28, [R1+0x420] ;  /* 0x00042000011c7983 */ /* 0x000ee80000300800 */
[----:B------:R-:W3:Y:S04]  /*11530*/  LDL.LU R79, [R1+0x428] ;  /* 0x00042800014f7983 */ /* 0x000ee80000300800 */
        /* <DEDUP_REMOVED lines=9> */
[----:B------:R-:W-:Y:S05]  /*115d0*/  STL [R1+0x40c], R80 ;  /* 0x00040c5001007387 */ /* 0x000fea0000100800 */
[----:B0-----:R-:W-:-:S02]  /*115e0*/  @P1 IMAD.MOV.U32 R6, RZ, RZ, R44 ;  /* 0x000000ffff061224 */ /* 0x001fc400078e002c */
[----:B------:R-:W-:Y:S01]  /*115f0*/  @P1 IMAD.MOV.U32 R7, RZ, RZ, R80 ;  /* 0x000000ffff071224 */ /* 0x000fe200078e0050 */
[----:B------:R-:W-:-:S04]  /*11600*/  PRMT R37, RZ, 0x7610, R37 ;  /* 0x00007610ff257816 */ /* 0x000fc80000000025 */
[----:B------:R0:W4:Y:S02]  /*11610*/  @P1 LDG.E.U8 R21, desc[UR18][R6.64] ;  /* 0x0000001206151981 */ /* 0x000124000c1e1100 */
[----:B0-----:R-:W-:Y:S02]  /*11620*/  @P2 IMAD.MOV.U32 R6, RZ, RZ, R71 ;  /* 0x000000ffff062224 */ /* 0x001fe400078e0047 */
[----:B--2---:R-:W-:-:S04]  /*11630*/  IMAD.X R78, R5, 0x1, R78, P5 ;  /* 0x00000001054e7824 */ /* 0x004fc800028e064e */
[----:B------:R-:W-:Y:S01]  /*11640*/  @P2 IMAD.MOV.U32 R7, RZ, RZ, R78 ;  /* 0x000000ffff072224 */ /* 0x000fe200078e004e */
[----:B---3--:R-:W-:-:S04]  /*11650*/  IADD3 R28, P6, PT, R3, R28, RZ ;  /* 0x0000001c031c7210 */ /* 0x008fc80007fde0ff */
[----:B------:R0:W2:Y:S01]  /*11660*/  @P2 LDG.E.U8 R37, desc[UR18][R6.64] ;  /* 0x0000001206252981 */ /* 0x0000a2000c1e1100 */
[----:B------:R-:W-:Y:S01]  /*11670*/  IADD3 R79, P5, PT, R3, R79, RZ ;  /* 0x0000004f034f7210 */ /* 0x000fe20007fbe0ff */
[----:B0-----:R-:W-:Y:S02]  /*11680*/  IMAD.MOV.U32 R7, RZ, RZ, R28 ;  /* 0x000000ffff077224 */ /* 0x001fe400078e001c */
[----:B------:R0:W-:Y:S04]  /*11690*/  STL [R1+0x110], R88 ;  /* 0x0001105801007387 */ /* 0x0001e80000100800 */
[----:B0-----:R-:W3:Y:S04]  /*116a0*/  LDL.LU R88, [R1+0x8c4] ;  /* 0x0008c40001587983 */ /* 0x001ee80000300800 */
[----:B------:R-:W2:Y:S04]  /*116b0*/  LDL.LU R80, [R1+0x424] ;  /* 0x0004240001507983 */ /* 0x000ea80000300800 */
[----:B------:R-:W3:Y:S04]  /*116c0*/  LDL.LU R44, [R1+0x430] ;  /* 0x00043000012c7983 */ /* 0x000ee80000300800 */
        /* <DEDUP_REMOVED lines=12> */
[----:B--2---:R-:W-:Y:S01]  /*11790*/  IMAD.X R80, R5, 0x1, R80, P5 ;  /* 0x0000000105507824 */ /* 0x004fe200028e0650 */
[----:B---3--:R-:W-:Y:S01]  /*117a0*/  IADD3 R44, P5, PT, R3, R44, RZ ;  /* 0x0000002c032c7210 */ /* 0x008fe20007fbe0ff */
        /* <DEDUP_REMOVED lines=8> */
[----:B------:R-:W-:Y:S02]  /*11830*/  @P1 IMAD.MOV.U32 R7, RZ, RZ, R80 ;  /* 0x000000ffff071224 */ /* 0x000fe400078e0050 */
[----:B0-----:R-:W3:Y:S04]  /*11840*/  LDL.LU R80, [R1+0x43c] ;  /* 0x00043c0001507983 */ /* 0x001ee80000300800 */
[----:B------:R-:W4:Y:S04]  /*11850*/  LDL.LU R79, [R1+0x164] ;  /* 0x00016400014f7983 */ /* 0x000f280000300800 */
        /* <DEDUP_REMOVED lines=13> */
[----:B------:R0:W-:Y:S04]  /*11930*/  STL [R1+0x438], R71 ;  /* 0x0004384701007387 */ /* 0x0001e80000100800 */
[----:B------:R1:W2:Y:S04]  /*11940*/  @P2 LDG.E.U8 R76, desc[UR18][R6.64] ;  /* 0x00000012064c2981 */ /* 0x0002a8000c1e1100 */
[----:B------:R-:W3:Y:S01]  /*11950*/  LDL.LU R6, [R1+0x434] ;  /* 0x0004340001067983 */ /* 0x000ee20000300800 */
[----:B------:R-:W-:Y:S01]  /*11960*/  ISETP.GT.AND P4, PT, R8, 0x25, PT ;  /* 0x000000250800780c */ /* 0x000fe20003f84270 */
[----:B-1----:R-:W-:Y:S01]  /*11970*/  IMAD.MOV.U32 R7, RZ, RZ, R71 ;  /* 0x000000ffff077224 */ /* 0x002fe200078e0047 */
[----:B------:R-:W-:Y:S01]  /*11980*/  IADD3 R78, P5, PT, R3, R78, RZ ;  /* 0x0000004e034e7210 */ /* 0x000fe20007fbe0ff */
[----:B0-----:R-:W4:Y:S04]  /*11990*/  LDL.LU R71, [R1+0x448] ;  /* 0x0004480001477983 */ /* 0x001f280000300800 */
[----:B------:R-:W-:Y:S01]  /*119a0*/  STL [R1+0x440], R78 ;  /* 0x0004404e01007387 */ /* 0x000fe20000100800 */
        /* <DEDUP_REMOVED lines=9> */
[----:B------:R-:W-:Y:S01]  /*11a40*/  ISETP.GT.AND P1, PT, R8, 0x26, PT ;  /* 0x000000260800780c */ /* 0x000fe20003f24270 */
[----:B------:R-:W-:Y:S01]  /*11a50*/  IMAD.X R80, R5, 0x1, R80, P5 ;  /* 0x0000000105507824 */ /* 0x000fe200028e0650 */
[----:B------:R-:W-:-:S04]  /*11a60*/  PRMT R0, RZ, 0x7610, R0 ;  /* 0x00007610ff007816 */ /* 0x000fc80000000000 */
[----:B------:R-:W-:Y:S01]  /*11a70*/  STL [R1+0x43c], R80 ;  /* 0x00043c5001007387 */ /* 0x000fe20000100800 */
[----:B0-----:R-:W-:-:S06]  /*11a80*/  IMAD.MOV.U32 R7, RZ, RZ, R80 ;  /* 0x000000ffff077224 */ /* 0x001fcc00078e0050 */
[----:B------:R-:W-:-:S05]  /*11a90*/  @P1 IMAD.MOV.U32 R6, RZ, RZ, R78 ;  /* 0x000000ffff061224 */ /* 0x000fca00078e004e */
[----:B------:R0:W2:Y:S04]  /*11aa0*/  @P1 LDG.E.U8 R0, desc[UR18][R6.64] ;  /* 0x0000001206001981 */ /* 0x0000a8000c1e1100 */
[----:B---3--:R1:W-:Y:S04]  /*11ab0*/  STL [R1+0xfc], R73 ;  /* 0x0000fc4901007387 */ /* 0x0083e80000100800 */
[----:B-1----:R-:W3:Y:S04]  /*11ac0*/  LDL.LU R73, [R1+0x8b8] ;  /* 0x0008b80001497983 */ /* 0x002ee80000300800 */
[----:B------:R-:W3:Y:S04]  /*11ad0*/  LDL.LU R80, [R1+0x8b4] ;  /* 0x0008b40001507983 */ /* 0x000ee80000300800 */
[----:B------:R-:W3:Y:S01]  /*11ae0*/  LDL.LU R7, [R1+0x160] ;  /* 0x0001600001077983 */ /* 0x000ee20000300800 */
[----:B------:R-:W-:-:S02]  /*11af0*/  ISETP.GT.AND P2, PT, R8, 0x27, PT ;  /* 0x000000270800780c */ /* 0x000fc40003f44270 */
[----:B----4-:R-:W-:Y:S01]  /*11b00*/  IADD3 R79, P5, PT, R3, R79, RZ ;  /* 0x0000004f034f7210 */ /* 0x010fe20007fbe0ff */
[----:B------:R-:W4:Y:S01]  /*11b10*/  LDL.LU R78, [R1+0x44c] ;  /* 0x00044c00014e7983 */ /* 0x000f220000300800 */
[----:B------:R-:W-:-:S09]  /*11b20*/  PRMT R72, RZ, 0x7610, R72 ;  /* 0x00007610ff487816 */ /* 0x000fd20000000048 */
[----:B0-----:R-:W-:Y:S01]  /*11b30*/  @P2 IMAD.MOV.U32 R6, RZ, RZ, R79 ;  /* 0x000000ffff062224 */ /* 0x001fe200078e004f */
[----:B------:R-:W-:Y:S01]  /*11b40*/  IADD3 R71, P6, PT, R3, R71, RZ ;  /* 0x0000004703477210 */ /* 0x000fe20007fde0ff */
[----:B------:R-:W-:Y:S04]  /*11b50*/  STL [R1+0x164], R79 ;  /* 0x0001644f01007387 */ /* 0x000fe80000100800 */
[----:B--2---:R0:W-:Y:S04]  /*11b60*/  STL [R1+0xf8], R0 ;  /* 0x0000f80001007387 */ /* 0x0041e80000100800 */
[----:B0-----:R-:W2:Y:S01]  /*11b70*/  LDL.LU R0, [R1+0x458] ;  /* 0x0004580001007983 */ /* 0x001ea20000300800 */
[----:B---3--:R-:W-:-:S05]  /*11b80*/  IMAD.X R7, R5, 0x1, R7, P5 ;  /* 0x0000000105077824 */ /* 0x008fca00028e0607 */
[----:B------:R0:W3:Y:S04]  /*11b90*/  @P2 LDG.E.U8 R72, desc[UR18][R6.64] ;  /* 0x0000001206482981 */ /* 0x0000e8000c1e1100 */
[----:B------:R0:W-:Y:S04]  /*11ba0*/  STL [R1+0x160], R7 ;  /* 0x0001600701007387 */ /* 0x0001e80000100800 */
[----:B------:R1:W-:Y:S04]  /*11bb0*/  STL [R1+0x448], R71 ;  /* 0x0004484701007387 */ /* 0x0003e80000100800 */
[----:B------:R-:W2:Y:S01]  /*11bc0*/  LDL.LU R6, [R1+0x444] ;  /* 0x0004440001067983 */ /* 0x000ea20000300800 */
[----:B------:R-:W-:Y:S01]  /*11bd0*/  IADD3 R76, P5, PT, R3, R76, RZ ;  /* 0x0000004c034c7210 */ /* 0x000fe20007fbe0ff */
[----:B0-----:R-:W-:-:S02]  /*11be0*/  IMAD.MOV.U32 R7, RZ, RZ, R71 ;  /* 0x000000ffff077224 */ /* 0x001fc400078e0047 */
[----:B-1----:R-:W4:Y:S04]  /*11bf0*/  LDL.LU R71, [R1+0x454] ;  /* 0x0004540001477983 */ /* 0x002f280000300800 */
[----:B------:R-:W-:Y:S04]  /*11c00*/  STL [R1+0x450], R76 ;  /* 0x0004504c01007387 */ /* 0x000fe80000100800 */
[----:B------:R-:W4:Y:S01]  /*11c10*/  LDL.LU R79, [R1+0x460] ;  /* 0x00046000014f7983 */ /* 0x000f220000300800 */
[----:B------:R-:W-:-:S03]  /*11c20*/  ISETP.GT.AND P4, PT, R8, 0x28, PT ;  /* 0x000000280800780c */ /* 0x000fc60003f84270 */
[----:B---3--:R0:W-:Y:S04]  /*11c30*/  STL [R1+0xf4], R72 ;  /* 0x0000f44801007387 */ /* 0x0081e80000100800 */
[----:B0-----:R-:W3:Y:S01]  /*11c40*/  LDL.LU R72, [R1+0x468] ;  /* 0x0004680001487983 */ /* 0x001ee20000300800 */
[----:B--2---:R-:W-:Y:S01]  /*11c50*/  IMAD.X R6, R5, 0x1, R6, P6 ;  /* 0x0000000105067824 */ /* 0x004fe200030e0606 */
[----:B------:R-:W-:-:S04]  /*11c60*/  ISETP.GT.AND P1, PT, R8, 0x29, PT ;  /* 0x000000290800780c */ /* 0x000fc80003f24270 */
[-C--:B------:R-:W-:Y:S01]  /*11c70*/  @P4 LOP3.LUT R7, R7, R6.reuse, RZ, 0x3c, !PT ;  /* 0x0000000607074212 */ /* 0x080fe200078e3cff */
[----:B------:R0:W-:Y:S01]  /*11c80*/  STL [R1+0x444], R6 ;  /* 0x0004440601007387 */ /* 0x0001e20000100800 */
[----:B------:R-:W-:Y:S02]  /*11c90*/  PRMT R20, RZ, 0x7610, R20 ;  /* 0x00007610ff147816 */ /* 0x000fe40000000014 */
[----:B------:R-:W-:Y:S01]  /*11ca0*/  ISETP.GT.AND P2, PT, R8, 0x2a, PT ;  /* 0x0000002a0800780c */ /* 0x000fe20003f44270 */
[----:B----4-:R-:W-:Y:S01]  /*11cb0*/  IMAD.X R78, R5, 0x1, R78, P5 ;  /* 0x00000001054e7824 */ /* 0x010fe200028e064e */
[----:B0-----:R-:W-:-:S04]  /*11cc0*/  @P4 LOP3.LUT R6, R7, R6, RZ, 0x3c, !PT ;  /* 0x0000000607064212 */ /* 0x001fc800078e3cff */
[----:B------:R-:W-:Y:S02]  /*11cd0*/  @P4 LOP3.LUT R7, R7, R6, RZ, 0x3c, !PT ;  /* 0x0000000607074212 */ /* 0x000fe400078e3cff */
[----:B------:R-:W-:Y:S02]  /*11ce0*/  IADD3 R0, P5, PT, R3, R0, RZ ;  /* 0x0000000003007210 */ /* 0x000fe40007fbe0ff */
[----:B------:R-:W-:Y:S01]  /*11cf0*/  PRMT R36, RZ, 0x7610, R36 ;  /* 0x00007610ff247816 */ /* 0x000fe20000000024 */
[----:B------:R0:W2:Y:S02]  /*11d00*/  @P4 LDG.E.U8 R20, desc[UR18][R6.64] ;  /* 0x0000001206144981 */ /* 0x0000a4000c1e1100 */
[----:B------:R-:W-:Y:S01]  /*11d10*/  IMAD.X R71, R5, 0x1, R71, P5 ;  /* 0x0000000105477824 */ /* 0x000fe200028e0647 */
[----:B------:R-:W-:Y:S01]  /*11d20*/  PRMT R53, RZ, 0x7610, R53 ;  /* 0x00007610ff357816 */ /* 0x000fe20000000035 */
[----:B------:R1:W-:Y:S01]  /*11d30*/  STL [R1+0x44c], R78 ;  /* 0x00044c4e01007387 */ /* 0x0003e20000100800 */
[----:B------:R-:W-:Y:S01]  /*11d40*/  IADD3 R79, P6, PT, R3, R79, RZ ;  /* 0x0000004f034f7210 */ /* 0x000fe20007fde0ff */
[----:B0-----:R-:W-:-:S02]  /*11d50*/  @P1 IMAD.MOV.U32 R6, RZ, RZ, R76 ;  /* 0x000000ffff061224 */ /* 0x001fc400078e004c */
[----:B------:R-:W-:Y:S02]  /*11d60*/  @P1 IMAD.MOV.U32 R7, RZ, RZ, R78 ;  /* 0x000000ffff071224 */ /* 0x000fe400078e004e */
[----:B-1----:R-:W4:Y:S04]  /*11d70*/  LDL.LU R78, [R1+0x464] ;  /* 0x00046400014e7983 */ /* 0x002f280000300800 */
[----:B------:R0:W2:Y:S04]  /*11d80*/  @P1 LDG.E.U8 R36, desc[UR18][R6.64] ;  /* 0x0000001206241981 */ /* 0x0000a8000c1e1100 */
[----:B------:R-:W2:Y:S04]  /*11d90*/  LDL.LU R76, [R1+0x470] ;  /* 0x00047000014c7983 */ /* 0x000ea80000300800 */
[----:B------:R1:W-:Y:S01]  /*11da0*/  STL [R1+0x458], R0 ;  /* 0x0004580001007387 */ /* 0x0003e20000100800 */
[----:B0-----:R-:W-:-:S02]  /*11db0*/  @P2 IMAD.MOV.U32 R6, RZ, RZ, R0 ;  /* 0x000000ffff062224 */ /* 0x001fc400078e0000 */
[----:B------:R-:W-:Y:S01]  /*11dc0*/  @P2 IMAD.MOV.U32 R7, RZ, RZ, R71 ;  /* 0x000000ffff072224 */ /* 0x000fe200078e0047 */
[----:B------:R0:W-:Y:S04]  /*11dd0*/  STL [R1+0x454], R71 ;  /* 0x0004544701007387 */ /* 0x0001e80000100800 */
[----:B------:R0:W2:Y:S04]  /*11de0*/  @P2 LDG.E.U8 R53, desc[UR18][R6.64] ;  /* 0x0000001206352981 */ /* 0x0000a8000c1e1100 */
[----:B-1----:R-:W2:Y:S04]  /*11df0*/  LDL.LU R0, [R1+0x478] ;  /* 0x0004780001007983 */ /* 0x002ea80000300800 */
[----:B------:R1:W-:Y:S01]  /*11e00*/  STL [R1+0x460], R79 ;  /* 0x0004604f01007387 */ /* 0x0003e20000100800 */
[----:B0-----:R-:W-:-:S03]  /*11e10*/  IMAD.MOV.U32 R7, RZ, RZ, R79 ;  /* 0x000000ffff077224 */ /* 0x001fc600078e004f */
[----:B------:R-:W2:Y:S01]  /*11e20*/  LDL.LU R71, [R1+0x16c] ;  /* 0x00016c0001477983 */ /* 0x000ea20000300800 */
[----:B---3--:R-:W-:-:S05]  /*11e30*/  IADD3 R72, P5, PT, R3, R72, RZ ;  /* 0x0000004803487210 */ /* 0x008fca0007fbe0ff */
[----:B------:R-:W-:Y:S04]  /*11e40*/  STL [R1+0x468], R72 ;  /* 0x0004684801007387 */ /* 0x000fe80000100800 */
[----:B-1----:R-:W3:Y:S04]  /*11e50*/  LDL.LU R79, [R1+0x8b0] ;  /* 0x0008b000014f7983 */ /* 0x002ee80000300800 */
[----:B------:R-:W2:Y:S01]  /*11e60*/  LDL.LU R6, [R1+0x45c] ;  /* 0x00045c0001067983 */ /* 0x000ea20000300800 */
[C---:B------:R-:W-:Y:S02]  /*11e70*/  ISETP.GT.AND P4, PT, R8.reuse, 0x2b, PT ;  /* 0x0000002b0800780c */ /* 0x040fe40003f84270 */
[----:B------:R-:W-:-:S02]  /*11e80*/  ISETP.GT.AND P1, PT, R8, 0x2c, PT ;  /* 0x0000002c0800780c */ /* 0x000fc40003f24270 */
[----:B------:R-:W-:Y:S02]  /*11e90*/  PRMT R89, RZ, 0x7610, R89 ;  /* 0x00007610ff597816 */ /* 0x000fe40000000059 */
[----:B------:R-:W-:Y:S01]  /*11ea0*/  PRMT R31, RZ, 0x7610, R31 ;  /* 0x00007610ff1f7816 */ /* 0x000fe2000000001f */
[C---:B----4-:R-:W-:Y:S02]  /*11eb0*/  IMAD.X R78, R5.reuse, 0x1, R78, P5 ;  /* 0x00000001054e7824 */ /* 0x050fe400028e064e */
        /* <DEDUP_REMOVED lines=11> */
[----:B------:R-:W3:Y:S01]  /*11f70*/  LDL.LU R7, [R1+0x46c] ;  /* 0x00046c0001077983 */ /* 0x000ee20000300800 */
[----:B------:R-:W-:-:S02]  /*11f80*/  ISETP.GT.AND P2, PT, R8, 0x2d, PT ;  /* 0x0000002d0800780c */ /* 0x000fc40003f44270 */
[C---:B------:R-:W-:Y:S01]  /*11f90*/  IADD3 R76, P5, PT, R3.reuse, R76, RZ ;  /* 0x0000004c034c7210 */ /* 0x040fe20007fbe0ff */
[----:B------:R-:W4:Y:S01]  /*11fa0*/  LDL.LU R72, [R1+0x168] ;  /* 0x0001680001487983 */ /* 0x000f220000300800 */
[----:B------:R-:W-:Y:S02]  /*11fb0*/  PRMT R65, RZ, 0x7610, R65 ;  /* 0x00007610ff417816 */ /* 0x000fe40000000041 */
[----:B------:R-:W-:Y:S01]  /*11fc0*/  IADD3 R0, P6, PT, R3, R0, RZ ;  /* 0x0000000003007210 */ /* 0x000fe20007fde0ff */
[----:B------:R-:W-:Y:S06]  /*11fd0*/  STL [R1+0x470], R76 ;  /* 0x0004704c01007387 */ /* 0x000fec0000100800 */
[----:B0-----:R-:W-:Y:S01]  /*11fe0*/  @P2 IMAD.MOV.U32 R6, RZ, RZ, R76 ;  /* 0x000000ffff062224 */ /* 0x001fe200078e004c */
[----:B--2---:R0:W-:Y:S01]  /*11ff0*/  STL [R1+0xe4], R31 ;  /* 0x0000e41f01007387 */ /* 0x0041e20000100800 */
[----:B---3--:R-:W-:-:S03]  /*12000*/  IMAD.X R7, R5, 0x1, R7, P5 ;  /* 0x0000000105077824 */ /* 0x008fc600028e0607 */
[----:B0-----:R-:W2:Y:S04]  /*12010*/  LDL.LU R31, [R1+0x480] ;  /* 0x00048000011f7983 */ /* 0x001ea80000300800 */
[----:B------:R0:W-:Y:S04]  /*12020*/  STL [R1+0x46c], R7 ;  /* 0x00046c0701007387 */ /* 0x0001e80000100800 */
[----:B------:R0:W3:Y:S04]  /*12030*/  @P2 LDG.E.U8 R65, desc[UR18][R6.64] ;  /* 0x0000001206412981 */ /* 0x0000e8000c1e1100 */
[----:B------:R-:W-:Y:S04]  /*12040*/  STL [R1+0x478], R0 ;  /* 0x0004780001007387 */ /* 0x000fe80000100800 */
[----:B------:R-:W2:Y:S01]  /*12050*/  LDL.LU R6, [R1+0x474] ;  /* 0x0004740001067983 */ /* 0x000ea20000300800 */
[----:B------:R-:W-:Y:S01]  /*12060*/  ISETP.GT.AND P4, PT, R8, 0x2e, PT ;  /* 0x0000002e0800780c */ /* 0x000fe20003f84270 */
[----:B0-----:R-:W-:Y:S01]  /*12070*/  IMAD.MOV.U32 R7, RZ, RZ, R0 ;  /* 0x000000ffff077224 */ /* 0x001fe200078e0000 */
[----:B------:R-:W-:-:S02]  /*12080*/  IADD3 R71, P5, PT, R3, R71, RZ ;  /* 0x0000004703477210 */ /* 0x000fc40007fbe0ff */
[----:B------:R-:W-:Y:S02]  /*12090*/  ISETP.GT.AND P1, PT, R8, 0x2f, PT ;  /* 0x0000002f0800780c */ /* 0x000fe40003f24270 */
[----:B------:R-:W-:Y:S01]  /*120a0*/  PRMT R77, RZ, 0x7610, R77 ;  /* 0x00007610ff4d7816 */ /* 0x000fe2000000004d */
[C---:B----4-:R-:W-:Y:S01]  /*120b0*/  IMAD.X R72, R5.reuse, 0x1, R72, P5 ;  /* 0x0000000105487824 */ /* 0x050fe200028e0648 */
[----:B------:R-:W-:Y:S01]  /*120c0*/  PRMT R17, RZ, 0x7610, R17 ;  /* 0x00007610ff117816 */ /* 0x000fe20000000011 */
[----:B---3--:R0:W-:Y:S01]  /*120d0*/  STL [R1+0xe0], R65 ;  /* 0x0000e04101007387 */ /* 0x0081e20000100800 */
[----:B--2---:R-:W-:-:S03]  /*120e0*/  IMAD.X R6, R5, 0x1, R6, P6 ;  /* 0x0000000105067824 */ /* 0x004fc600030e0606 */
[----:B0-----:R-:W2:Y:S04]  /*120f0*/  LDL.LU R65, [R1+0x47c] ;  /* 0x00047c0001417983 */ /* 0x001ea80000300800 */
[----:B------:R-:W-:Y:S01]  /*12100*/  STL [R1+0x16c], R71 ;  /* 0x00016c4701007387 */ /* 0x000fe20000100800 */
[----:B------:R-:W-:-:S03]  /*12110*/  @P4 LOP3.LUT R7, R7, R6, RZ, 0x3c, !PT ;  /* 0x0000000607074212 */ /* 0x000fc600078e3cff */
[----:B------:R-:W3:Y:S04]  /*12120*/  LDL.LU R76, [R1+0x490] ;  /* 0x00049000014c7983 */ /* 0x000ee80000300800 */
[----:B------:R-:W4:Y:S04]  /*12130*/  LDL.LU R0, [R1+0x498] ;  /* 0x0004980001007983 */ /* 0x000f280000300800 */
        /* <DEDUP_REMOVED lines=10> */
[----:B------:R-:W-:-:S09]  /*121e0*/  PRMT R23, RZ, 0x7610, R23 ;  /* 0x00007610ff177816 */ /* 0x000fd20000000017 */
[----:B0-----:R-:W-:Y:S02]  /*121f0*/  @P2 IMAD.MOV.U32 R6, RZ, RZ, R31 ;  /* 0x000000ffff062224 */ /* 0x001fe400078e001f */
[----:B--2---:R-:W-:-:S04]  /*12200*/  IMAD.X R65, R5, 0x1, R65, P5 ;  /* 0x0000000105417824 */ /* 0x004fc800028e0641 */
[----:B------:R-:W-:Y:S01]  /*12210*/  @P2 IMAD.MOV.U32 R7, RZ, RZ, R65 ;  /* 0x000000ffff072224 */ /* 0x000fe200078e0041 */
[----:B---3--:R-:W-:-:S04]  /*12220*/  IADD3 R76, P6, PT, R3, R76, RZ ;  /* 0x0000004c034c7210 */ /* 0x008fc80007fde0ff */
[----:B------:R0:W2:Y:S01]  /*12230*/  @P2 LDG.E.U8 R23, desc[UR18][R6.64] ;  /* 0x0000001206172981 */ /* 0x0000a2000c1e1100 */
[----:B----4-:R-:W-:Y:S01]  /*12240*/  IADD3 R0, P5, PT, R3, R0, RZ ;  /* 0x0000000003007210 */ /* 0x010fe20007fbe0ff */
[----:B0-----:R-:W-:Y:S02]  /*12250*/  IMAD.MOV.U32 R7, RZ, RZ, R76 ;  /* 0x000000ffff077224 */ /* 0x001fe400078e004c */
[----:B------:R0:W-:Y:S04]  /*12260*/  STL [R1+0xdc], R77 ;  /* 0x0000dc4d01007387 */ /* 0x0001e80000100800 */
[----:B0-----:R-:W3:Y:S04]  /*12270*/  LDL.LU R77, [R1+0x8a8] ;  /* 0x0008a800014d7983 */ /* 0x001ee80000300800 */
[----:B------:R-:W4:Y:S04]  /*12280*/  LDL.LU R71, [R1+0x494] ;  /* 0x0004940001477983 */ /* 0x000f280000300800 */
[----:B------:R-:W-:Y:S04]  /*12290*/  STL [R1+0x480], R31 ;  /* 0x0004801f01007387 */ /* 0x000fe80000100800 */
[----:B------:R0:W-:Y:S04]  /*122a0*/  STL [R1+0xd8], R17 ;  /* 0x0000d81101007387 */ /* 0x0001e80000100800 */
[----:B0-----:R-:W2:Y:S04]  /*122b0*/  LDL.LU R17, [R1+0x4a0] ;  /* 0x0004a00001117983 */ /* 0x001ea80000300800 */
[----:B------:R0:W-:Y:S04]  /*122c0*/  STL [R1+0x47c], R65 ;  /* 0x00047c4101007387 */ /* 0x0001e80000100800 */
[----:B0-----:R-:W3:Y:S04]  /*122d0*/  LDL.LU R65, [R1+0x49c] ;  /* 0x00049c0001417983 */ /* 0x001ee80000300800 */
[----:B------:R0:W-:Y:S04]  /*122e0*/  STL [R1+0x490], R76 ;  /* 0x0004904c01007387 */ /* 0x0001e80000100800 */
[----:B------:R-:W3:Y:S04]  /*122f0*/  LDL.LU R31, [R1+0x4a8] ;  /* 0x0004a800011f7983 */ /* 0x000ee80000300800 */
[----:B------:R-:W-:Y:S04]  /*12300*/  STL [R1+0x498], R0 ;  /* 0x0004980001007387 */ /* 0x000fe80000100800 */
[----:B------:R-:W3:Y:S04]  /*12310*/  LDL.LU R72, [R1+0x4b0] ;  /* 0x0004b00001487983 */ /* 0x000ee80000300800 */
[----:B0-----:R-:W3:Y:S04]  /*12320*/  LDL.LU R76, [R1+0x8a4] ;  /* 0x0008a400014c7983 */ /* 0x001ee80000300800 */
[----:B------:R-:W3:Y:S01]  /*12330*/  LDL.LU R6, [R1+0x48c] ;  /* 0x00048c0001067983 */ /* 0x000ee20000300800 */
[----:B------:R-:W-:-:S02]  /*12340*/  ISETP.GT.AND P4, PT, R8, 0x31, PT ;  /* 0x000000310800780c */ /* 0x000fc40003f84270 */
[C---:B------:R-:W-:Y:S02]  /*12350*/  ISETP.GT.AND P1, PT, R8.reuse, 0x32, PT ;  /* 0x000000320800780c */ /* 0x040fe40003f24270 */
[----:B------:R-:W-:Y:S02]  /*12360*/  PRMT R39, RZ, 0x7610, R39 ;  /* 0x00007610ff277816 */ /* 0x000fe40000000027 */
[----:B------:R-:W-:Y:S02]  /*12370*/  ISETP.GT.AND P2, PT, R8, 0x33, PT ;  /* 0x000000330800780c */ /* 0x000fe40003f44270 */
[----:B------:R-:W-:Y:S02]  /*12380*/  PRMT R58, RZ, 0x7610, R58 ;  /* 0x00007610ff3a7816 */ /* 0x000fe4000000003a */
[----:B------:R-:W-:Y:S01]  /*12390*/  PRMT R91, RZ, 0x7610, R91 ;  /* 0x00007610ff5b7816 */ /* 0x000fe2000000005b */
[----:B----4-:R-:W-:Y:S01]  /*123a0*/  IMAD.X R71, R5, 0x1, R71, P5 ;  /* 0x0000000105477824 */ /* 0x010fe200028e0647 */
[----:B--2---:R-:W-:-:S05]  /*123b0*/  IADD3 R17, P5, PT, R3, R17, RZ ;  /* 0x0000001103117210 */ /* 0x004fca0007fbe0ff */
[C---:B---3--:R-:W-:Y:S02]  /*123c0*/  IMAD.X R65, R5.reuse, 0x1, R65, P5 ;  /* 0x0000000105417824 */ /* 0x048fe400028e0641 */
        /* <DEDUP_REMOVED lines=9> */
[----:B------:R-:W-:Y:S01]  /*12460*/  @P1 IMAD.MOV.U32 R7, RZ, RZ, R71 ;  /* 0x000000ffff071224 */ /* 0x000fe200078e0047 */
[----:B------:R-:W3:Y:S01]  /*12470*/  LDL.LU R0, [R1+0x4ac] ;  /* 0x0004ac0001007983 */ /* 0x000ee20000300800 */
[----:B------:R-:W-:-:S03]  /*12480*/  IADD3 R72, P5, PT, R3, R72, RZ ;  /* 0x0000004803487210 */ /* 0x000fc60007fbe0ff */
[----:B------:R0:W4:Y:S04]  /*12490*/  @P1 LDG.E.U8 R58, desc[UR18][R6.64] ;  /* 0x00000012063a1981 */ /* 0x000128000c1e1100 */
[----:B-1----:R-:W2:Y:S04]  /*124a0*/  LDL.LU R71, [R1+0x4b8] ;  /* 0x0004b80001477983 */ /* 0x002ea80000300800 */
        /* <DEDUP_REMOVED lines=269> */
[----:B------:R-:W2:Y:S04]  /*13580*/  LDL.LU R46, [R1+0x548] ;  /* 0x00054800012e7983 */ /* 0x000ea80000300800 */
[----:B------:R0:W-:Y:S04]  /*13590*/  STL [R1+0x530], R10 ;  /* 0x0005300a01007387 */ /* 0x0001e80000100800 */
[----:B------:R-:W-:Y:S04]  /*135a0*/  STL [R1+0x808], R86 ;  /* 0x0008085601007387 */ /* 0x000fe80000100800 */
[----:B------:R1:W-:Y:S04]  /*135b0*/  STL [R1+0x52c], R63 ;  /* 0x00052c3f01007387 */ /* 0x0003e80000100800 */
[----:B0-----:R-:W3:Y:S04]  /*135c0*/  LDL.LU R10, [R1+0x550] ;  /* 0x00055000010a7983 */ /* 0x001ee80000300800 */
[----:B------:R0:W-:Y:S04]  /*135d0*/  STL [R1+0x538], R30 ;  /* 0x0005381e01007387 */ /* 0x0001e80000100800 */
[----:B-1----:R-:W3:Y:S04]  /*135e0*/  LDL.LU R63, [R1+0x558] ;  /* 0x00055800013f7983 */ /* 0x002ee80000300800 */
[----:B------:R-:W-:Y:S04]  /*135f0*/  STL [R1+0x540], R64 ;  /* 0x0005404001007387 */ /* 0x000fe80000100800 */
[----:B0-----:R-:W3:Y:S04]  /*13600*/  LDL.LU R30, [R1+0x874] ;  /* 0x00087400011e7983 */ /* 0x001ee80000300800 */
[----:B------:R-:W3:Y:S01]  /*13610*/  LDL.LU R6, [R1+0x534] ;  /* 0x0005340001067983 */ /* 0x000ee20000300800 */
[----:B------:R-:W-:-:S02]  /*13620*/  ISETP.GT.AND P4, PT, R8, 0x49, PT ;  /* 0x000000490800780c */ /* 0x000fc40003f84270 */
[----:B------:R-:W-:Y:S02]  /*13630*/  ISETP.GT.AND P1, PT, R8, 0x4a, PT ;  /* 0x0000004a0800780c */ /* 0x000fe40003f24270 */
[----:B------:R-:W-:Y:S02]  /*13640*/  PRMT R40, RZ, 0x7610, R40 ;  /* 0x00007610ff287816 */ /* 0x000fe40000000028 */
[----:B------:R-:W-:Y:S01]  /*13650*/  PRMT R55, RZ, 0x7610, R55 ;  /* 0x00007610ff377816 */ /* 0x000fe20000000037 */
[----:B----4-:R-:W-:Y:S01]  /*13660*/  IMAD.X R66, R5, 0x1, R66, P5 ;  /* 0x0000000105427824 */ /* 0x010fe200028e0642 */
[----:B--2---:R-:W-:Y:S01]  /*13670*/  IADD3 R46, P5, PT, R3, R46, RZ ;  /* 0x0000002e032e7210 */ /* 0x004fe20007fbe0ff */
[----:B---3--:R-:W-:-:S05]  /*13680*/  IMAD.X R6, R5, 0x1, R6, P6 ;  /* 0x0000000105067824 */ /* 0x008fca00030e0606 */
        /* <DEDUP_REMOVED lines=46> */
[----:B------:R-:W2:Y:S04]  /*13970*/  @P1 LDG.E.U8 R4, desc[UR18][R6.64] ;  /* 0x0000001206041981 */ /* 0x000ea8000c1e1100 */
[----:B---3--:R0:W-:Y:S04]  /*13980*/  STL [R1+0x6c], R54 ;  /* 0x00006c3601007387 */ /* 0x0081e80000100800 */
[----:B0-----:R-:W3:Y:S04]  /*13990*/  LDL.LU R54, [R1+0x86c] ;  /* 0x00086c0001367983 */ /* 0x001ee80000300800 */
[----:B------:R-:W3:Y:S04]  /*139a0*/  LDL.LU R66, [R1+0x868] ;  /* 0x0008680001427983 */ /* 0x000ee80000300800 */
[----:B------:R-:W3:Y:S01]  /*139b0*/  LDL.LU R7, [R1+0x55c] ;  /* 0x00055c0001077983 */ /* 0x000ee20000300800 */
[----:B------:R-:W-:-:S02]  /*139c0*/  ISETP.GT.AND P2, PT, R8, 0x4e, PT ;  /* 0x0000004e0800780c */ /* 0x000fc40003f44270 */
[C---:B----4-:R-:W-:Y:S01]  /*139d0*/  IADD3 R64, P5, PT, R3.reuse, R64, RZ ;  /* 0x0000004003407210 */ /* 0x050fe20007fbe0ff */
[----:B------:R-:W4:Y:S01]  /*139e0*/  LDL.LU R63, [R1+0x564] ;  /* 0x00056400013f7983 */ /* 0x000f220000300800 */
[----:B------:R-:W-:Y:S02]  /*139f0*/  PRMT R15, RZ, 0x7610, R15 ;  /* 0x00007610ff0f7816 */ /* 0x000fe4000000000f */
[----:B------:R-:W-:Y:S01]  /*13a00*/  IADD3 R10, P6, PT, R3, R10, RZ ;  /* 0x0000000a030a7210 */ /* 0x000fe20007fde0ff */
[----:B------:R-:W-:Y:S04]  /*13a10*/  STL [R1+0x560], R64 ;  /* 0x0005604001007387 */ /* 0x000fe80000100800 */
[----:B--2---:R0:W-:Y:S02]  /*13a20*/  STL [R1+0x68], R4 ;  /* 0x0000680401007387 */ /* 0x0041e40000100800 */
[----:B------:R-:W-:-:S02]  /*13a30*/  @P2 IMAD.MOV.U32 R6, RZ, RZ, R64 ;  /* 0x000000ffff062224 */ /* 0x000fc400078e0040 */
[----:B0-----:R-:W2:Y:S01]  /*13a40*/  LDL.LU R4, [R1+0x570] ;  /* 0x0005700001047983 */ /* 0x001ea20000300800 */
[----:B---3--:R-:W-:-:S05]  /*13a50*/  IMAD.X R7, R5, 0x1, R7, P5 ;  /* 0x0000000105077824 */ /* 0x008fca00028e0607 */
[----:B------:R0:W-:Y:S04]  /*13a60*/  STL [R1+0x55c], R7 ;  /* 0x00055c0701007387 */ /* 0x0001e80000100800 */
[----:B------:R0:W3:Y:S04]  /*13a70*/  @P2 LDG.E.U8 R15, desc[UR18][R6.64] ;  /* 0x00000012060f2981 */ /* 0x0000e8000c1e1100 */
[----:B------:R1:W-:Y:S04]  /*13a80*/  STL [R1+0x18c], R10 ;  /* 0x00018c0a01007387 */ /* 0x0003e80000100800 */
[----:B------:R-:W2:Y:S01]  /*13a90*/  LDL.LU R6, [R1+0x188] ;  /* 0x0001880001067983 */ /* 0x000ea20000300800 */
[----:B------:R-:W-:Y:S01]  /*13aa0*/  ISETP.GT.AND P4, PT, R8, 0x4f, PT ;  /* 0x0000004f0800780c */ /* 0x000fe20003f84270 */
[----:B0-----:R-:W-:Y:S01]  /*13ab0*/  IMAD.MOV.U32 R7, RZ, RZ, R10 ;  /* 0x000000ffff077224 */ /* 0x001fe200078e000a */
[----:B------:R-:W-:Y:S01]  /*13ac0*/  IADD3 R61, P5, PT, R3, R61, RZ ;  /* 0x0000003d033d7210 */ /* 0x000fe20007fbe0ff */
[----:B-1----:R-:W4:Y:S04]  /*13ad0*/  LDL.LU R10, [R1+0x56c] ;  /* 0x00056c00010a7983 */ /* 0x002f280000300800 */
[----:B------:R-:W-:Y:S04]  /*13ae0*/  STL [R1+0x568], R61 ;  /* 0x0005683d01007387 */ /* 0x000fe80000100800 */
[----:B------:R-:W4:Y:S01]  /*13af0*/  LDL.LU R64, [R1+0x578] ;  /* 0x0005780001407983 */ /* 0x000f220000300800 */
[----:B------:R-:W-:-:S03]  /*13b00*/  PRMT R84, RZ, 0x7610, R84 ;  /* 0x00007610ff547816 */ /* 0x000fc60000000054 */
[----:B---3--:R0:W-:Y:S01]  /*13b10*/  STL [R1+0x5c], R15 ;  /* 0x00005c0f01007387 */ /* 0x0081e20000100800 */
[----:B--2---:R-:W-:-:S03]  /*13b20*/  IMAD.X R6, R5, 0x1, R6, P6 ;  /* 0x0000000105067824 */ /* 0x004fc600030e0606 */
        /* <DEDUP_REMOVED lines=11> */
[----:B------:R1:W-:Y:S01]  /*13be0*/  STL [R1+0x564], R63 ;  /* 0x0005643f01007387 */ /* 0x0003e20000100800 */
        /* <DEDUP_REMOVED lines=11> */
[----:B---3--:R-:W-:Y:S04]  /*13ca0*/  STL [R1+0x80c], R84 ;  /* 0x00080c5401007387 */ /* 0x008fe80000100800 */
[----:B-1----:R-:W2:Y:S04]  /*13cb0*/  LDL.LU R63, [R1+0x57c] ;  /* 0x00057c00013f7983 */ /* 0x002ea80000300800 */
[----:B------:R-:W3:Y:S04]  /*13cc0*/  LDL.LU R61, [R1+0x588] ;  /* 0x00058800013d7983 */ /* 0x000ee80000300800 */
[----:B------:R0:W-:Y:S04]  /*13cd0*/  STL [R1+0x570], R4 ;  /* 0x0005700401007387 */ /* 0x0001e80000100800 */
        /* <DEDUP_REMOVED lines=11> */
[C---:B--2---:R-:W-:Y:S02]  /*13d90*/  IMAD.X R63, R5.reuse, 0x1, R63, P5 ;  /* 0x00000001053f7824 */ /* 0x044fe400028e063f */
[----:B---3--:R-:W-:-:S05]  /*13da0*/  IMAD.X R6, R5, 0x1, R6, P6 ;  /* 0x0000000105067824 */ /* 0x008fca00030e0606 */
        /* <DEDUP_REMOVED lines=8> */
[----:B-1----:R-:W3:Y:S04]  /*13e30*/  LDL.LU R63, [R1+0x860] ;  /* 0x00086000013f7983 */ /* 0x002ee80000300800 */
        /* <DEDUP_REMOVED lines=39> */
[----:B------:R1:W-:Y:S01]  /*140b0*/  STL [R1+0x594], R15 ;  /* 0x0005940f01007387 */ /* 0x0003e20000100800 */
[----:B------:R-:W-:-:S03]  /*140c0*/  PRMT R82, RZ, 0x7610, R82 ;  /* 0x00007610ff527816 */ /* 0x000fc60000000052 */
[----:B-1----:R-:W4:Y:S06]  /*140d0*/  LDL.LU R15, [R1+0x5a4] ;  /* 0x0005a400010f7983 */ /* 0x002f2c0000300800 */
[----:B0-----:R-:W-:Y:S01]  /*140e0*/  @P2 IMAD.MOV.U32 R6, RZ, RZ, R11 ;  /* 0x000000ffff062224 */ /* 0x001fe200078e000b */
[----:B------:R-:W4:Y:S04]  /*140f0*/  LDL.LU R10, [R1+0x5b0] ;  /* 0x0005b000010a7983 */ /* 0x000f280000300800 */
[----:B------:R0:W-:Y:S01]  /*14100*/  STL [R1+0x194], R11 ;  /* 0x0001940b01007387 */ /* 0x0001e20000100800 */
[----:B--2---:R-:W-:-:S04]  /*14110*/  IMAD.X R14, R5, 0x1, R14, P5 ;  /* 0x00000001050e7824 */ /* 0x004fc800028e060e */
[----:B------:R-:W-:Y:S01]  /*14120*/  @P2 IMAD.MOV.U32 R7, RZ, RZ, R14 ;  /* 0x000000ffff072224 */ /* 0x000fe200078e000e */
[----:B---3--:R-:W-:-:S04]  /*14130*/  IADD3 R61, P6, PT, R3, R61, RZ ;  /* 0x0000003d033d7210 */ /* 0x008fc80007fde0ff */
[----:B------:R1:W2:Y:S01]  /*14140*/  @P2 LDG.E.U8 R82, desc[UR18][R6.64] ;  /* 0x0000001206522981 */ /* 0x0002a2000c1e1100 */
[----:B----4-:R-:W-:Y:S01]  /*14150*/  IADD3 R4, P5, PT, R3, R4, RZ ;  /* 0x0000000403047210 */ /* 0x010fe20007fbe0ff */
[----:B-1----:R-:W-:Y:S02]  /*14160*/  IMAD.MOV.U32 R7, RZ, RZ, R61 ;  /* 0x000000ffff077224 */ /* 0x002fe400078e003d */
[----:B------:R-:W-:Y:S04]  /*14170*/  STL [R1+0x810], R84 ;  /* 0x0008105401007387 */ /* 0x000fe80000100800 */
[----:B------:R-:W-:Y:S04]  /*14180*/  STL [R1+0x190], R14 ;  /* 0x0001900e01007387 */ /* 0x000fe80000100800 */
[----:B0-----:R-:W3:Y:S04]  /*14190*/  LDL.LU R11, [R1+0x5ac] ;  /* 0x0005ac00010b7983 */ /* 0x001ee80000300800 */
[----:B------:R-:W-:Y:S04]  /*141a0*/  STL [R1+0x5a0], R61 ;  /* 0x0005a03d01007387 */ /* 0x000fe80000100800 */
[----:B------:R0:W-:Y:S04]  /*141b0*/  STL [R1+0x44], R60 ;  /* 0x0000443c01007387 */ /* 0x0001e80000100800 */
[----:B0-----:R-:W4:Y:S04]  /*141c0*/  LDL.LU R60, [R1+0x5b8] ;  /* 0x0005b800013c7983 */ /* 0x001f280000300800 */
[----:B------:R-:W-:Y:S04]  /*141d0*/  STL [R1+0x5a8], R4 ;  /* 0x0005a80401007387 */ /* 0x000fe80000100800 */
[----:B------:R-:W4:Y:S04]  /*141e0*/  LDL.LU R14, [R1+0x5c0] ;  /* 0x0005c000010e7983 */ /* 0x000f280000300800 */
[----:B------:R-:W4:Y:S04]  /*141f0*/  LDL.LU R61, [R1+0x85c] ;  /* 0x00085c00013d7983 */ /* 0x000f280000300800 */
[----:B------:R-:W4:Y:S01]  /*14200*/  LDL.LU R6, [R1+0x59c] ;  /* 0x00059c0001067983 */ /* 0x000f220000300800 */
[----:B------:R-:W-:-:S02]  /*14210*/  ISETP.GT.AND P4, PT, R8, 0x58, PT ;  /* 0x000000580800780c */ /* 0x000fc40003f84270 */
[C---:B------:R-:W-:Y:S02]  /*14220*/  ISETP.GT.AND P1, PT, R8.reuse, 0x59, PT ;  /* 0x000000590800780c */ /* 0x040fe40003f24270 */
[----:B------:R-:W-:Y:S02]  /*14230*/  PRMT R26, RZ, 0x7610, R26 ;  /* 0x00007610ff1a7816 */ /* 0x000fe4000000001a */
[----:B------:R-:W-:Y:S01]  /*14240*/  ISETP.GT.AND P2, PT, R8, 0x5a, PT ;  /* 0x0000005a0800780c */ /* 0x000fe20003f44270 */
[----:B------:R-:W-:Y:S01]  /*14250*/  IMAD.X R15, R5, 0x1, R15, P5 ;  /* 0x00000001050f7824 */ /* 0x000fe200028e060f */
[----:B------:R-:W-:Y:S02]  /*14260*/  IADD3 R10, P5, PT, R3, R10, RZ ;  /* 0x0000000a030a7210 */ /* 0x000fe40007fbe0ff */
[----:B------:R-:W-:Y:S02]  /*14270*/  PRMT R42, RZ, 0x7610, R42 ;  /* 0x00007610ff2a7816 */ /* 0x000fe4000000002a */
[----:B------:R-:W-:Y:S01]  /*14280*/  PRMT R70, RZ, 0x7610, R70 ;  /* 0x00007610ff467816 */ /* 0x000fe20000000046 */
[----:B--2---:R-:W-:Y:S01]  /*14290*/  STL [R1+0x814], R82 ;  /* 0x0008145201007387 */ /* 0x004fe20000100800 */
[----:B---3--:R-:W-:-:S02]  /*142a0*/  IMAD.X R11, R5, 0x1, R11, P5 ;  /* 0x00000001050b7824 */ /* 0x008fc400028e060b */
[----:B----4-:R-:W-:-:S05]  /*142b0*/  IMAD.X R6, R5, 0x1, R6, P6 ;  /* 0x0000000105067824 */ /* 0x010fca00030e0606 */
        /* <DEDUP_REMOVED lines=26> */
[----:B------:R-:W-:Y:S02]  /*14460*/  ISETP.GT.AND P1, PT, R8, 0x5c, PT ;  /* 0x0000005c0800780c */ /* 0x000fe40003f24270 */
[----:B------:R-:W-:Y:S02]  /*14470*/  PRMT R84, RZ, 0x7610, R84 ;  /* 0x00007610ff547816 */ /* 0x000fe40000000054 */
[----:B------:R-:W-:Y:S01]  /*14480*/  PRMT R48, RZ, 0x7610, R48 ;  /* 0x00007610ff307816 */ /* 0x000fe20000000030 */
[C---:B---3--:R-:W-:Y:S02]  /*14490*/  IMAD.X R4, R5.reuse, 0x1, R4, P5 ;  /* 0x0000000105047824 */ /* 0x048fe400028e0604 */
[----:B--2---:R-:W-:-:S05]  /*144a0*/  IMAD.X R6, R5, 0x1, R6, P6 ;  /* 0x0000000105067824 */ /* 0x004fca00030e0606 */
[-C--:B------:R-:W-:Y:S01]  /*144b0*/  @P4 LOP3.LUT R7, R7, R6.reuse, RZ, 0x3c, !PT ;  /* 0x0000000607074212 */ /* 0x080fe200078e3cff */
[----:B------:R0:W-:Y:S03]  /*144c0*/  STL [R1+0x5b4], R6 ;  /* 0x0005b40601007387 */ /* 0x0001e60000100800 */
[----:B0-----:R-:W-:-:S04]  /*144d0*/  @P4 LOP3.LUT R6, R7, R6, RZ, 0x3c, !PT ;  /* 0x0000000607064212 */ /* 0x001fc800078e3cff */
[----:B------:R-:W-:-:S05]  /*144e0*/  @P4 LOP3.LUT R7, R7, R6, RZ, 0x3c, !PT ;  /* 0x0000000607074212 */ /* 0x000fca00078e3cff */
[----:B------:R0:W2:Y:S02]  /*144f0*/  @P4 LDG.E.U8 R84, desc[UR18][R6.64] ;  /* 0x0000001206544981 */ /* 0x0000a4000c1e1100 */
[----:B0-----:R-:W-:Y:S02]  /*14500*/  @P1 IMAD.MOV.U32 R6, RZ, RZ, R14 ;  /* 0x000000ffff061224 */ /* 0x001fe400078e000e */
[----:B------:R-:W-:-:S05]  /*14510*/  @P1 IMAD.MOV.U32 R7, RZ, RZ, R4 ;  /* 0x000000ffff071224 */ /* 0x000fca00078e0004 */
[----:B------:R-:W3:Y:S01]  /*14520*/  @P1 LDG.E.U8 R48, desc[UR18][R6.64] ;  /* 0x0000001206301981 */ /* 0x000ee2000c1e1100 */
[----:B------:R-:W-:-:S03]  /*14530*/  IADD3 R15, P5, PT, R3, R15, RZ ;  /* 0x0000000f030f7210 */ /* 0x000fc60007fbe0ff */
[----:B------:R0:W-:Y:S04]  /*14540*/  STL [R1+0x5bc], R4 ;  /* 0x0005bc0401007387 */ /* 0x0001e80000100800 */
[----:B--2---:R-:W-:Y:S04]  /*14550*/  STL [R1+0x84c], R84 ;  /* 0x00084c5401007387 */ /* 0x004fe80000100800 */
[----:B0-----:R-:W2:Y:S04]  /*14560*/  LDL.LU R4, [R1+0x854] ;  /* 0x0008540001047983 */ /* 0x001ea80000300800 */
[----:B------:R-:W2:Y:S04]  /*14570*/  LDL.LU R14, [R1+0x198] ;  /* 0x00019800010e7983 */ /* 0x000ea80000300800 */
[----:B---3--:R0:W-:Y:S04]  /*14580*/  STL [R1+0x28], R48 ;  /* 0x0000283001007387 */ /* 0x0081e80000100800 */
[----:B0-----:R-:W3:Y:S04]  /*14590*/  LDL.LU R48, [R1+0x850] ;  /* 0x0008500001307983 */ /* 0x001ee80000300800 */
[----:B------:R0:W-:Y:S04]  /*145a0*/  STL [R1+0x5c8], R15 ;  /* 0x0005c80f01007387 */ /* 0x0001e80000100800 */
[----:B------:R-:W2:Y:S01]  /*145b0*/  LDL.LU R6, [R1+0x5c4] ;  /* 0x0005c40001067983 */ /* 0x000ea20000300800 */
[----:B------:R-:W-:Y:S01]  /*145c0*/  ISETP.GT.AND P2, PT, R8, 0x5d, PT ;  /* 0x0000005d0800780c */ /* 0x000fe20003f44270 */
[----:B------:R-:W-:-:S02]  /*145d0*/  IMAD.MOV.U32 R7, RZ, RZ, R15 ;  /* 0x000000ffff077224 */ /* 0x000fc400078e000f */
[----:B0-----:R-:W3:Y:S01]  /*145e0*/  LDL.LU R15, [R1+0x5d8] ;  /* 0x0005d800010f7983 */ /* 0x001ee20000300800 */
[----:B------:R-:W-:Y:S02]  /*145f0*/  PRMT R84, RZ, 0x7610, R84 ;  /* 0x00007610ff547816 */ /* 0x000fe40000000054 */
[----:B------:R-:W-:Y:S01]  /*14600*/  IADD3 R10, P6, PT, R3, R10, RZ ;  /* 0x0000000a030a7210 */ /* 0x000fe20007fde0ff */
[----:B--2---:R-:W-:-:S06]  /*14610*/  IMAD.X R6, R5, 0x1, R6, P5 ;  /* 0x0000000105067824 */ /* 0x004fcc00028e0606 */
        /* <DEDUP_REMOVED lines=23> */
[----:B------:R-:W-:Y:S02]  /*14790*/  PRMT R68, RZ, 0x7610, R68 ;  /* 0x00007610ff447816 */ /* 0x000fe40000000044 */
[----:B------:R-:W-:Y:S02]  /*147a0*/  IADD3 R15, P5, PT, R3, R15, RZ ;  /* 0x0000000f030f7210 */ /* 0x000fe40007fbe0ff */
[----:B------:R-:W-:Y:S07]  /*147b0*/  STL [R1+0x198], R14 ;  /* 0x0001980e01007387 */ /* 0x000fee0000100800 */
[----:B0-----:R-:W-:-:S02]  /*147c0*/  @P1 IMAD.MOV.U32 R6, RZ, RZ, R11 ;  /* 0x000000ffff061224 */ /* 0x001fc400078e000b */
[----:B------:R-:W-:-:S05]  /*147d0*/  @P1 IMAD.MOV.U32 R7, RZ, RZ, R14 ;  /* 0x000000ffff071224 */ /* 0x000fca00078e000e */
[----:B------:R-:W3:Y:S04]  /*147e0*/  @P1 LDG.E.U8 R68, desc[UR18][R6.64] ;  /* 0x0000001206441981 */ /* 0x000ee8000c1e1100 */
[----:B--2---:R0:W-:Y:S04]  /*147f0*/  STL [R1+0x818], R86 ;  /* 0x0008185601007387 */ /* 0x0041e80000100800 */
[----:B0-----:R-:W2:Y:S04]  /*14800*/  LDL.LU R86, [R1+0x5dc] ;  /* 0x0005dc0001567983 */ /* 0x001ea80000300800 */
[----:B------:R-:W4:Y:S04]  /*14810*/  LDL.LU R14, [R1+0x5e4] ;  /* 0x0005e400010e7983 */ /* 0x000f280000300800 */
[----:B------:R0:W-:Y:S04]  /*14820*/  STL [R1+0x5d8], R15 ;  /* 0x0005d80f01007387 */ /* 0x0001e80000100800 */
[----:B------:R-:W4:Y:S04]  /*14830*/  LDL.LU R11, [R1+0x5f0] ;  /* 0x0005f000010b7983 */ /* 0x000f280000300800 */
[----:B------:R-:W4:Y:S01]  /*14840*/  LDL.LU R7, [R1+0x5d4] ;  /* 0x0005d40001077983 */ /* 0x000f220000300800 */
[----:B------:R-:W-:-:S02]  /*14850*/  ISETP.GT.AND P2, PT, R8, 0x60, PT ;  /* 0x000000600800780c */ /* 0x000fc40003f44270 */
[----:B------:R-:W-:Y:S02]  /*14860*/  ISETP.GT.AND P4, PT, R8, 0x61, PT ;  /* 0x000000610800780c */ /* 0x000fe40003f84270 */
[----:B------:R-:W-:Y:S01]  /*14870*/  IADD3 R84, P6, PT, R3, R84, RZ ;  /* 0x0000005403547210 */ /* 0x000fe20007fde0ff */
[----:B---3--:R1:W-:Y:S01]  /*14880*/  STL [R1+0x81c], R68 ;  /* 0x00081c4401007387 */ /* 0x0083e20000100800 */
[----:B------:R-:W-:-:S07]  /*14890*/  PRMT R29, RZ, 0x7610, R29 ;  /* 0x00007610ff1d7816 */ /* 0x000fce000000001d */
[----:B------:R-:W-:Y:S02]  /*148a0*/  @P2 IMAD.MOV.U32 R6, RZ, RZ, R15 ;  /* 0x000000ffff062224 */ /* 0x000fe400078e000f */
[C---:B--2---:R-:W-:Y:S02]  /*148b0*/  IMAD.X R86, R5.reuse, 0x1, R86, P6 ;  /* 0x0000000105567824 */ /* 0x044fe400030e0656 */
[----:B----4-:R-:W-:Y:S01]  /*148c0*/  IMAD.X R7, R5, 0x1, R7, P5 ;  /* 0x0000000105077824 */ /* 0x010fe200028e0607 */
[----:B------:R-:W-:-:S04]  /*148d0*/  IADD3 R10, P5, PT, R3, R10, RZ ;  /* 0x0000000a030a7210 */ /* 0x000fc80007fbe0ff */
[----:B------:R-:W-:Y:S01]  /*148e0*/  STL [R1+0x5d4], R7 ;  /* 0x0005d40701007387 */ /* 0x000fe20000100800 */
[----:B------:R-:W-:-:S03]  /*148f0*/  IMAD.X R14, R5, 0x1, R14, P5 ;  /* 0x00000001050e7824 */ /* 0x000fc600028e060e */
[----:B0-----:R-:W2:Y:S04]  /*14900*/  LDL.LU R15, [R1+0x5ec] ;  /* 0x0005ec00010f7983 */ /* 0x001ea80000300800 */
[----:B------:R0:W-:Y:S04]  /*14910*/  STL [R1+0x5e0], R84 ;  /* 0x0005e05401007387 */ /* 0x0001e80000100800 */
[----:B-1----:R-:W3:Y:S04]  /*14920*/  LDL.LU R68, [R1+0x5f8] ;  /* 0x0005f80001447983 */ /* 0x002ee80000300800 */
[----:B------:R-:W-:Y:S04]  /*14930*/  STL [R1+0x5e8], R10 ;  /* 0x0005e80a01007387 */ /* 0x000fe80000100800 */
[----:B------:R1:W4:Y:S04]  /*14940*/  @P2 LDG.E.U8 R29, desc[UR18][R6.64] ;  /* 0x00000012061d2981 */ /* 0x000328000c1e1100 */
[----:B------:R-:W-:Y:S04]  /*14950*/  STL [R1+0x5dc], R86 ;  /* 0x0005dc5601007387 */ /* 0x000fe80000100800 */
[----:B------:R0:W-:Y:S01]  /*14960*/  STL [R1+0x5e4], R14 ;  /* 0x0005e40e01007387 */ /* 0x0001e20000100800 */
[----:B-1----:R-:W-:-:S03]  /*14970*/  @P4 IMAD.MOV.U32 R6, RZ, RZ, R84 ;  /* 0x000000ffff064224 */ /* 0x002fc600078e0054 */
[----:B0-----:R-:W4:Y:S01]  /*14980*/  LDL.LU R84, [R1+0x5f4] ;  /* 0x0005f40001547983 */ /* 0x001f220000300800 */
[C---:B------:R-:W-:Y:S01]  /*14990*/  ISETP.GT.AND P1, PT, R8.reuse, 0x62, PT ;  /* 0x000000620800780c */ /* 0x040fe20003f24270 */
[----:B------:R-:W-:Y:S01]  /*149a0*/  @P4 IMAD.MOV.U32 R7, RZ, RZ, R86 ;  /* 0x000000ffff074224 */ /* 0x000fe200078e0056 */
[----:B------:R-:W-:Y:S02]  /*149b0*/  PRMT R45, RZ, 0x7610, R45 ;  /* 0x00007610ff2d7816 */ /* 0x000fe4000000002d */
[----:B------:R-:W-:Y:S02]  /*149c0*/  ISETP.GT.AND P2, PT, R8, 0x63, PT ;  /* 0x000000630800780c */ /* 0x000fe40003f44270 */
[----:B------:R-:W-:Y:S02]  /*149d0*/  PRMT R74, RZ, 0x7610, R74 ;  /* 0x00007610ff4a7816 */ /* 0x000fe4000000004a */
[----:B------:R0:W4:Y:S01]  /*149e0*/  @P4 LDG.E.U8 R45, desc[UR18][R6.64] ;  /* 0x00000012062d4981 */ /* 0x000122000c1e1100 */
[----:B------:R-:W-:-:S02]  /*149f0*/  IADD3 R11, P4, PT, R3, R11, RZ ;  /* 0x0000000b030b7210 */ /* 0x000fc40007f9e0ff */
[----:B------:R-:W-:Y:S02]  /*14a00*/  ISETP.GT.AND P5, PT, R8, 0x64, PT ;  /* 0x000000640800780c */ /* 0x000fe40003fa4270 */
[----:B0-----:R-:W-:Y:S02]  /*14a10*/  @P1 IMAD.MOV.U32 R6, RZ, RZ, R10 ;  /* 0x000000ffff061224 */ /* 0x001fe400078e000a */
[----:B------:R-:W-:Y:S01]  /*14a20*/  @P1 IMAD.MOV.U32 R7, RZ, RZ, R14 ;  /* 0x000000ffff071224 */ /* 0x000fe200078e000e */
[----:B------:R-:W-:Y:S01]  /*14a30*/  PRMT R82, RZ, 0x7610, R82 ;  /* 0x00007610ff527816 */ /* 0x000fe20000000052 */
[----:B------:R-:W4:Y:S04]  /*14a40*/  LDL.LU R14, [R1+0x5fc] ;  /* 0x0005fc00010e7983 */ /* 0x000f280000300800 */
[----:B------:R0:W4:Y:S01]  /*14a50*/  @P1 LDG.E.U8 R74, desc[UR18][R6.64] ;  /* 0x00000012064a1981 */ /* 0x000122000c1e1100 */
[----:B------:R-:W-:-:S03]  /*14a60*/  PRMT R9, RZ, 0x7610, R9 ;  /* 0x00007610ff097816 */ /* 0x000fc60000000009 */
[----:B------:R-:W4:Y:S01]  /*14a70*/  LDL.LU R10, [R1+0x600] ;  /* 0x00060000010a7983 */ /* 0x000f220000300800 */
[----:B0-----:R-:W-:Y:S02]  /*14a80*/  @P2 IMAD.MOV.U32 R6, RZ, RZ, R11 ;  /* 0x000000ffff062224 */ /* 0x001fe400078e000b */
[----:B--2---:R-:W-:-:S04]  /*14a90*/  IMAD.X R15, R5, 0x1, R15, P4 ;  /* 0x00000001050f7824 */ /* 0x004fc800020e060f */
[----:B------:R-:W-:Y:S01]  /*14aa0*/  @P2 IMAD.MOV.U32 R7, RZ, RZ, R15 ;  /* 0x000000ffff072224 */ /* 0x000fe200078e000f */
[----:B---3--:R-:W-:-:S04]  /*14ab0*/  IADD3 R68, P1, PT, R3, R68, RZ ;  /* 0x0000004403447210 */ /* 0x008fc80007f3e0ff */
[----:B------:R0:W2:Y:S02]  /*14ac0*/  @P2 LDG.E.U8 R82, desc[UR18][R6.64] ;  /* 0x0000001206522981 */ /* 0x0000a4000c1e1100 */
[----:B0-----:R-:W-:Y:S02]  /*14ad0*/  @P5 IMAD.MOV.U32 R6, RZ, RZ, R68 ;  /* 0x000000ffff065224 */ /* 0x001fe400078e0044 */
[----:B----4-:R-:W-:-:S04]  /*14ae0*/  IMAD.X R84, R5, 0x1, R84, P1 ;  /* 0x0000000105547824 */ /* 0x010fc800008e0654 */
[----:B------:R-:W-:-:S05]  /*14af0*/  @P5 IMAD.MOV.U32 R7, RZ, RZ, R84 ;  /* 0x000000ffff075224 */ /* 0x000fca00078e0054 */
[----:B------:R0:W3:Y:S04]  /*14b00*/  @P5 LDG.E.U8 R9, desc[UR18][R6.64] ;  /* 0x0000001206095981 */ /* 0x0000e8000c1e1100 */
[----:B------:R-:W-:Y:S04]  /*14b10*/  STL [R1+0x5f0], R11 ;  /* 0x0005f00b01007387 */ /* 0x000fe80000100800 */
[----:B------:R1:W-:Y:S04]  /*14b20*/  STL [R1+0x5ec], R15 ;  /* 0x0005ec0f01007387 */ /* 0x0003e80000100800 */
[----:B-1----:R-:W4:Y:S04]  /*14b30*/  LDL.LU R15, [R1+0x484] ;  /* 0x00048400010f7983 */ /* 0x002f280000300800 */
[----:B------:R-:W2:Y:S01]  /*14b40*/  LDL.LU R11, [R1+0x488] ;  /* 0x00048800010b7983 */ /* 0x000ea20000300800 */
[----:B------:R-:W-:-:S02]  /*14b50*/  ISETP.GT.AND P2, PT, R8, 0x65, PT ;  /* 0x000000650800780c */ /* 0x000fc40003f44270 */
[----:B------:R-:W-:Y:S01]  /*14b60*/  IADD3 R10, P1, PT, R3, R10, RZ ;  /* 0x0000000a030a7210 */ /* 0x000fe20007f3e0ff */
[----:B------:R-:W-:Y:S04]  /*14b70*/  STL [R1+0x5f8], R68 ;  /* 0x0005f84401007387 */ /* 0x000fe80000100800 */
[----:B------:R-:W-:Y:S01]  /*14b80*/  STL [R1+0x5f4], R84 ;  /* 0x0005f45401007387 */ /* 0x000fe20000100800 */
[----:B------:R-:W-:Y:S01]  /*14b90*/  IMAD.X R14, R5, 0x1, R14, P1 ;  /* 0x00000001050e7824 */ /* 0x000fe200008e060e */
[----:B------:R-:W-:-:S04]  /*14ba0*/  PRMT R92, RZ, 0x7610, R92 ;  /* 0x00007610ff5c7816 */ /* 0x000fc8000000005c */
[----:B0-----:R-:W-:Y:S02]  /*14bb0*/  @P2 IMAD.MOV.U32 R6, RZ, RZ, R10 ;  /* 0x000000ffff062224 */ /* 0x001fe400078e000a */
[----:B------:R-:W-:-:S05]  /*14bc0*/  @P2 IMAD.MOV.U32 R7, RZ, RZ, R14 ;  /* 0x000000ffff072224 */ /* 0x000fca00078e000e */
[----:B------:R0:W4:Y:S04]  /*14bd0*/  @P2 LDG.E.U8 R92, desc[UR18][R6.64] ;  /* 0x00000012065c2981 */ /* 0x000128000c1e1100 */
[----:B---3--:R1:W-:Y:S04]  /*14be0*/  STL [R1+0x4], R9 ;  /* 0x0000040901007387 */ /* 0x0083e80000100800 */
[----:B-1----:R-:W3:Y:S04]  /*14bf0*/  LDL.LU R9, [R1+0x1a4] ;  /* 0x0001a40001097983 */ /* 0x002ee80000300800 */
[----:B------:R-:W-:Y:S04]  /*14c00*/  STL [R1+0x600], R10 ;  /* 0x0006000a01007387 */ /* 0x000fe80000100800 */
[----:B------:R1:W-:Y:S04]  /*14c10*/  STL [R1+0x5fc], R14 ;  /* 0x0005fc0e01007387 */ /* 0x0003e80000100800 */
[----:B-1----:R-:W3:Y:S01]  /*14c20*/  LDL.LU R14, [R1+0x1a0] ;  /* 0x0001a000010e7983 */ /* 0x002ee20000300800 */
[----:B------:R-:W-:-:S02]  /*14c30*/  ISETP.GT.AND P2, PT, R8, 0x66, PT ;  /* 0x000000660800780c */ /* 0x000fc40003f44270 */
[----:B--2---:R-:W-:Y:S01]  /*14c40*/  IADD3 R11, P1, PT, R3, R11, RZ ;  /* 0x0000000b030b7210 */ /* 0x004fe20007f3e0ff */
[----:B------:R-:W2:Y:S01]  /*14c50*/  LDL.LU R10, [R1+0x608] ;  /* 0x00060800010a7983 */ /* 0x000ea20000300800 */
[----:B------:R-:W-:-:S03]  /*14c60*/  PRMT R90, RZ, 0x7610, R90 ;  /* 0x00007610ff5a7816 */ /* 0x000fc6000000005a */
[----:B----4-:R-:W-:-:S06]  /*14c70*/  IMAD.X R15, R5, 0x1, R15, P1 ;  /* 0x00000001050f7824 */ /* 0x010fcc00008e060f */
[----:B0-----:R-:W-:Y:S02]  /*14c80*/  @P2 IMAD.MOV.U32 R6, RZ, RZ, R11 ;  /* 0x000000ffff062224 */ /* 0x001fe400078e000b */
[----:B------:R-:W-:-:S05]  /*14c90*/  @P2 IMAD.MOV.U32 R7, RZ, RZ, R15 ;  /* 0x000000ffff072224 */ /* 0x000fca00078e000f */
[----:B------:R0:W4:Y:S01]  /*14ca0*/  @P2 LDG.E.U8 R90, desc[UR18][R6.64] ;  /* 0x00000012065a2981 */ /* 0x000122000c1e1100 */
[----:B------:R-:W-:Y:S02]  /*14cb0*/  ISETP.GT.AND P2, PT, R8, 0x67, PT ;  /* 0x000000670800780c */ /* 0x000fe40003f44270 */
[----:B------:R-:W-:Y:S01]  /*14cc0*/  PRMT R88, RZ, 0x7610, R88 ;  /* 0x00007610ff587816 */ /* 0x000fe20000000058 */
[----:B------:R-:W-:Y:S04]  /*14cd0*/  STL [R1+0x834], R92 ;  /* 0x0008345c01007387 */ /* 0x000fe80000100800 */
[----:B------:R1:W-:Y:S04]  /*14ce0*/  STL [R1+0x488], R11 ;  /* 0x0004880b01007387 */ /* 0x0003e80000100800 */
[----:B------:R0:W-:Y:S04]  /*14cf0*/  STL [R1+0x484], R15 ;  /* 0x0004840f01007387 */ /* 0x0001e80000100800 */
[----:B-1----:R-:W2:Y:S04]  /*14d00*/  LDL.LU R11, [R1+0x604] ;  /* 0x00060400010b7983 */ /* 0x002ea80000300800 */
[----:B------:R-:W2:Y:S04]  /*14d10*/  LDL.LU R68, [R1+0x60c] ;  /* 0x00060c0001447983 */ /* 0x000ea80000300800 */
[----:B0-----:R-:W2:Y:S01]  /*14d20*/  LDL.LU R15, [R1+0x610] ;  /* 0x00061000010f7983 */ /* 0x001ea20000300800 */
[----:B---3--:R-:W-:-:S05]  /*14d30*/  IADD3 R9, P1, PT, R3, R9, RZ ;  /* 0x0000000903097210 */ /* 0x008fca0007f3e0ff */
[----:B------:R-:W-:Y:S02]  /*14d40*/  @P2 IMAD.MOV.U32 R6, RZ, RZ, R9 ;  /* 0x000000ffff062224 */ /* 0x000fe400078e0009 */
[----:B------:R-:W-:-:S04]  /*14d50*/  IMAD.X R14, R5, 0x1, R14, P1 ;  /* 0x00000001050e7824 */ /* 0x000fc800008e060e */
[----:B------:R-:W-:-:S05]  /*14d60*/  @P2 IMAD.MOV.U32 R7, RZ, RZ, R14 ;  /* 0x000000ffff072224 */ /* 0x000fca00078e000e */
[----:B------:R0:W3:Y:S01]  /*14d70*/  @P2 LDG.E.U8 R88, desc[UR18][R6.64] ;  /* 0x0000001206582981 */ /* 0x0000e2000c1e1100 */
[----:B------:R-:W-:-:S03]  /*14d80*/  ISETP.GT.AND P2, PT, R8, 0x68, PT ;  /* 0x000000680800780c */ /* 0x000fc60003f44270 */
[----:B----4-:R-:W-:Y:S04]  /*14d90*/  STL [R1+0x820], R90 ;  /* 0x0008205a01007387 */ /* 0x010fe80000100800 */
[----:B------:R-:W-:Y:S04]  /*14da0*/  STL [R1+0x1a4], R9 ;  /* 0x0001a40901007387 */ /* 0x000fe80000100800 */
[----:B------:R1:W-:Y:S01]  /*14db0*/  STL [R1+0x1a0], R14 ;  /* 0x0001a00e01007387 */ /* 0x0003e20000100800 */
[----:B--2---:R-:W-:-:S03]  /*14dc0*/  IADD3 R10, P1, PT, R3, R10, RZ ;  /* 0x0000000a030a7210 */ /* 0x004fc60007f3e0ff */
[----:B-1----:R-:W2:Y:S04]  /*14dd0*/  LDL.LU R14, [R1+0x614] ;  /* 0x00061400010e7983 */ /* 0x002ea80000300800 */
[----:B------:R-:W4:Y:S01]  /*14de0*/  LDL.LU R9, [R1+0x618] ;  /* 0x0006180001097983 */ /* 0x000f220000300800 */
[----:B------:R-:W-:Y:S01]  /*14df0*/  IMAD.X R11, R5, 0x1, R11, P1 ;  /* 0x00000001050b7824 */ /* 0x000fe200008e060b */
[----:B------:R-:W-:Y:S01]  /*14e00*/  PRMT R28, RZ, 0x7610, R28 ;  /* 0x00007610ff1c7816 */ /* 0x000fe2000000001c */
[----:B0-----:R-:W-:Y:S02]  /*14e10*/  @P2 IMAD.MOV.U32 R6, RZ, RZ, R10 ;  /* 0x000000ffff062224 */ /* 0x001fe400078e000a */
[----:B------:R-:W-:Y:S01]  /*14e20*/  @P2 IMAD.MOV.U32 R7, RZ, RZ, R11 ;  /* 0x000000ffff072224 */ /* 0x000fe200078e000b */
[----:B------:R-:W-:-:S04]  /*14e30*/  IADD3 R15, P1, PT, R3, R15, RZ ;  /* 0x0000000f030f7210 */ /* 0x000fc80007f3e0ff */
[----:B------:R0:W2:Y:S01]  /*14e40*/  @P2 LDG.E.U8 R28, desc[UR18][R6.64] ;  /* 0x00000012061c2981 */ /* 0x0000a2000c1e1100 */
[----:B------:R-:W-:Y:S01]  /*14e50*/  ISETP.GT.AND P2, PT, R8, 0x69, PT ;  /* 0x000000690800780c */ /* 0x000fe20003f44270 */
[----:B------:R-:W-:-:S12]  /*14e60*/  IMAD.X R68, R5, 0x1, R68, P1 ;  /* 0x0000000105447824 */ /* 0x000fd800008e0644 */
[----:B0-----:R-:W-:Y:S02]  /*14e70*/  @P2 IMAD.MOV.U32 R7, RZ, RZ, R68 ;  /* 0x000000ffff072224 */ /* 0x001fe400078e0044 */
[----:B------:R-:W-:Y:S01]  /*14e80*/  @P2 IMAD.MOV.U32 R6, RZ, RZ, R15 ;  /* 0x000000ffff062224 */ /* 0x000fe200078e000f */
[----:B---3--:R-:W-:Y:S04]  /*14e90*/  STL [R1+0x824], R88 ;  /* 0x0008245801007387 */ /* 0x008fe80000100800 */
[----:B------:R-:W-:Y:S04]  /*14ea0*/  STL [R1+0x608], R10 ;  /* 0x0006080a01007387 */ /* 0x000fe80000100800 */
[----:B------:R0:W-:Y:S04]  /*14eb0*/  STL [R1+0x604], R11 ;  /* 0x0006040b01007387 */ /* 0x0001e80000100800 */
[----:B0-----:R-:W3:Y:S04]  /*14ec0*/  LDL.LU R11, [R1+0x61c] ;  /* 0x00061c00010b7983 */ /* 0x001ee80000300800 */
[----:B------:R-:W3:Y:S04]  /*14ed0*/  LDL.LU R10, [R1+0x620] ;  /* 0x00062000010a7983 */ /* 0x000ee80000300800 */
[----:B------:R-:W-:Y:S04]  /*14ee0*/  STL [R1+0x610], R15 ;  /* 0x0006100f01007387 */ /* 0x000fe80000100800 */
[----:B------:R0:W-:Y:S04]  /*14ef0*/  STL [R1+0x60c], R68 ;  /* 0x00060c4401007387 */ /* 0x0001e80000100800 */
[----:B0-----:R-:W3:Y:S04]  /*14f00*/  LDL.LU R68, [R1+0x624] ;  /* 0x0006240001447983 */ /* 0x001ee80000300800 */
[----:B------:R-:W3:Y:S01]  /*14f10*/  LDL.LU R15, [R1+0x628] ;  /* 0x00062800010f7983 */ /* 0x000ee20000300800 */
[----:B------:R-:W-:-:S06]  /*14f20*/  PRMT R44, RZ, 0x7610, R44 ;  /* 0x00007610ff2c7816 */ /* 0x000fcc000000002c */
[----:B------:R0:W3:Y:S01]  /*14f30*/  @P2 LDG.E.U8 R44, desc[UR18][R6.64] ;  /* 0x00000012062c2981 */ /* 0x0000e2000c1e1100 */
[----:B------:R-:W-:Y:S02]  /*14f40*/  ISETP.GT.AND P2, PT, R8, 0x6a, PT ;  /* 0x0000006a0800780c */ /* 0x000fe40003f44270 */
[----:B----4-:R-:W-:Y:S02]  /*14f50*/  IADD3 R9, P1, PT, R3, R9, RZ ;  /* 0x0000000903097210 */ /* 0x010fe40007f3e0ff */
[----:B------:R-:W-:-:S03]  /*14f60*/  PRMT R73, RZ, 0x7610, R73 ;  /* 0x00007610ff497816 */ /* 0x000fc60000000049 */
[----:B--2---:R-:W-:-:S06]  /*14f70*/  IMAD.X R14, R5, 0x1, R14, P1 ;  /* 0x00000001050e7824 */ /* 0x004fcc00008e060e */
[----:B0-----:R-:W-:Y:S02]  /*14f80*/  @P2 IMAD.MOV.U32 R6, RZ, RZ, R9 ;  /* 0x000000ffff062224 */ /* 0x001fe400078e0009 */
[----:B------:R-:W-:-:S05]  /*14f90*/  @P2 IMAD.MOV.U32 R7, RZ, RZ, R14 ;  /* 0x000000ffff072224 */ /* 0x000fca00078e000e */
[----:B------:R0:W2:Y:S01]  /*14fa0*/  @P2 LDG.E.U8 R73, desc[UR18][R6.64] ;  /* 0x0000001206492981 */ /* 0x0000a2000c1e1100 */
[----:B------:R-:W-:Y:S02]  /*14fb0*/  ISETP.GT.AND P2, PT, R8, 0x6b, PT ;  /* 0x0000006b0800780c */ /* 0x000fe40003f44270 */
[----:B------:R-:W-:Y:S01]  /*14fc0*/  PRMT R80, RZ, 0x7610, R80 ;  /* 0x00007610ff507816 */ /* 0x000fe20000000050 */
[----:B------:R-:W-:Y:S04]  /*14fd0*/  STL [R1+0x618], R9 ;  /* 0x0006180901007387 */ /* 0x000fe80000100800 */
[----:B------:R1:W-:Y:S01]  /*14fe0*/  STL [R1+0x614], R14 ;  /* 0x0006140e01007387 */ /* 0x0003e20000100800 */
[----:B------:R-:W-:-:S03]  /*14ff0*/  PRMT R79, RZ, 0x7610, R79 ;  /* 0x00007610ff4f7816 */ /* 0x000fc6000000004f */
[----:B-1----:R-:W4:Y:S04]  /*15000*/  LDL.LU R14, [R1+0x62c] ;  /* 0x00062c00010e7983 */ /* 0x002f280000300800 */
[----:B------:R-:W2:Y:S01]  /*15010*/  LDL.LU R9, [R1+0x630] ;  /* 0x0006300001097983 */ /* 0x000ea20000300800 */
[----:B---3--:R-:W-:-:S05]  /*15020*/  IADD3 R10, P1, PT, R3, R10, RZ ;  /* 0x0000000a030a7210 */ /* 0x008fca0007f3e0ff */
[----:B------:R-:W-:Y:S02]  /*15030*/  IMAD.X R11, R5, 0x1, R11, P1 ;  /* 0x00000001050b7824 */ /* 0x000fe400008e060b */
[----:B0-----:R-:W-:Y:S02]  /*15040*/  @P2 IMAD.MOV.U32 R6, RZ, RZ, R10 ;  /* 0x000000ffff062224 */ /* 0x001fe400078e000a */
[----:B------:R-:W-:-:S05]  /*15050*/  @P2 IMAD.MOV.U32 R7, RZ, RZ, R11 ;  /* 0x000000ffff072224 */ /* 0x000fca00078e000b */
[----:B------:R0:W3:Y:S01]  /*15060*/  @P2 LDG.E.U8 R80, desc[UR18][R6.64] ;  /* 0x0000001206502981 */ /* 0x0000e2000c1e1100 */
[----:B------:R-:W-:Y:S02]  /*15070*/  ISETP.GT.AND P2, PT, R8, 0x6c, PT ;  /* 0x0000006c0800780c */ /* 0x000fe40003f44270 */
[----:B------:R-:W-:-:S05]  /*15080*/  IADD3 R15, P1, PT, R3, R15, RZ ;  /* 0x0000000f030f7210 */ /* 0x000fca0007f3e0ff */
[----:B------:R-:W-:-:S06]  /*15090*/  IMAD.X R68, R5, 0x1, R68, P1 ;  /* 0x0000000105447824 */ /* 0x000fcc00008e0644 */
[----:B0-----:R-:W-:Y:S02]  /*150a0*/  @P2 IMAD.MOV.U32 R6, RZ, RZ, R15 ;  /* 0x000000ffff062224 */ /* 0x001fe400078e000f */
[----:B------:R-:W-:-:S05]  /*150b0*/  @P2 IMAD.MOV.U32 R7, RZ, RZ, R68 ;  /* 0x000000ffff072224 */ /* 0x000fca00078e0044 */
[----:B------:R0:W3:Y:S04]  /*150c0*/  @P2 LDG.E.U8 R79, desc[UR18][R6.64] ;  /* 0x00000012064f2981 */ /* 0x0000e8000c1e1100 */
[----:B------:R-:W-:Y:S04]  /*150d0*/  STL [R1+0x620], R10 ;  /* 0x0006200a01007387 */ /* 0x000fe80000100800 */
[----:B------:R1:W-:Y:S04]  /*150e0*/  STL [R1+0x61c], R11 ;  /* 0x00061c0b01007387 */ /* 0x0003e80000100800 */
[----:B-1----:R-:W3:Y:S04]  /*150f0*/  LDL.LU R11, [R1+0x1a8] ;  /* 0x0001a800010b7983 */ /* 0x002ee80000300800 */
[----:B------:R-:W3:Y:S01]  /*15100*/  LDL.LU R10, [R1+0x1ac] ;  /* 0x0001ac00010a7983 */ /* 0x000ee20000300800 */
[----:B------:R-:W-:-:S03]  /*15110*/  ISETP.GT.AND P2, PT, R8, 0x6d, PT ;  /* 0x0000006d0800780c */ /* 0x000fc60003f44270 */
[----:B------:R1:W-:Y:S01]  /*15120*/  STL [R1+0x628], R15 ;  /* 0x0006280f01007387 */ /* 0x0003e20000100800 */
[----:B------:R-:W-:-:S03]  /*15130*/  PRMT R78, RZ, 0x7610, R78 ;  /* 0x00007610ff4e7816 */ /* 0x000fc6000000004e */
[----:B------:R0:W-:Y:S01]  /*15140*/  STL [R1+0x624], R68 ;  /* 0x0006244401007387 */ /* 0x0001e20000100800 */
[----:B--2---:R-:W-:-:S03]  /*15150*/  IADD3 R9, P1, PT, R3, R9, RZ ;  /* 0x0000000903097210 */ /* 0x004fc60007f3e0ff */
[----:B-1----:R-:W2:Y:S02]  /*15160*/  LDL.LU R15, [R1+0x1b4] ;  /* 0x0001b400010f7983 */ /* 0x002ea40000300800 */
[----:B----4-:R-:W-:Y:S02]  /*15170*/  IMAD.X R14, R5, 0x1, R14, P1 ;  /* 0x00000001050e7824 */ /* 0x010fe400008e060e */
[----:B0-----:R-:W-:Y:S02]  /*15180*/  @P2 IMAD.MOV.U32 R6, RZ, RZ, R9 ;  /* 0x000000ffff062224 */ /* 0x001fe400078e0009 */
[----:B------:R-:W-:-:S05]  /*15190*/  @P2 IMAD.MOV.U32 R7, RZ, RZ, R14 ;  /* 0x000000ffff072224 */ /* 0x000fca00078e000e */
[----:B------:R0:W4:Y:S01]  /*151a0*/  @P2 LDG.E.U8 R78, desc[UR18][R6.64] ;  /* 0x00000012064e2981 */ /* 0x000122000c1e1100 */
[----:B------:R-:W-:Y:S02]  /*151b0*/  ISETP.GT.AND P2, PT, R8, 0x6e, PT ;  /* 0x0000006e0800780c */ /* 0x000fe40003f44270 */
[----:B------:R-:W-:Y:S01]  /*151c0*/  PRMT R77, RZ, 0x7610, R77 ;  /* 0x00007610ff4d7816 */ /* 0x000fe2000000004d */
[----:B---3--:R-:W-:Y:S04]  /*151d0*/  STL [R1+0x844], R79 ;  /* 0x0008444f01007387 */ /* 0x008fe80000100800 */
[----:B------:R1:W-:Y:S04]  /*151e0*/  STL [R1+0x630], R9 ;  /* 0x0006300901007387 */ /* 0x0003e80000100800 */
[----:B------:R-:W-:Y:S04]  /*151f0*/  STL [R1+0x62c], R14 ;  /* 0x00062c0e01007387 */ /* 0x000fe80000100800 */
[----:B------:R-:W3:Y:S01]  /*15200*/  LDL.LU R68, [R1+0x1b0] ;  /* 0x0001b00001447983 */ /* 0x000ee20000300800 */
[----:B------:R-:W-:-:S03]  /*15210*/  PRMT R76, RZ, 0x7610, R76 ;  /* 0x00007610ff4c7816 */ /* 0x000fc6000000004c */
[----:B-1----:R-:W3:Y:S01]  /*15220*/  LDL.LU R9, [R1+0x638] ;  /* 0x0006380001097983 */ /* 0x002ee20000300800 */
[----:B------:R-:W-:-:S05]  /*15230*/  IADD3 R10, P1, PT, R3, R10, RZ ;  /* 0x0000000a030a7210 */ /* 0x000fca0007f3e0ff */
[----:B------:R-:W-:Y:S02]  /*15240*/  IMAD.X R11, R5, 0x1, R11, P1 ;  /* 0x00000001050b7824 */ /* 0x000fe400008e060b */
[----:B0-----:R-:W-:Y:S02]  /*15250*/  @P2 IMAD.MOV.U32 R6, RZ, RZ, R10 ;  /* 0x000000ffff062224 */ /* 0x001fe400078e000a */
[----:B------:R-:W-:-:S05]  /*15260*/  @P2 IMAD.MOV.U32 R7, RZ, RZ, R11 ;  /* 0x000000ffff072224 */ /* 0x000fca00078e000b */
[----:B------:R0:W3:Y:S01]  /*15270*/  @P2 LDG.E.U8 R77, desc[UR18][R6.64] ;  /* 0x00000012064d2981 */ /* 0x0000e2000c1e1100 */
[----:B------:R-:W-:Y:S02]  /*15280*/  ISETP.GT.AND P2, PT, R8, 0x6f, PT ;  /* 0x0000006f0800780c */ /* 0x000fe40003f44270 */
[----:B--2---:R-:W-:Y:S01]  /*15290*/  IADD3 R15, P1, PT, R3, R15, RZ ;  /* 0x0000000f030f7210 */ /* 0x004fe20007f3e0ff */
[----:B----4-:R-:W-:Y:S10]  /*152a0*/  STL [R1+0x838], R78 ;  /* 0x0008384e01007387 */ /* 0x010ff40000100800 */
[----:B0-----:R-:W-:Y:S01]  /*152b0*/  @P2 IMAD.MOV.U32 R6, RZ, RZ, R15 ;  /* 0x000000ffff062224 */ /* 0x001fe200078e000f */
[----:B------:R0:W-:Y:S04]  /*152c0*/  STL [R1+0x1ac], R10 ;  /* 0x0001ac0a01007387 */ /* 0x0001e80000100800 */
[----:B------:R1:W-:Y:S04]  /*152d0*/  STL [R1+0x1a8], R11 ;  /* 0x0001a80b01007387 */ /* 0x0003e80000100800 */
[----:B0-----:R-:W2:Y:S04]  /*152e0*/  LDL.LU R10, [R1+0x634] ;  /* 0x00063400010a7983 */ /* 0x001ea80000300800 */
[----:B------:R-:W4:Y:S04]  /*152f0*/  LDL.LU R14, [R1+0x63c] ;  /* 0x00063c00010e7983 */ /* 0x000f280000300800 */
[----:B-1----:R-:W4:Y:S01]  /*15300*/  LDL.LU R11, [R1+0x640] ;  /* 0x00064000010b7983 */ /* 0x002f220000300800 */
[----:B---3--:R-:W-:-:S04]  /*15310*/  IMAD.X R68, R5, 0x1, R68, P1 ;  /* 0x0000000105447824 */ /* 0x008fc800008e0644 */
[----:B------:R-:W-:-:S05]  /*15320*/  @P2 IMAD.MOV.U32 R7, RZ, RZ, R68 ;  /* 0x000000ffff072224 */ /* 0x000fca00078e0044 */
[----:B------:R0:W3:Y:S04]  /*15330*/  @P2 LDG.E.U8 R76, desc[UR18][R6.64] ;  /* 0x00000012064c2981 */ /* 0x0000e8000c1e1100 */
[----:B------:R-:W-:Y:S04]  /*15340*/  STL [R1+0x828], R77 ;  /* 0x0008284d01007387 */ /* 0x000fe80000100800 */
[----:B------:R-:W-:Y:S04]  /*15350*/  STL [R1+0x1b4], R15 ;  /* 0x0001b40f01007387 */ /* 0x000fe80000100800 */
[----:B------:R1:W-:Y:S04]  /*15360*/  STL [R1+0x1b0], R68 ;  /* 0x0001b04401007387 */ /* 0x0003e80000100800 */
[----:B-1----:R-:W3:Y:S04]  /*15370*/  LDL.LU R68, [R1+0x644] ;  /* 0x0006440001447983 */ /* 0x002ee80000300800 */
[----:B------:R-:W3:Y:S01]  /*15380*/  LDL.LU R15, [R1+0x648] ;  /* 0x00064800010f7983 */ /* 0x000ee20000300800 */
[----:B------:R-:W-:-:S02]  /*15390*/  ISETP.GT.AND P2, PT, R8, 0x70, PT ;  /* 0x000000700800780c */ /* 0x000fc40003f44270 */
[----:B------:R-:W-:Y:S02]  /*153a0*/  IADD3 R9, P1, PT, R3, R9, RZ ;  /* 0x0000000903097210 */ /* 0x000fe40007f3e0ff */
[----:B------:R-:W-:-:S03]  /*153b0*/  PRMT R31, RZ, 0x7610, R31 ;  /* 0x00007610ff1f7816 */ /* 0x000fc6000000001f */
[----:B--2---:R-:W-:-:S06]  /*153c0*/  IMAD.X R10, R5, 0x1, R10, P1 ;  /* 0x00000001050a7824 */ /* 0x004fcc00008e060a */
[----:B0-----:R-:W-:Y:S02]  /*153d0*/  @P2 IMAD.MOV.U32 R6, RZ, RZ, R9 ;  /* 0x000000ffff062224 */ /* 0x001fe400078e0009 */
[----:B------:R-:W-:-:S05]  /*153e0*/  @P2 IMAD.MOV.U32 R7, RZ, RZ, R10 ;  /* 0x000000ffff072224 */ /* 0x000fca00078e000a */
[----:B------:R0:W2:Y:S01]  /*153f0*/  @P2 LDG.E.U8 R31, desc[UR18][R6.64] ;  /* 0x00000012061f2981 */ /* 0x0000a2000c1e1100 */
[----:B------:R-:W-:Y:S02]  /*15400*/  ISETP.GT.AND P2, PT, R8, 0x71, PT ;  /* 0x000000710800780c */ /* 0x000fe40003f44270 */
[----:B----4-:R-:W-:Y:S02]  /*15410*/  IADD3 R11, P1, PT, R3, R11, RZ ;  /* 0x0000000b030b7210 */ /* 0x010fe40007f3e0ff */
[----:B------:R-:W-:-:S03]  /*15420*/  PRMT R47, RZ, 0x7610, R47 ;  /* 0x00007610ff2f7816 */ /* 0x000fc6000000002f */
[----:B------:R-:W-:-:S06]  /*15430*/  IMAD.X R14, R5, 0x1, R14, P1 ;  /* 0x00000001050e7824 */ /* 0x000fcc00008e060e */
[----:B0-----:R-:W-:Y:S02]  /*15440*/  @P2 IMAD.MOV.U32 R6, RZ, RZ, R11 ;  /* 0x000000ffff062224 */ /* 0x001fe400078e000b */
[----:B------:R-:W-:-:S05]  /*15450*/  @P2 IMAD.MOV.U32 R7, RZ, RZ, R14 ;  /* 0x000000ffff072224 */ /* 0x000fca00078e000e */
[----:B------:R0:W4:Y:S01]  /*15460*/  @P2 LDG.E.U8 R47, desc[UR18][R6.64] ;  /* 0x00000012062f2981 */ /* 0x000122000c1e1100 */
[----:B------:R-:W-:Y:S02]  /*15470*/  ISETP.GT.AND P2, PT, R8, RZ, PT ;  /* 0x000000ff0800720c */ /* 0x000fe40003f44270 */
[----:B------:R-:W-:Y:S02]  /*15480*/  IADD3 R0, P1, PT, R3, R0, RZ ;  /* 0x0000000003007210 */ /* 0x000fe40007f3e0ff */
[----:B------:R-:W-:-:S03]  /*15490*/  PRMT R17, RZ, 0x7610, R17 ;  /* 0x00007610ff117816 */ /* 0x000fc60000000011 */
[----:B------:R-:W-:-:S06]  /*154a0*/  IMAD.X R2, R5, 0x1, R2, P1 ;  /* 0x0000000105027824 */ /* 0x000fcc00008e0602 */
[----:B0-----:R-:W-:Y:S02]  /*154b0*/  @P2 IMAD.MOV.U32 R6, RZ, RZ, R0 ;  /* 0x000000ffff062224 */ /* 0x001fe400078e0000 */
[----:B------:R-:W-:-:S05]  /*154c0*/  @P2 IMAD.MOV.U32 R7, RZ, RZ, R2 ;  /* 0x000000ffff072224 */ /* 0x000fca00078e0002 */
[----:B------:R0:W2:Y:S01]  /*154d0*/  @P2 LDG.E.U8 R17, desc[UR18][R6.64] ;  /* 0x0000001206112981 */ /* 0x0000a2000c1e1100 */
[----:B------:R-:W-:-:S03]  /*154e0*/  ISETP.GT.AND P2, PT, R8, 0x72, PT ;  /* 0x000000720800780c */ /* 0x000fc60003f44270 */
[----:B---3--:R-:W-:Y:S04]  /*154f0*/  STL [R1+0x82c], R76 ;  /* 0x00082c4c01007387 */ /* 0x008fe80000100800 */
[----:B------:R-:W-:Y:S04]  /*15500*/  STL [R1+0x638], R9 ;  /* 0x0006380901007387 */ /* 0x000fe80000100800 */
[----:B------:R1:W-:Y:S04]  /*15510*/  STL [R1+0x634], R10 ;  /* 0x0006340a01007387 */ /* 0x0003e80000100800 */
[----:B-1----:R-:W3:Y:S04]  /*15520*/  LDL.LU R10, [R1+0x64c] ;  /* 0x00064c00010a7983 */ /* 0x002ee80000300800 */
[----:B------:R-:W2:Y:S04]  /*15530*/  LDL.LU R9, [R1+0x650] ;  /* 0x0006500001097983 */ /* 0x000ea80000300800 */
[----:B------:R-:W-:Y:S04]  /*15540*/  STL [R1+0x640], R11 ;  /* 0x0006400b01007387 */ /* 0x000fe80000100800 */
[----:B------:R1:W-:Y:S04]  /*15550*/  STL [R1+0x63c], R14 ;  /* 0x00063c0e01007387 */ /* 0x0003e80000100800 */
[----:B-1----:R-:W4:Y:S04]  /*15560*/  LDL.LU R14, [R1+0x654] ;  /* 0x00065400010e7983 */ /* 0x002f280000300800 */
[----:B------:R-:W4:Y:S01]  /*15570*/  LDL.LU R11, [R1+0x658] ;  /* 0x00065800010b7983 */ /* 0x000f220000300800 */
[----:B------:R-:W-:-:S03]  /*15580*/  IADD3 R15, P1, PT, R3, R15, RZ ;  /* 0x0000000f030f7210 */ /* 0x000fc60007f3e0ff */
[----:B------:R-:W-:Y:S02]  /*15590*/  STL [R1+0x83c], R0 ;  /* 0x00083c0001007387 */ /* 0x000fe40000100800 */
[----:B------:R-:W-:Y:S02]  /*155a0*/  IMAD.X R68, R5, 0x1, R68, P1 ;  /* 0x0000000105447824 */ /* 0x000fe400008e0644 */
[----:B------:R-:W-:Y:S01]  /*155b0*/  STL [R1+0x830], R2 ;  /* 0x0008300201007387 */ /* 0x000fe20000100800 */
[----:B0-----:R-:W-:-:S03]  /*155c0*/  @P2 IMAD.MOV.U32 R6, RZ, RZ, R15 ;  /* 0x000000ffff062224 */ /* 0x001fc600078e000f */
[----:B------:R0:W-:Y:S04]  /*155d0*/  STL [R1+0x648], R15 ;  /* 0x0006480f01007387 */ /* 0x0001e80000100800 */
[----:B------:R-:W-:Y:S04]  /*155e0*/  STL [R1+0x644], R68 ;  /* 0x0006444401007387 */ /* 0x000fe80000100800 */
[----:B0-----:R-:W4:Y:S04]  /*155f0*/  LDL.LU R15, [R1+0x65c] ;  /* 0x00065c00010f7983 */ /* 0x001f280000300800 */
[----:B------:R-:W4:Y:S01]  /*15600*/  LDL.LU R0, [R1+0x660] ;  /* 0x0006600001007983 */ /* 0x000f220000300800 */
[----:B------:R-:W-:Y:S01]  /*15610*/  PRMT R65, RZ, 0x7610, R65 ;  /* 0x00007610ff417816 */ /* 0x000fe20000000041 */
[----:B------:R-:W-:-:S05]  /*15620*/  @P2 IMAD.MOV.U32 R7, RZ, RZ, R68 ;  /* 0x000000ffff072224 */ /* 0x000fca00078e0044 */
[----:B------:R0:W4:Y:S01]  /*15630*/  @P2 LDG.E.U8 R65, desc[UR18][R6.64] ;  /* 0x0000001206412981 */ /* 0x000122000c1e1100 */
[----:B------:R-:W-:Y:S02]  /*15640*/  ISETP.GT.AND P2, PT, R8, 0x73, PT ;  /* 0x000000730800780c */ /* 0x000fe40003f44270 */
[----:B------:R-:W-:Y:S02]  /*15650*/  PRMT R75, RZ, 0x7610, R75 ;  /* 0x00007610ff4b7816 */ /* 0x000fe4000000004b */
[----:B------:R-:W-:Y:S02]  /*15660*/  PRMT R72, RZ, 0x7610, R72 ;  /* 0x00007610ff487816 */ /* 0x000fe40000000048 */
[----:B------:R-:W-:Y:S02]  /*15670*/  PRMT R71, RZ, 0x7610, R71 ;  /* 0x00007610ff477816 */ /* 0x000fe40000000047 */
[----:B--2---:R-:W-:-:S05]  /*15680*/  IADD3 R9, P1, PT, R3, R9, RZ ;  /* 0x0000000903097210 */ /* 0x004fca0007f3e0ff */
[----:B---3--:R-:W-:Y:S02]  /*15690*/  IMAD.X R10, R5, 0x1, R10, P1 ;  /* 0x00000001050a7824 */ /* 0x008fe400008e060a */
[----:B0-----:R-:W-:Y:S02]  /*156a0*/  @P2 IMAD.MOV.U32 R6, RZ, RZ, R9 ;  /* 0x000000ffff062224 */ /* 0x001fe400078e0009 */
[----:B------:R-:W-:-:S05]  /*156b0*/  @P2 IMAD.MOV.U32 R7, RZ, RZ, R10 ;  /* 0x000000ffff072224 */ /* 0x000fca00078e000a */
[----:B------:R0:W2:Y:S01]  /*156c0*/  @P2 LDG.E.U8 R75, desc[UR18][R6.64] ;  /* 0x00000012064b2981 */ /* 0x0000a2000c1e1100 */
[----:B------:R-:W-:Y:S02]  /*156d0*/  ISETP.GT.AND P2, PT, R8, 0x74, PT ;  /* 0x000000740800780c */ /* 0x000fe40003f44270 */
[----:B----4-:R-:W-:-:S05]  /*156e0*/  IADD3 R11, P1, PT, R3, R11, RZ ;  /* 0x0000000b030b7210 */ /* 0x010fca0007f3e0ff */
[----:B------:R-:W-:-:S06]  /*156f0*/  IMAD.X R14, R5, 0x1, R14, P1 ;  /* 0x00000001050e7824 */ /* 0x000fcc00008e060e */
[----:B0-----:R-:W-:Y:S02]  /*15700*/  @P2 IMAD.MOV.U32 R6, RZ, RZ, R11 ;  /* 0x000000ffff062224 */ /* 0x001fe400078e000b */
[----:B------:R-:W-:-:S05]  /*15710*/  @P2 IMAD.MOV.U32 R7, RZ, RZ, R14 ;  /* 0x000000ffff072224 */ /* 0x000fca00078e000e */
[----:B------:R0:W3:Y:S01]  /*15720*/  @P2 LDG.E.U8 R72, desc[UR18][R6.64] ;  /* 0x0000001206482981 */ /* 0x0000e2000c1e1100 */
[----:B------:R-:W-:-:S03]  /*15730*/  ISETP.GT.AND P2, PT, R8, 0x75, PT ;  /* 0x000000750800780c */ /* 0x000fc60003f44270 */
[----:B------:R-:W-:Y:S04]  /*15740*/  STL [R1+0x650], R9 ;  /* 0x0006500901007387 */ /* 0x000fe80000100800 */
[----:B------:R1:W-:Y:S01]  /*15750*/  STL [R1+0x64c], R10 ;  /* 0x00064c0a01007387 */ /* 0x0003e20000100800 */
[----:B------:R-:W-:-:S05]  /*15760*/  IADD3 R0, P1, PT, R3, R0, RZ ;  /* 0x0000000003007210 */ /* 0x000fca0007f3e0ff */
[----:B------:R-:W-:Y:S01]  /*15770*/  IMAD.X R15, R5, 0x1, R15, P1 ;  /* 0x00000001050f7824 */ /* 0x000fe200008e060f */
[----:B-1----:R-:W4:Y:S01]  /*15780*/  LDL.LU R10, [R1+0x1b8] ;  /* 0x0001b800010a7983 */ /* 0x002f220000300800 */
[----:B0-----:R-:W-:-:S03]  /*15790*/  @P2 IMAD.MOV.U32 R6, RZ, RZ, R0 ;  /* 0x000000ffff062224 */ /* 0x001fc600078e0000 */
[----:B------:R-:W2:Y:S01]  /*157a0*/  LDL.LU R9, [R1+0x1bc] ;  /* 0x0001bc0001097983 */ /* 0x000ea20000300800 */
[----:B------:R-:W-:-:S05]  /*157b0*/  @P2 IMAD.MOV.U32 R7, RZ, RZ, R15 ;  /* 0x000000ffff072224 */ /* 0x000fca00078e000f */
[----:B------:R-:W4:Y:S04]  /*157c0*/  @P2 LDG.E.U8 R71, desc[UR18][R6.64] ;  /* 0x0000001206472981 */ /* 0x000f28000c1e1100 */
[----:B------:R-:W-:Y:S04]  /*157d0*/  STL [R1+0x658], R11 ;  /* 0x0006580b01007387 */ /* 0x000fe80000100800 */
[----:B------:R0:W-:Y:S04]  /*157e0*/  STL [R1+0x654], R14 ;  /* 0x0006540e01007387 */ /* 0x0001e80000100800 */
[----:B0-----:R-:W4:Y:S04]  /*157f0*/  LDL.LU R14, [R1+0x1c0] ;  /* 0x0001c000010e7983 */ /* 0x001f280000300800 */
[----:B------:R-:W4:Y:S04]  /*15800*/  LDL.LU R2, [R1+0x1c4] ;  /* 0x0001c40001027983 */ /* 0x000f280000300800 */
[----:B------:R-:W4:Y:S01]  /*15810*/  LDL.LU R11, [R1+0x664] ;  /* 0x00066400010b7983 */ /* 0x000f220000300800 */
[----:B------:R-:W-:-:S03]  /*15820*/  ISETP.GT.AND P2, PT, R8, 0x76, PT ;  /* 0x000000760800780c */ /* 0x000fc60003f44270 */
[----:B---3--:R-:W-:Y:S04]  /*15830*/  STL [R1+0x848], R72 ;  /* 0x0008484801007387 */ /* 0x008fe80000100800 */
[----:B------:R0:W-:Y:S04]  /*15840*/  STL [R1+0x660], R0 ;  /* 0x0006600001007387 */ /* 0x0001e80000100800 */
[----:B------:R-:W-:Y:S04]  /*15850*/  STL [R1+0x65c], R15 ;  /* 0x00065c0f01007387 */ /* 0x000fe80000100800 */
[----:B0-----:R-:W3:Y:S01]  /*15860*/  LDL.LU R0, [R1+0x668] ;  /* 0x0006680001007983 */ /* 0x001ee20000300800 */
[----:B--2---:R-:W-:-:S05]  /*15870*/  IADD3 R9, P1, PT, R3, R9, RZ ;  /* 0x0000000903097210 */ /* 0x004fca0007f3e0ff */
[----:B----4-:R-:W-:Y:S01]  /*15880*/  IMAD.X R10, R5, 0x1, R10, P1 ;  /* 0x00000001050a7824 */ /* 0x010fe200008e060a */
[----:B------:R-:W-:Y:S01]  /*15890*/  STL [R1+0x840], R71 ;  /* 0x0008404701007387 */ /* 0x000fe20000100800 */
[----:B------:R-:W-:Y:S02]  /*158a0*/  @P2 IMAD.MOV.U32 R6, RZ, RZ, R9 ;  /* 0x000000ffff062224 */ /* 0x000fe400078e0009 */
[----:B------:R-:W-:Y:S01]  /*158b0*/  @P2 IMAD.MOV.U32 R7, RZ, RZ, R10 ;  /* 0x000000ffff072224 */ /* 0x000fe200078e000a */
[----:B------:R-:W-:Y:S04]  /*158c0*/  STL [R1+0x1bc], R9 ;  /* 0x0001bc0901007387 */ /* 0x000fe80000100800 */
[----:B------:R0:W-:Y:S04]  /*158d0*/  STL [R1+0x1b8], R10 ;  /* 0x0001b80a01007387 */ /* 0x0001e80000100800 */
[----:B0-----:R-:W2:Y:S04]  /*158e0*/  LDL.LU R10, [R1+0x66c] ;  /* 0x00066c00010a7983 */ /* 0x001ea80000300800 */
[----:B------:R-:W4:Y:S01]  /*158f0*/  LDL.LU R9, [R1+0x670] ;  /* 0x0006700001097983 */ /* 0x000f220000300800 */
[----:B------:R-:W-:-:S02]  /*15900*/  PRMT R69, RZ, 0x7610, R69 ;  /* 0x00007610ff457816 */ /* 0x000fc40000000045 */
[----:B------:R-:W-:-:S04]  /*15910*/  IADD3 R2, P1, PT, R3, R2, RZ ;  /* 0x0000000203027210 */ /* 0x000fc80007f3e0ff */
[----:B------:R0:W2:Y:S01]  /*15920*/  @P2 LDG.E.U8 R69, desc[UR18][R6.64] ;  /* 0x0000001206452981 */ /* 0x0000a2000c1e1100 */
[----:B------:R-:W-:Y:S01]  /*15930*/  ISETP.GT.AND P2, PT, R8, 0x77, PT ;  /* 0x000000770800780c */ /* 0x000fe20003f44270 */
[----:B------:R-:W-:Y:S02]  /*15940*/  IMAD.X R14, R5, 0x1, R14, P1 ;  /* 0x00000001050e7824 */ /* 0x000fe400008e060e */
[----:B------:R-:W-:Y:S04]  /*15950*/  STL [R1+0x1c4], R2 ;  /* 0x0001c40201007387 */ /* 0x000fe80000100800 */
[----:B------:R1:W-:Y:S06]  /*15960*/  STL [R1+0x1c0], R14 ;  /* 0x0001c00e01007387 */ /* 0x0003ec0000100800 */
[----:B0-----:R-:W-:-:S02]  /*15970*/  @P2 IMAD.MOV.U32 R7, RZ, RZ, R14 ;  /* 0x000000ffff072224 */ /* 0x001fc400078e000e */
[----:B------:R-:W-:Y:S01]  /*15980*/  @P2 IMAD.MOV.U32 R6, RZ, RZ, R2 ;  /* 0x000000ffff062224 */ /* 0x000fe200078e0002 */
[----:B-1----:R-:W2:Y:S04]  /*15990*/  LDL.LU R14, [R1+0x674] ;  /* 0x00067400010e7983 */ /* 0x002ea80000300800 */
[----:B------:R-:W2:Y:S01]  /*159a0*/  LDL.LU R2, [R1+0x678] ;  /* 0x0006780001027983 */ /* 0x000ea20000300800 */
[----:B------:R-:W-:-:S06]  /*159b0*/  PRMT R67, RZ, 0x7610, R67 ;  /* 0x00007610ff437816 */ /* 0x000fcc0000000043 */
[----:B------:R0:W2:Y:S01]  /*159c0*/  @P2 LDG.E.U8 R67, desc[UR18][R6.64] ;  /* 0x0000001206432981 */ /* 0x0000a2000c1e1100 */
[----:B------:R-:W-:Y:S02]  /*159d0*/  ISETP.GT.AND P2, PT, R8, 0x78, PT ;  /* 0x000000780800780c */ /* 0x000fe40003f44270 */
[----:B------:R-:W-:Y:S02]  /*159e0*/  PRMT R30, RZ, 0x7610, R30 ;  /* 0x00007610ff1e7816 */ /* 0x000fe4000000001e */
[----:B---3--:R-:W-:-:S05]  /*159f0*/  IADD3 R0, P1, PT, R3, R0, RZ ;  /* 0x0000000003007210 */ /* 0x008fca0007f3e0ff */
[----:B------:R-:W-:Y:S01]  /*15a00*/  IMAD.X R11, R5, 0x1, R11, P1 ;  /* 0x00000001050b7824 */ /* 0x000fe200008e060b */
[----:B------:R-:W-:Y:S04]  /*15a10*/  STL [R1+0x668], R0 ;  /* 0x0006680001007387 */ /* 0x000fe80000100800 */
[----:B------:R1:W-:Y:S04]  /*15a20*/  STL [R1+0x664], R11 ;  /* 0x0006640b01007387 */ /* 0x0003e80000100800 */
[----:B------:R-:W3:Y:S04]  /*15a30*/  LDL.LU R68, [R1+0x67c] ;  /* 0x00067c0001447983 */ /* 0x000ee80000300800 */
[----:B------:R-:W3:Y:S01]  /*15a40*/  LDL.LU R15, [R1+0x680] ;  /* 0x00068000010f7983 */ /* 0x000ee20000300800 */
[----:B0-----:R-:W-:-:S02]  /*15a50*/  @P2 IMAD.MOV.U32 R6, RZ, RZ, R0 ;  /* 0x000000ffff062224 */ /* 0x001fc400078e0000 */
[----:B------:R-:W-:Y:S02]  /*15a60*/  @P2 IMAD.MOV.U32 R7, RZ, RZ, R11 ;  /* 0x000000ffff072224 */ /* 0x000fe400078e000b */
[----:B-1----:R-:W3:Y:S04]  /*15a70*/  LDL.LU R11, [R1+0x684] ;  /* 0x00068400010b7983 */ /* 0x002ee80000300800 */
[----:B------:R-:W3:Y:S04]  /*15a80*/  LDL.LU R0, [R1+0x688] ;  /* 0x0006880001007983 */ /* 0x000ee80000300800 */
[----:B------:R0:W3:Y:S01]  /*15a90*/  @P2 LDG.E.U8 R30, desc[UR18][R6.64] ;  /* 0x00000012061e2981 */ /* 0x0000e2000c1e1100 */
[----:B------:R-:W-:-:S02]  /*15aa0*/  ISETP.GT.AND P2, PT, R8, 0x79, PT ;  /* 0x000000790800780c */ /* 0x000fc40003f44270 */
[----:B----4-:R-:W-:-:S05]  /*15ab0*/  IADD3 R9, P1, PT, R3, R9, RZ ;  /* 0x0000000903097210 */ /* 0x010fca0007f3e0ff */
[----:B--2---:R-:W-:Y:S01]  /*15ac0*/  IMAD.X R10, R5, 0x1, R10, P1 ;  /* 0x00000001050a7824 */ /* 0x004fe200008e060a */
[----:B------:R-:W-:Y:S05]  /*15ad0*/  STL [R1+0x670], R9 ;  /* 0x0006700901007387 */ /* 0x000fea0000100800 */
[----:B0-----:R-:W-:Y:S01]  /*15ae0*/  @P2 IMAD.MOV.U32 R7, RZ, RZ, R10 ;  /* 0x000000ffff072224 */ /* 0x001fe200078e000a */
[----:B------:R0:W-:Y:S01]  /*15af0*/  STL [R1+0x66c], R10 ;  /* 0x00066c0a01007387 */ /* 0x0001e20000100800 */
[----:B------:R-:W-:-:S03]  /*15b00*/  @P2 IMAD.MOV.U32 R6, RZ, RZ, R9 ;  /* 0x000000ffff062224 */ /* 0x000fc600078e0009 */
[----:B0-----:R-:W2:Y:S04]  /*15b10*/  LDL.LU R10, [R1+0x68c] ;  /* 0x00068c00010a7983 */ /* 0x001ea80000300800 */
[----:B------:R-:W4:Y:S01]  /*15b20*/  LDL.LU R9, [R1+0x690] ;  /* 0x0006900001097983 */ /* 0x000f220000300800 */
[----:B------:R-:W-:-:S06]  /*15b30*/  PRMT R46, RZ, 0x7610, R46 ;  /* 0x00007610ff2e7816 */ /* 0x000fcc000000002e */
[----:B------:R0:W2:Y:S01]  /*15b40*/  @P2 LDG.E.U8 R46, desc[UR18][R6.64] ;  /* 0x00000012062e2981 */ /* 0x0000a2000c1e1100 */
[----:B------:R-:W-:Y:S02]  /*15b50*/  ISETP.GT.AND P2, PT, R8, 0x7a, PT ;  /* 0x0000007a0800780c */ /* 0x000fe40003f44270 */
[----:B------:R-:W-:Y:S02]  /*15b60*/  IADD3 R2, P1, PT, R3, R2, RZ ;  /* 0x0000000203027210 */ /* 0x000fe40007f3e0ff */
[----:B------:R-:W-:-:S03]  /*15b70*/  PRMT R54, RZ, 0x7610, R54 ;  /* 0x00007610ff367816 */ /* 0x000fc60000000036 */
[----:B------:R-:W-:-:S06]  /*15b80*/  IMAD.X R14, R5, 0x1, R14, P1 ;  /* 0x00000001050e7824 */ /* 0x000fcc00008e060e */
[----:B0-----:R-:W-:Y:S02]  /*15b90*/  @P2 IMAD.MOV.U32 R6, RZ, RZ, R2 ;  /* 0x000000ffff062224 */ /* 0x001fe400078e0002 */
[----:B------:R-:W-:-:S05]  /*15ba0*/  @P2 IMAD.MOV.U32 R7, RZ, RZ, R14 ;  /* 0x000000ffff072224 */ /* 0x000fca00078e000e */
[----:B------:R0:W2:Y:S01]  /*15bb0*/  @P2 LDG.E.U8 R54, desc[UR18][R6.64] ;  /* 0x0000001206362981 */ /* 0x0000a2000c1e1100 */
[----:B------:R-:W-:-:S03]  /*15bc0*/  ISETP.GT.AND P2, PT, R8, 0x7b, PT ;  /* 0x0000007b0800780c */ /* 0x000fc60003f44270 */
[----:B------:R-:W-:Y:S04]  /*15bd0*/  STL [R1+0x678], R2 ;  /* 0x0006780201007387 */ /* 0x000fe80000100800 */
[----:B------:R1:W-:Y:S01]  /*15be0*/  STL [R1+0x674], R14 ;  /* 0x0006740e01007387 */ /* 0x0003e20000100800 */
[----:B------:R-:W-:-:S03]  /*15bf0*/  PRMT R66, RZ, 0x7610, R66 ;  /* 0x00007610ff427816 */ /* 0x000fc60000000042 */
[----:B-1----:R-:W2:Y:S04]  /*15c00*/  LDL.LU R14, [R1+0x1c8] ;  /* 0x0001c800010e7983 */ /* 0x002ea80000300800 */
[----:B------:R-:W2:Y:S01]  /*15c10*/  LDL.LU R2, [R1+0x1cc] ;  /* 0x0001cc0001027983 */ /* 0x000ea20000300800 */
[----:B------:R-:W-:Y:S02]  /*15c20*/  PRMT R64, RZ, 0x7610, R64 ;  /* 0x00007610ff407816 */ /* 0x000fe40000000040 */
        /* <DEDUP_REMOVED lines=9> */
[----:B------:R-:W-:Y:S01]  /*15cc0*/  @P2 IMAD.MOV.U32 R7, RZ, RZ, R11 ;  /* 0x000000ffff072224 */ /* 0x000fe200078e000b */
[----:B------:R-:W-:Y:S04]  /*15cd0*/  STL [R1+0x680], R15 ;  /* 0x0006800f01007387 */ /* 0x000fe80000100800 */
[----:B------:R0:W3:Y:S01]  /*15ce0*/  @P2 LDG.E.U8 R64, desc[UR18][R6.64] ;  /* 0x0000001206402981 */ /* 0x0000e2000c1e1100 */
[----:B------:R-:W-:-:S03]  /*15cf0*/  ISETP.GT.AND P2, PT, R8, 0x7d, PT ;  /* 0x0000007d0800780c */ /* 0x000fc60003f44270 */
[----:B------:R-:W-:Y:S01]  /*15d00*/  STL [R1+0x67c], R68 ;  /* 0x00067c4401007387 */ /* 0x000fe20000100800 */
[----:B----4-:R-:W-:-:S03]  /*15d10*/  IADD3 R9, P1, PT, R3, R9, RZ ;  /* 0x0000000903097210 */ /* 0x010fc60007f3e0ff */
[----:B------:R-:W-:Y:S04]  /*15d20*/  STL [R1+0x688], R0 ;  /* 0x0006880001007387 */ /* 0x000fe80000100800 */
[----:B------:R1:W-:Y:S01]  /*15d30*/  STL [R1+0x684], R11 ;  /* 0x0006840b01007387 */ /* 0x0003e20000100800 */
[----:B--2---:R-:W-:-:S03]  /*15d40*/  IMAD.X R10, R5, 0x1, R10, P1 ;  /* 0x00000001050a7824 */ /* 0x004fc600008e060a */
[----:B-1----:R-:W2:Y:S04]  /*15d50*/  LDL.LU R11, [R1+0x1d0] ;  /* 0x0001d000010b7983 */ /* 0x002ea80000300800 */
[----:B------:R-:W4:Y:S01]  /*15d60*/  LDL.LU R0, [R1+0x1d4] ;  /* 0x0001d40001007983 */ /* 0x000f220000300800 */
[----:B0-----:R-:W-:-:S03]  /*15d70*/  @P2 IMAD.MOV.U32 R7, RZ, RZ, R10 ;  /* 0x000000ffff072224 */ /* 0x001fc600078e000a */
[----:B------:R-:W-:Y:S01]  /*15d80*/  STL [R1+0x690], R9 ;  /* 0x0006900901007387 */ /* 0x000fe20000100800 */
[----:B------:R-:W-:-:S03]  /*15d90*/  @P2 IMAD.MOV.U32 R6, RZ, RZ, R9 ;  /* 0x000000ffff062224 */ /* 0x000fc600078e0009 */
[----:B------:R0:W-:Y:S04]  /*15da0*/  STL [R1+0x68c], R10 ;  /* 0x00068c0a01007387 */ /* 0x0001e80000100800 */
[----:B0-----:R-:W3:Y:S04]  /*15db0*/  LDL.LU R10, [R1+0x1f8] ;  /* 0x0001f800010a7983 */ /* 0x001ee80000300800 */
[----:B------:R-:W3:Y:S01]  /*15dc0*/  LDL.LU R9, [R1+0x20c] ;  /* 0x00020c0001097983 */ /* 0x000ee20000300800 */
[----:B------:R-:W-:-:S06]  /*15dd0*/  PRMT R63, RZ, 0x7610, R63 ;  /* 0x00007610ff3f7816 */ /* 0x000fcc000000003f */
[----:B------:R0:W3:Y:S01]  /*15de0*/  @P2 LDG.E.U8 R63, desc[UR18][R6.64] ;  /* 0x00000012063f2981 */ /* 0x0000e2000c1e1100 */
[----:B------:R-:W-:Y:S02]  /*15df0*/  ISETP.GT.AND P2, PT, R8, 0x7e, PT ;  /* 0x0000007e0800780c */ /* 0x000fe40003f44270 */
[----:B------:R-:W-:-:S05]  /*15e00*/  IADD3 R2, P1, PT, R3, R2, RZ ;  /* 0x0000000203027210 */ /* 0x000fca0007f3e0ff */
[----:B------:R1:W-:Y:S06]  /*15e10*/  STL [R1+0x1cc], R2 ;  /* 0x0001cc0201007387 */ /* 0x0003ec0000100800 */
[----:B0-----:R-:W-:Y:S02]  /*15e20*/  @P2 IMAD.MOV.U32 R6, RZ, RZ, R2 ;  /* 0x000000ffff062224 */ /* 0x001fe400078e0002 */
[----:B-1----:R-:W0:Y:S01]  /*15e30*/  S2R R2, SR_TID.X ;  /* 0x0000000000027919 */ /* 0x002e220000002100 */
[----:B------:R-:W-:Y:S01]  /*15e40*/  IMAD.X R14, R5, 0x1, R14, P1 ;  /* 0x00000001050e7824 */ /* 0x000fe200008e060e */
[----:B------:R-:W-:-:S03]  /*15e50*/  PRMT R61, RZ, 0x7610, R61 ;  /* 0x00007610ff3d7816 */ /* 0x000fc6000000003d */
[----:B------:R-:W-:Y:S01]  /*15e60*/  @P2 IMAD.MOV.U32 R7, RZ, RZ, R14 ;  /* 0x000000ffff072224 */ /* 0x000fe200078e000e */
[----:B------:R-:W-:-:S04]  /*15e70*/  ISETP.GT.AND P4, PT, R8, 0x7f, PT ;  /* 0x0000007f0800780c */ /* 0x000fc80003f84270 */
[----:B------:R1:W3:Y:S04]  /*15e80*/  @P2 LDG.E.U8 R61, desc[UR18][R6.64] ;  /* 0x00000012063d2981 */ /* 0x0002e8000c1e1100 */
[----:B------:R1:W-:Y:S01]  /*15e90*/  STL [R1+0x1c8], R14 ;  /* 0x0001c80e01007387 */ /* 0x0003e20000100800 */
[----:B------:R-:W-:-:S03]  /*15ea0*/  SHF.R.S32.HI R88, RZ, 0x1f, R4 ;  /* 0x0000001fff587819 */ /* 0x000fc60000011404 */
[----:B------:R-:W3:Y:S01]  /*15eb0*/  LDL.LU R15, [R1+0x1d8] ;  /* 0x0001d800010f7983 */ /* 0x000ee20000300800 */
[----:B------:R-:W-:-:S03]  /*15ec0*/  IMAD.MOV.U32 R84, RZ, RZ, R12 ;  /* 0x000000ffff547224 */ /* 0x000fc600078e000c */
[----:B-1----:R-:W3:Y:S01]  /*15ed0*/  LDL.LU R14, [R1+0x1dc] ;  /* 0x0001dc00010e7983 */ /* 0x002ee20000300800 */
[----:B0-----:R-:W-:-:S04]  /*15ee0*/  LOP3.LUT R2, R2, 0x7f, RZ, 0xc0, !PT ;  /* 0x0000007f02027812 */ /* 0x001fc800078ec0ff */
[----:B------:R-:W-:Y:S02]  /*15ef0*/  ISETP.GE.AND P1, PT, R2, R8, PT ;  /* 0x000000080200720c */ /* 0x000fe40003f26270 */
[----:B----4-:R-:W-:-:S05]  /*15f00*/  IADD3 R0, P2, PT, R3, R0, RZ ;  /* 0x0000000003007210 */ /* 0x010fca0007f5e0ff */
[----:B--2---:R-:W-:Y:S01]  /*15f10*/  IMAD.X R11, R5, 0x1, R11, P2 ;  /* 0x00000001050b7824 */ /* 0x004fe200010e060b */
[----:B------:R0:W-:Y:S01]  /*15f20*/  STL [R1+0x1d4], R0 ;  /* 0x0001d40001007387 */ /* 0x0001e20000100800 */
[----:B------:R-:W-:-:S03]  /*15f30*/  @P4 IMAD.MOV.U32 R6, RZ, RZ, R0 ;  /* 0x000000ffff064224 */ /* 0x000fc600078e0000 */
[----:B------:R1:W-:Y:S04]  /*15f40*/  STL [R1+0x1d0], R11 ;  /* 0x0001d00b01007387 */ /* 0x0003e80000100800 */
[----:B------:R-:W2:Y:S04]  /*15f50*/  LDL.LU R12, [R1+0x234] ;  /* 0x00023400010c7983 */ /* 0x000ea80000300800 */
[----:B0-----:R-:W4:Y:S01]  /*15f60*/  LDL.LU R0, [R1+0x238] ;  /* 0x0002380001007983 */ /* 0x001f220000300800 */
[----:B---3--:R-:W-:-:S05]  /*15f70*/  IADD3 R9, P2, PT, R4, R9, RZ ;  /* 0x0000000904097210 */ /* 0x008fca0007f5e0ff */
[----:B------:R-:W-:Y:S01]  /*15f80*/  IMAD.X R10, R88, 0x1, R10, P2 ;  /* 0x00000001580a7824 */ /* 0x000fe200010e060a */
[----:B------:R0:W-:Y:S01]  /*15f90*/  STL [R1+0x20c], R9 ;  /* 0x00020c0901007387 */ /* 0x0001e20000100800 */
[----:B------:R-:W-:Y:S02]  /*15fa0*/  @P4 IMAD.MOV.U32 R7, RZ, RZ, R11 ;  /* 0x000000ffff074224 */ /* 0x000fe400078e000b */
[----:B------:R-:W-:Y:S01]  /*15fb0*/  @!P1 IMAD.MOV.U32 R8, RZ, RZ, R9 ;  /* 0x000000ffff089224 */ /* 0x000fe200078e0009 */
[----:B------:R3:W-:Y:S04]  /*15fc0*/  STL [R1+0x1f8], R10 ;  /* 0x0001f80a01007387 */ /* 0x0007e80000100800 */
[----:B-1----:R-:W2:Y:S01]  /*15fd0*/  LDL.LU R11, [R1+0x274] ;  /* 0x00027400010b7983 */ /* 0x002ea20000300800 */
[----:B0-----:R-:W-:-:S03]  /*15fe0*/  @!P1 IMAD.MOV.U32 R9, RZ, RZ, R10 ;  /* 0x000000ffff099224 */ /* 0x001fc600078e000a */
[----:B---3--:R-:W3:Y:S01]  /*15ff0*/  LDL.LU R10, [R1+0x278] ;  /* 0x00027800010a7983 */ /* 0x008ee20000300800 */
[----:B------:R-:W-:-:S06]  /*16000*/  PRMT R60, RZ, 0x7610, R60 ;  /* 0x00007610ff3c7816 */ /* 0x000fcc000000003c */
[----:B------:R0:W3:Y:S01]  /*16010*/  @P4 LDG.E.U8 R60, desc[UR18][R6.64] ;  /* 0x00000012063c4981 */ /* 0x0000e2000c1e1100 */
[----:B------:R-:W-:Y:S01]  /*16020*/  BAR.SYNC.DEFER_BLOCKING 0x0 ;  /* 0x0000000000007b1d */ /* 0x000fe20000010000 */
[----:B0-----:R-:W-:Y:S02]  /*16030*/  PRMT R6, RZ, 0x7610, R6 ;  /* 0x00007610ff067816 */ /* 0x001fe40000000006 */
[----:B------:R-:W-:Y:S02]  /*16040*/  PRMT R48, RZ, 0x7610, R48 ;  /* 0x00007610ff307816 */ /* 0x000fe40000000030 */
[----:B------:R-:W-:-:S05]  /*16050*/  IADD3 R14, P2, PT, R4, R14, RZ ;  /* 0x0000000e040e7210 */ /* 0x000fca0007f5e0ff */
[----:B------:R-:W-:Y:S01]  /*16060*/  IMAD.X R15, R88, 0x1, R15, P2 ;  /* 0x00000001580f7824 */ /* 0x000fe200010e060f */
[----:B------:R0:W3:Y:S04]  /*16070*/  @!P1 LDG.E.U8 R6, desc[UR18][R8.64] ;  /* 0x0000001208069981 */ /* 0x0000e8000c1e1100 */
[----:B------:R-:W-:Y:S04]  /*16080*/  STL [R1+0x1dc], R14 ;  /* 0x0001dc0e01007387 */ /* 0x000fe80000100800 */
[----:B------:R1:W-:Y:S01]  /*16090*/  STL [R1+0x1d8], R15 ;  /* 0x0001d80f01007387 */ /* 0x0003e20000100800 */
[----:B0-----:R-:W-:-:S02]  /*160a0*/  @!P1 IMAD.MOV.U32 R8, RZ, RZ, R14 ;  /* 0x000000ffff089224 */ /* 0x001fc400078e000e */
[----:B------:R-:W-:-:S05]  /*160b0*/  @!P1 IMAD.MOV.U32 R9, RZ, RZ, R15 ;  /* 0x000000ffff099224 */ /* 0x000fca00078e000f */
[----:B------:R0:W3:Y:S04]  /*160c0*/  @!P1 LDG.E.U8 R48, desc[UR18][R8.64] ;  /* 0x0000001208309981 */ /* 0x0000e8000c1e1100 */
[----:B-1----:R-:W3:Y:S04]  /*160d0*/  LDL.LU R15, [R1+0x2b4] ;  /* 0x0002b400010f7983 */ /* 0x002ee80000300800 */
[----:B------:R-:W3:Y:S01]  /*160e0*/  LDL.LU R14, [R1+0x2b8] ;  /* 0x0002b800010e7983 */ /* 0x000ee20000300800 */
[----:B----4-:R-:W-:-:S05]  /*160f0*/  IADD3 R0, P2, PT, R4, R0, RZ ;  /* 0x0000000004007210 */ /* 0x010fca0007f5e0ff */
[----:B--2---:R-:W-:Y:S01]  /*16100*/  IMAD.X R12, R88, 0x1, R12, P2 ;  /* 0x00000001580c7824 */ /* 0x004fe200010e060c */
[----:B------:R-:W-:Y:S01]  /*16110*/  STL [R1+0x238], R0 ;  /* 0x0002380001007387 */ /* 0x000fe20000100800 */
[----:B0-----:R-:W-:Y:S02]  /*16120*/  @!P1 IMAD.MOV.U32 R8, RZ, RZ, R0 ;  /* 0x000000ffff089224 */ /* 0x001fe400078e0000 */
[----:B------:R-:W-:Y:S01]  /*16130*/  @!P1 IMAD.MOV.U32 R9, RZ, RZ, R12 ;  /* 0x000000ffff099224 */ /* 0x000fe200078e000c */
[----:B------:R0:W-:Y:S04]  /*16140*/  STL [R1+0x234], R12 ;  /* 0x0002340c01007387 */ /* 0x0001e80000100800 */
[----:B0-----:R-:W2:Y:S01]  /*16150*/  LDL.LU R12, [R1+0x2f4] ;  /* 0x0002f400010c7983 */ /* 0x001ea20000300800 */
[----:B---3--:R-:W-:-:S03]  /*16160*/  IADD3 R10, P2, PT, R4, R10, RZ ;  /* 0x0000000a040a7210 */ /* 0x008fc60007f5e0ff */
[----:B------:R-:W3:Y:S02]  /*16170*/  LDL.LU R0, [R1+0x2f8] ;  /* 0x0002f80001007983 */ /* 0x000ee40000300800 */
[----:B------:R-:W-:Y:S02]  /*16180*/  IMAD.X R11, R88, 0x1, R11, P2 ;  /* 0x00000001580b7824 */ /* 0x000fe400010e060b */
[----:B------:R0:W-:Y:S04]  /*16190*/  STL [R1+0x278], R10 ;  /* 0x0002780a01007387 */ /* 0x0001e80000100800 */
[----:B------:R1:W-:Y:S04]  /*161a0*/  STL [R1+0x274], R11 ;  /* 0x0002740b01007387 */ /* 0x0003e80000100800 */
[----:B------:R-:W4:Y:S04]  /*161b0*/  LDL.LU R71, [R1+0x334] ;  /* 0x0003340001477983 */ /* 0x000f280000300800 */
[----:B------:R-:W4:Y:S01]  /*161c0*/  LDL.LU R68, [R1+0x338] ;  /* 0x0003380001447983 */ /* 0x000f220000300800 */
[----:B------:R-:W-:-:S06]  /*161d0*/  PRMT R7, RZ, 0x7610, R7 ;  /* 0x00007610ff077816 */ /* 0x000fcc0000000007 */
[----:B------:R0:W4:Y:S02]  /*161e0*/  @!P1 LDG.E.U8 R7, desc[UR18][R8.64] ;  /* 0x0000001208079981 */ /* 0x000124000c1e1100 */
[----:B0-----:R-:W-:Y:S02]  /*161f0*/  PRMT R8, RZ, 0x7610, R8 ;  /* 0x00007610ff087816 */ /* 0x001fe40000000008 */
[----:B------:R-:W-:-:S04]  /*16200*/  PRMT R9, RZ, 0x7610, R9 ;  /* 0x00007610ff097816 */ /* 0x000fc80000000009 */
[----:B------:R0:W4:Y:S01]  /*16210*/  @!P1 LDG.E.U8 R8, desc[UR18][R10.64] ;  /* 0x000000120a089981 */ /* 0x000122000c1e1100 */
[----:B------:R-:W-:Y:S01]  /*16220*/  IMAD.MOV.U32 R86, RZ, RZ, R13 ;  /* 0x000000ffff567224 */ /* 0x000fe200078e000d */
[----:B------:R-:W-:-:S05]  /*16230*/  IADD3 R14, P2, PT, R4, R14, RZ ;  /* 0x0000000e040e7210 */ /* 0x000fca0007f5e0ff */
[----:B------:R-:W-:Y:S01]  /*16240*/  IMAD.X R15, R88, 0x1, R15, P2 ;  /* 0x00000001580f7824 */ /* 0x000fe200010e060f */
[----:B------:R-:W-:Y:S01]  /*16250*/  STL [R1+0x2b8], R14 ;  /* 0x0002b80e01007387 */ /* 0x000fe20000100800 */
[----:B0-----:R-:W-:Y:S02]  /*16260*/  @!P1 IMAD.MOV.U32 R10, RZ, RZ, R14 ;  /* 0x000000ffff0a9224 */ /* 0x001fe400078e000e */
[----:B-1----:R-:W-:Y:S01]  /*16270*/  @!P1 IMAD.MOV.U32 R11, RZ, RZ, R15 ;  /* 0x000000ffff0b9224 */ /* 0x002fe200078e000f */
[----:B------:R0:W-:Y:S04]  /*16280*/  STL [R1+0x2b4], R15 ;  /* 0x0002b40f01007387 */ /* 0x0001e80000100800 */
[----:B------:R1:W4:Y:S04]  /*16290*/  @!P1 LDG.E.U8 R9, desc[UR18][R10.64] ;  /* 0x000000120a099981 */ /* 0x000328000c1e1100 */
[----:B0-----:R-:W4:Y:S04]  /*162a0*/  LDL.LU R15, [R1+0x374] ;  /* 0x00037400010f7983 */ /* 0x001f280000300800 */
[----:B------:R-:W4:Y:S01]  /*162b0*/  LDL.LU R14, [R1+0x378] ;  /* 0x00037800010e7983 */ /* 0x000f220000300800 */
[----:B-1----:R-:W-:-:S02]  /*162c0*/  PRMT R10, RZ, 0x7610, R10 ;  /* 0x00007610ff0a7816 */ /* 0x002fc4000000000a */
[----:B---3--:R-:W-:-:S05]  /*162d0*/  IADD3 R0, P2, PT, R4, R0, RZ ;  /* 0x0000000004007210 */ /* 0x008fca0007f5e0ff */
[----:B--2---:R-:W-:Y:S01]  /*162e0*/  IMAD.X R12, R88, 0x1, R12, P2 ;  /* 0x00000001580c7824 */ /* 0x004fe200010e060c */
[----:B------:R-:W-:Y:S03]  /*162f0*/  STL [R1+0x2f8], R0 ;  /* 0x0002f80001007387 */ /* 0x000fe60000100800 */
[----:B------:R-:W-:Y:S01]  /*16300*/  @!P1 IMAD.MOV.U32 R13, RZ, RZ, R12 ;  /* 0x000000ffff0d9224 */ /* 0x000fe200078e000c */
[----:B------:R0:W-:Y:S04]  /*16310*/  STL [R1+0x2f4], R12 ;  /* 0x0002f40c01007387 */ /* 0x0001e80000100800 */
[----:B------:R-:W2:Y:S01]  /*16320*/  LDL.LU R72, [R1+0x3b4] ;  /* 0x0003b40001487983 */ /* 0x000ea20000300800 */
[----:B----4-:R-:W-:Y:S01]  /*16330*/  IADD3 R68, P2, PT, R4, R68, RZ ;  /* 0x0000004404447210 */ /* 0x010fe20007f5e0ff */
[----:B0-----:R-:W-:-:S02]  /*16340*/  @!P1 IMAD.MOV.U32 R12, RZ, RZ, R0 ;  /* 0x000000ffff0c9224 */ /* 0x001fc400078e0000 */
[----:B------:R-:W3:Y:S02]  /*16350*/  LDL.LU R0, [R1+0x3b8] ;  /* 0x0003b80001007983 */ /* 0x000ee40000300800 */
[----:B------:R-:W-:Y:S02]  /*16360*/  IMAD.X R71, R88, 0x1, R71, P2 ;  /* 0x0000000158477824 */ /* 0x000fe400010e0647 */
[----:B------:R-:W-:Y:S04]  /*16370*/  STL [R1+0x338], R68 ;  /* 0x0003384401007387 */ /* 0x000fe80000100800 */
[----:B------:R0:W4:Y:S04]  /*16380*/  @!P1 LDG.E.U8 R10, desc[UR18][R12.64] ;  /* 0x000000120c0a9981 */ /* 0x000128000c1e1100 */
[----:B------:R1:W-:Y:S04]  /*16390*/  STL [R1+0x334], R71 ;  /* 0x0003344701007387 */ /* 0x0003e80000100800 */
[----:B------:R-:W4:Y:S01]  /*163a0*/  LDL.LU R76, [R1+0x1e0] ;  /* 0x0001e000014c7983 */ /* 0x000f220000300800 */
[----:B0-----:R-:W-:-:S03]  /*163b0*/  @!P1 IMAD.MOV.U32 R13, RZ, RZ, R71 ;  /* 0x000000ffff0d9224 */ /* 0x001fc600078e0047 */
[----:B-1----:R-:W4:Y:S01]  /*163c0*/  LDL.LU R71, [R1+0x1e4] ;  /* 0x0001e40001477983 */ /* 0x002f220000300800 */
[----:B------:R-:W-:Y:S01]  /*163d0*/  PRMT R11, RZ, 0x7610, R11 ;  /* 0x00007610ff0b7816 */ /* 0x000fe2000000000b */
[----:B------:R-:W-:-:S05]  /*163e0*/  @!P1 IMAD.MOV.U32 R12, RZ, RZ, R68 ;  /* 0x000000ffff0c9224 */ /* 0x000fca00078e0044 */
[----:B------:R0:W4:Y:S02]  /*163f0*/  @!P1 LDG.E.U8 R11, desc[UR18][R12.64] ;  /* 0x000000120c0b9981 */ /* 0x000124000c1e1100 */
[----:B0-----:R-:W-:Y:S02]  /*16400*/  PRMT R12, RZ, 0x7610, R12 ;  /* 0x00007610ff0c7816 */ /* 0x001fe4000000000c */
[----:B------:R-:W-:-:S05]  /*16410*/  IADD3 R14, P2, PT, R4, R14, RZ ;  /* 0x0000000e040e7210 */ /* 0x000fca0007f5e0ff */
[----:B------:R-:W-:Y:S01]  /*16420*/  IMAD.X R15, R88, 0x1, R15, P2 ;  /* 0x00000001580f7824 */ /* 0x000fe200010e060f */
[----:B------:R0:W-:Y:S04]  /*16430*/  STL [R1+0x378], R14 ;  /* 0x0003780e01007387 */ /* 0x0001e80000100800 */
[----:B------:R1:W-:Y:S04]  /*16440*/  STL [R1+0x374], R15 ;  /* 0x0003740f01007387 */ /* 0x0003e80000100800 */
[----:B------:R-:W4:Y:S04]  /*16450*/  LDL.LU R77, [R1+0x23c] ;  /* 0x00023c00014d7983 */ /* 0x000f280000300800 */
[----:B------:R-:W4:Y:S04]  /*16460*/  LDL.LU R68, [R1+0x240] ;  /* 0x0002400001447983 */ /* 0x000f280000300800 */
[----:B------:R0:W4:Y:S04]  /*16470*/  @!P1 LDG.E.U8 R12, desc[UR18][R14.64] ;  /* 0x000000120e0c9981 */ /* 0x000128000c1e1100 */
[----:B------:R-:W-:Y:S04]  /*16480*/  STS.U8 [R2+UR9+0x4000], R17 ;  /* 0x0040001102007988 */ /* 0x000fe80008000009 */
[----:B------:R-:W-:Y:S01]  /*16490*/  STS.U8 [R2+UR9+0x4400], R16 ;  /* 0x0044001002007988 */ /* 0x000fe20008000009 */
[----:B---3--:R-:W-:-:S05]  /*164a0*/  IADD3 R0, P2, PT, R4, R0, RZ ;  /* 0x0000000004007210 */ /* 0x008fca0007f5e0ff */
[----:B--2---:R-:W-:Y:S01]  /*164b0*/  IMAD.X R72, R88, 0x1, R72, P2 ;  /* 0x0000000158487824 */ /* 0x004fe200010e0648 */
[----:B------:R-:W-:Y:S01]  /*164c0*/  STL [R1+0x3b8], R0 ;  /* 0x0003b80001007387 */ /* 0x000fe20000100800 */
[----:B0-----:R-:W-:Y:S02]  /*164d0*/  @!P1 IMAD.MOV.U32 R14, RZ, RZ, R0 ;  /* 0x000000ffff0e9224 */ /* 0x001fe400078e0000 */
[----:B-1----:R-:W-:Y:S01]  /*164e0*/  @!P1 IMAD.MOV.U32 R15, RZ, RZ, R72 ;  /* 0x000000ffff0f9224 */ /* 0x002fe200078e0048 */
[----:B------:R0:W-:Y:S04]  /*164f0*/  STL [R1+0x3b4], R72 ;  /* 0x0003b44801007387 */ /* 0x0001e80000100800 */
[----:B0-----:R-:W2:Y:S01]  /*16500*/  LDL.LU R72, [R1+0x27c] ;  /* 0x00027c0001487983 */ /* 0x001ea20000300800 */
[----:B----4-:R-:W-:-:S03]  /*16510*/  IADD3 R71, P2, PT, R4, R71, RZ ;  /* 0x0000004704477210 */ /* 0x010fc60007f5e0ff */
[----:B------:R-:W3:Y:S02]  /*16520*/  LDL.LU R0, [R1+0x280] ;  /* 0x0002800001007983 */ /* 0x000ee40000300800 */
[----:B------:R-:W-:Y:S02]  /*16530*/  IMAD.X R76, R88, 0x1, R76, P2 ;  /* 0x00000001584c7824 */ /* 0x000fe400010e064c */
[----:B------:R-:W-:Y:S01]  /*16540*/  STL [R1+0x1e4], R71 ;  /* 0x0001e44701007387 */ /* 0x000fe20000100800 */
[----:B------:R-:W-:Y:S02]  /*16550*/  @!P1 IMAD.MOV.U32 R16, RZ, RZ, R71 ;  /* 0x000000ffff109224 */ /* 0x000fe400078e0047 */
[----:B------:R-:W-:Y:S01]  /*16560*/  @!P1 IMAD.MOV.U32 R17, RZ, RZ, R76 ;  /* 0x000000ffff119224 */ /* 0x000fe200078e004c */
[----:B------:R0:W-:Y:S04]  /*16570*/  STL [R1+0x1e0], R76 ;  /* 0x0001e04c01007387 */ /* 0x0001e80000100800 */
[----:B0-----:R-:W4:Y:S04]  /*16580*/  LDL.LU R76, [R1+0x2bc] ;  /* 0x0002bc00014c7983 */ /* 0x001f280000300800 */
[----:B------:R-:W4:Y:S01]  /*16590*/  LDL.LU R71, [R1+0x2c0] ;  /* 0x0002c00001477983 */ /* 0x000f220000300800 */
[----:B------:R-:W-:-:S06]  /*165a0*/  PRMT R13, RZ, 0x7610, R13 ;  /* 0x00007610ff0d7816 */ /* 0x000fcc000000000d */
[----:B------:R0:W4:Y:S02]  /*165b0*/  @!P1 LDG.E.U8 R13, desc[UR18][R14.64] ;  /* 0x000000120e0d9981 */ /* 0x000124000c1e1100 */
[----:B0-----:R-:W-:Y:S02]  /*165c0*/  PRMT R14, RZ, 0x7610, R14 ;  /* 0x00007610ff0e7816 */ /* 0x001fe4000000000e */
[----:B------:R-:W-:-:S04]  /*165d0*/  PRMT R15, RZ, 0x7610, R15 ;  /* 0x00007610ff0f7816 */ /* 0x000fc8000000000f */
[----:B------:R0:W4:Y:S01]  /*165e0*/  @!P1 LDG.E.U8 R14, desc[UR18][R16.64] ;  /* 0x00000012100e9981 */ /* 0x000122000c1e1100 */
[----:B------:R-:W-:-:S05]  /*165f0*/  IADD3 R68, P2, PT, R4, R68, RZ ;  /* 0x0000004404447210 */ /* 0x000fca0007f5e0ff */
[----:B------:R-:W-:Y:S01]  /*16600*/  IMAD.X R77, R88, 0x1, R77, P2 ;  /* 0x00000001584d7824 */ /* 0x000fe200010e064d */
[----:B------:R-:W-:Y:S01]  /*16610*/  STL [R1+0x240], R68 ;  /* 0x0002404401007387 */ /* 0x000fe20000100800 */
[----:B0-----:R-:W-:Y:S02]  /*16620*/  @!P1 IMAD.MOV.U32 R16, RZ, RZ, R68 ;  /* 0x000000ffff109224 */ /* 0x001fe400078e0044 */
[----:B------:R-:W-:Y:S01]  /*16630*/  @!P1 IMAD.MOV.U32 R17, RZ, RZ, R77 ;  /* 0x000000ffff119224 */ /* 0x000fe200078e004d */
[----:B------:R0:W-:Y:S04]  /*16640*/  STL [R1+0x23c], R77 ;  /* 0x00023c4d01007387 */ /* 0x0001e80000100800 */
[----:B------:R-:W-:Y:S04]  /*16650*/  STS.U8 [R2+UR9+0x4800], R19 ;  /* 0x0048001302007988 */ /* 0x000fe80008000009 */
[----:B------:R1:W4:Y:S04]  /*16660*/  @!P1 LDG.E.U8 R15, desc[UR18][R16.64] ;  /* 0x00000012100f9981 */ /* 0x000328000c1e1100 */
[----:B0-----:R-:W4:Y:S04]  /*16670*/  LDL.LU R77, [R1+0x2fc] ;  /* 0x0002fc00014d7983 */ /* 0x001f280000300800 */
[----:B------:R-:W4:Y:S01]  /*16680*/  LDL.LU R68, [R1+0x300] ;  /* 0x0003000001447983 */ /* 0x000f220000300800 */
[----:B-1----:R-:W-:-:S03]  /*16690*/  PRMT R16, RZ, 0x7610, R16 ;  /* 0x00007610ff107816 */ /* 0x002fc60000000010 */
[----:B------:R0:W-:Y:S01]  /*166a0*/  STS.U8 [R2+UR9+0x4c00], R18 ;  /* 0x004c001202007988 */ /* 0x0001e20008000009 */
[----:B---3--:R-:W-:-:S05]  /*166b0*/  IADD3 R0, P2, PT, R4, R0, RZ ;  /* 0x0000000004007210 */ /* 0x008fca0007f5e0ff */
[----:B--2---:R-:W-:Y:S01]  /*166c0*/  IMAD.X R72, R88, 0x1, R72, P2 ;  /* 0x0000000158487824 */ /* 0x004fe200010e0648 */
[----:B------:R-:W-:Y:S01]  /*166d0*/  STL [R1+0x280], R0 ;  /* 0x0002800001007387 */ /* 0x000fe20000100800 */
[----:B0-----:R-:W-:Y:S02]  /*166e0*/  @!P1 IMAD.MOV.U32 R18, RZ, RZ, R0 ;  /* 0x000000ffff129224 */ /* 0x001fe400078e0000 */
[----:B------:R-:W-:Y:S01]  /*166f0*/  @!P1 IMAD.MOV.U32 R19, RZ, RZ, R72 ;  /* 0x000000ffff139224 */ /* 0x000fe200078e0048 */
[----:B------:R0:W-:Y:S04]  /*16700*/  STL [R1+0x27c], R72 ;  /* 0x00027c4801007387 */ /* 0x0001e80000100800 */
[----:B------:R1:W2:Y:S04]  /*16710*/  @!P1 LDG.E.U8 R16, desc[UR18][R18.64] ;  /* 0x0000001212109981 */ /* 0x0002a8000c1e1100 */
[----:B0-----:R-:W3:Y:S01]  /*16720*/  LDL.LU R72, [R1+0x33c] ;  /* 0x00033c0001487983 */ /* 0x001ee20000300800 */
[----:B----4-:R-:W-:-:S03]  /*16730*/  IADD3 R71, P2, PT, R4, R71, RZ ;  /* 0x0000004704477210 */ /* 0x010fc60007f5e0ff */
[----:B------:R-:W4:Y:S02]  /*16740*/  LDL.LU R0, [R1+0x340] ;  /* 0x0003400001007983 */ /* 0x000f240000300800 */
[----:B------:R-:W-:Y:S02]  /*16750*/  IMAD.X R76, R88, 0x1, R76, P2 ;  /* 0x00000001584c7824 */ /* 0x000fe400010e064c */
[----:B------:R-:W-:Y:S01]  /*16760*/  STL [R1+0x2c0], R71 ;  /* 0x0002c04701007387 */ /* 0x000fe20000100800 */
[----:B-1----:R-:W-:Y:S02]  /*16770*/  @!P1 IMAD.MOV.U32 R18, RZ, RZ, R71 ;  /* 0x000000ffff129224 */ /* 0x002fe400078e0047 */
[----:B------:R-:W-:Y:S01]  /*16780*/  @!P1 IMAD.MOV.U32 R19, RZ, RZ, R76 ;  /* 0x000000ffff139224 */ /* 0x000fe200078e004c */
[----:B------:R0:W-:Y:S04]  /*16790*/  STL [R1+0x2bc], R76 ;  /* 0x0002bc4c01007387 */ /* 0x0001e80000100800 */
[----:B0-----:R-:W2:Y:S04]  /*167a0*/  LDL.LU R76, [R1+0x37c] ;  /* 0x00037c00014c7983 */ /* 0x001ea80000300800 */
[----:B------:R-:W2:Y:S01]  /*167b0*/  LDL.LU R71, [R1+0x380] ;  /* 0x0003800001477983 */ /* 0x000ea20000300800 */
[----:B------:R-:W-:-:S03]  /*167c0*/  PRMT R17, RZ, 0x7610, R17 ;  /* 0x00007610ff117816 */ /* 0x000fc60000000011 */
[----:B------:R-:W-:Y:S04]  /*167d0*/  STS.U8 [R2+UR9+0x5000], R21 ;  /* 0x0050001502007988 */ /* 0x000fe80008000009 */
[----:B------:R0:W2:Y:S04]  /*167e0*/  @!P1 LDG.E.U8 R17, desc[UR18][R18.64] ;  /* 0x0000001212119981 */ /* 0x0000a8000c1e1100 */
[----:B------:R1:W-:Y:S01]  /*167f0*/  STS.U8 [R2+UR9+0x5400], R20 ;  /* 0x0054001402007988 */ /* 0x0003e20008000009 */
[----:B0-----:R-:W-:Y:S02]  /*16800*/  PRMT R18, RZ, 0x7610, R18 ;  /* 0x00007610ff127816 */ /* 0x001fe40000000012 */
[----:B------:R-:W-:-:S05]  /*16810*/  IADD3 R68, P2, PT, R4, R68, RZ ;  /* 0x0000004404447210 */ /* 0x000fca0007f5e0ff */
[----:B------:R-:W-:Y:S01]  /*16820*/  IMAD.X R77, R88, 0x1, R77, P2 ;  /* 0x00000001584d7824 */ /* 0x000fe200010e064d */
[----:B------:R0:W-:Y:S01]  /*16830*/  STL [R1+0x300], R68 ;  /* 0x0003004401007387 */ /* 0x0001e20000100800 */
[----:B-1----:R-:W-:Y:S02]  /*16840*/  @!P1 IMAD.MOV.U32 R20, RZ, RZ, R68 ;  /* 0x000000ffff149224 */ /* 0x002fe400078e0044 */
[----:B------:R-:W-:Y:S01]  /*16850*/  @!P1 IMAD.MOV.U32 R21, RZ, RZ, R77 ;  /* 0x000000ffff159224 */ /* 0x000fe200078e004d */
[----:B------:R-:W-:Y:S04]  /*16860*/  STL [R1+0x2fc], R77 ;  /* 0x0002fc4d01007387 */ /* 0x000fe80000100800 */
[----:B------:R1:W2:Y:S04]  /*16870*/  @!P1 LDG.E.U8 R18, desc[UR18][R20.64] ;  /* 0x0000001214129981 */ /* 0x0002a8000c1e1100 */
[----:B0-----:R-:W2:Y:S04]  /*16880*/  LDL.LU R68, [R1+0x3c0] ;  /* 0x0003c00001447983 */ /* 0x001ea80000300800 */
[----:B------:R-:W-:Y:S04]  /*16890*/  STS.U8 [R2+UR9+0x5800], R23 ;  /* 0x0058001702007988 */ /* 0x000fe80008000009 */
[----:B------:R-:W-:Y:S01]  /*168a0*/  STS.U8 [R2+UR9+0x5c00], R22 ;  /* 0x005c001602007988 */ /* 0x000fe20008000009 */
[----:B----4-:R-:W-:-:S05]  /*168b0*/  IADD3 R0, P2, PT, R4, R0, RZ ;  /* 0x0000000004007210 */ /* 0x010fca0007f5e0ff */
[----:B---3--:R-:W-:Y:S01]  /*168c0*/  IMAD.X R72, R88, 0x1, R72, P2 ;  /* 0x0000000158487824 */ /* 0x008fe200010e0648 */
[----:B------:R-:W-:Y:S03]  /*168d0*/  STL [R1+0x340], R0 ;  /* 0x0003400001007387 */ /* 0x000fe60000100800 */
[----:B-1----:R-:W-:Y:S01]  /*168e0*/  @!P1 IMAD.MOV.U32 R21, RZ, RZ, R72 ;  /* 0x000000ffff159224 */ /* 0x002fe200078e0048 */
[----:B------:R0:W-:Y:S01]  /*168f0*/  STL [R1+0x33c], R72 ;  /* 0x00033c4801007387 */ /* 0x0001e20000100800 */
[----:B------:R-:W-:-:S03]  /*16900*/  @!P1 IMAD.MOV.U32 R20, RZ, RZ, R0 ;  /* 0x000000ffff149224 */ /* 0x000fc600078e0000 */
[----:B0-----:R-:W3:Y:S01]  /*16910*/  LDL.LU R72, [R1+0x3bc] ;  /* 0x0003bc0001487983 */ /* 0x001ee20000300800 */
[----:B--2---:R-:W-:-:S03]  /*16920*/  IADD3 R71, P2, PT, R4, R71, RZ ;  /* 0x0000004704477210 */ /* 0x004fc60007f5e0ff */
[----:B------:R-:W2:Y:S02]  /*16930*/  LDL.LU R77, [R1+0x1e8] ;  /* 0x0001e800014d7983 */ /* 0x000ea40000300800 */
[----:B------:R-:W-:Y:S02]  /*16940*/  IMAD.X R76, R88, 0x1, R76, P2 ;  /* 0x00000001584c7824 */ /* 0x000fe400010e064c */
[----:B------:R-:W4:Y:S01]  /*16950*/  LDL.LU R0, [R1+0x1ec] ;  /* 0x0001ec0001007983 */ /* 0x000f220000300800 */
[----:B------:R-:W-:Y:S02]  /*16960*/  @!P1 IMAD.MOV.U32 R22, RZ, RZ, R71 ;  /* 0x000000ffff169224 */ /* 0x000fe400078e0047 */
[----:B------:R-:W-:Y:S01]  /*16970*/  @!P1 IMAD.MOV.U32 R23, RZ, RZ, R76 ;  /* 0x000000ffff179224 */ /* 0x000fe200078e004c */
[----:B------:R-:W-:Y:S04]  /*16980*/  STL [R1+0x380], R71 ;  /* 0x0003804701007387 */ /* 0x000fe80000100800 */
[----:B------:R0:W-:Y:S04]  /*16990*/  STL [R1+0x37c], R76 ;  /* 0x00037c4c01007387 */ /* 0x0001e80000100800 */
[----:B0-----:R-:W2:Y:S04]  /*169a0*/  LDL.LU R76, [R1+0x244] ;  /* 0x00024400014c7983 */ /* 0x001ea80000300800 */
[----:B------:R-:W2:Y:S01]  /*169b0*/  LDL.LU R71, [R1+0x248] ;  /* 0x0002480001477983 */ /* 0x000ea20000300800 */
[----:B------:R-:W-:-:S06]  /*169c0*/  PRMT R19, RZ, 0x7610, R19 ;  /* 0x00007610ff137816 */ /* 0x000fcc0000000013 */
[----:B------:R0:W2:Y:S02]  /*169d0*/  @!P1 LDG.E.U8 R19, desc[UR18][R20.64] ;  /* 0x0000001214139981 */ /* 0x0000a4000c1e1100 */
[----:B0-----:R-:W-:Y:S02]  /*169e0*/  PRMT R20, RZ, 0x7610, R20 ;  /* 0x00007610ff147816 */ /* 0x001fe40000000014 */
[----:B------:R-:W-:-:S04]  /*169f0*/  IADD3 R68, P2, PT, R4, R68, RZ ;  /* 0x0000004404447210 */ /* 0x000fc80007f5e0ff */
[----:B------:R0:W2:Y:S01]  /*16a00*/  @!P1 LDG.E.U8 R20, desc[UR18][R22.64] ;  /* 0x0000001216149981 */ /* 0x0000a2000c1e1100 */
[----:B------:R-:W-:-:S03]  /*16a10*/  PRMT R21, RZ, 0x7610, R21 ;  /* 0x00007610ff157816 */ /* 0x000fc60000000015 */
[----:B------:R-:W-:Y:S01]  /*16a20*/  STL [R1+0x3c0], R68 ;  /* 0x0003c04401007387 */ /* 0x000fe20000100800 */
[----:B0-----:R-:W-:-:S03]  /*16a30*/  @!P1 IMAD.MOV.U32 R22, RZ, RZ, R68 ;  /* 0x000000ffff169224 */ /* 0x001fc600078e0044 */
[----:B------:R-:W-:Y:S04]  /*16a40*/  STS.U8 [R2+UR9+0x6000], R25 ;  /* 0x0060001902007988 */ /* 0x000fe80008000009 */
[----:B------:R-:W-:Y:S01]  /*16a50*/  STS.U8 [R2+UR9+0x6400], R24 ;  /* 0x0064001802007988 */ /* 0x000fe20008000009 */
[----:B---3--:R-:W-:-:S04]  /*16a60*/  IMAD.X R72, R88, 0x1, R72, P2 ;  /* 0x0000000158487824 */ /* 0x008fc800010e0648 */
[----:B------:R-:W-:Y:S01]  /*16a70*/  @!P1 IMAD.MOV.U32 R23, RZ, RZ, R72 ;  /* 0x000000ffff179224 */ /* 0x000fe200078e0048 */
[----:B------:R0:W-:Y:S01]  /*16a80*/  STL [R1+0x3bc], R72 ;  /* 0x0003bc4801007387 */ /* 0x0001e20000100800 */
[----:B----4-:R-:W-:-:S03]  /*16a90*/  IADD3 R0, P2, PT, R4, R0, RZ ;  /* 0x0000000004007210 */ /* 0x010fc60007f5e0ff */
[----:B------:R1:W3:Y:S02]  /*16aa0*/  @!P1 LDG.E.U8 R21, desc[UR18][R22.64] ;  /* 0x0000001216159981 */ /* 0x0002e4000c1e1100 */
[----:B--2---:R-:W-:Y:S02]  /*16ab0*/  IMAD.X R77, R88, 0x1, R77, P2 ;  /* 0x00000001584d7824 */ /* 0x004fe400010e064d */
[----:B0-----:R-:W2:Y:S04]  /*16ac0*/  LDL.LU R72, [R1+0x284] ;  /* 0x0002840001487983 */ /* 0x001ea80000300800 */
[----:B------:R-:W4:Y:S01]  /*16ad0*/  LDL.LU R68, [R1+0x288] ;  /* 0x0002880001447983 */ /* 0x000f220000300800 */
[----:B-1----:R-:W-:Y:S01]  /*16ae0*/  PRMT R22, RZ, 0x7610, R22 ;  /* 0x00007610ff167816 */ /* 0x002fe20000000016 */
[----:B------:R-:W-:-:S02]  /*16af0*/  @!P1 IMAD.MOV.U32 R24, RZ, RZ, R0 ;  /* 0x000000ffff189224 */ /* 0x000fc400078e0000 */
[----:B------:R0:W-:Y:S01]  /*16b00*/  STL [R1+0x1ec], R0 ;  /* 0x0001ec0001007387 */ /* 0x0001e20000100800 */
[----:B------:R-:W-:Y:S01]  /*16b10*/  @!P1 IMAD.MOV.U32 R25, RZ, RZ, R77 ;  /* 0x000000ffff199224 */ /* 0x000fe200078e004d */
[----:B------:R-:W-:Y:S02]  /*16b20*/  IADD3 R71, P2, PT, R4, R71, RZ ;  /* 0x0000004704477210 */ /* 0x000fe40007f5e0ff */
[----:B------:R-:W-:Y:S03]  /*16b30*/  STL [R1+0x1e8], R77 ;  /* 0x0001e84d01007387 */ /* 0x000fe60000100800 */
[----:B------:R-:W-:Y:S01]  /*16b40*/  IMAD.X R76, R88, 0x1, R76, P2 ;  /* 0x00000001584c7824 */ /* 0x000fe200010e064c */
[----:B0-----:R-:W3:Y:S04]  /*16b50*/  LDL.LU R0, [R1+0x2c8] ;  /* 0x0002c80001007983 */ /* 0x001ee80000300800 */
[----:B------:R0:W3:Y:S04]  /*16b60*/  @!P1 LDG.E.U8 R22, desc[UR18][R24.64] ;  /* 0x0000001218169981 */ /* 0x0000e8000c1e1100 */
[----:B------:R-:W-:Y:S04]  /*16b70*/  STL [R1+0x248], R71 ;  /* 0x0002484701007387 */ /* 0x000fe80000100800 */
[----:B------:R1:W-:Y:S01]  /*16b80*/  STL [R1+0x244], R76 ;  /* 0x0002444c01007387 */ /* 0x0003e20000100800 */
[----:B0-----:R-:W-:-:S03]  /*16b90*/  @!P1 IMAD.MOV.U32 R25, RZ, RZ, R76 ;  /* 0x000000ffff199224 */ /* 0x001fc600078e004c */
[----:B-1----:R-:W3:Y:S01]  /*16ba0*/  LDL.LU R76, [R1+0x2c4] ;  /* 0x0002c400014c7983 */ /* 0x002ee20000300800 */
[----:B------:R-:W-:Y:S01]  /*16bb0*/  PRMT R23, RZ, 0x7610, R23 ;  /* 0x00007610ff177816 */ /* 0x000fe20000000017 */
[----:B------:R-:W-:Y:S02]  /*16bc0*/  @!P1 IMAD.MOV.U32 R24, RZ, RZ, R71 ;  /* 0x000000ffff189224 */ /* 0x000fe400078e0047 */
[----:B------:R-:W3:Y:S04]  /*16bd0*/  LDL.LU R71, [R1+0x308] ;  /* 0x0003080001477983 */ /* 0x000ee80000300800 */
[----:B------:R-:W-:Y:S04]  /*16be0*/  STS.U8 [R2+UR9+0x6800], R27 ;  /* 0x0068001b02007988 */ /* 0x000fe80008000009 */
[----:B------:R0:W3:Y:S04]  /*16bf0*/  @!P1 LDG.E.U8 R23, desc[UR18][R24.64] ;  /* 0x0000001218179981 */ /* 0x0000e8000c1e1100 */
[----:B------:R1:W-:Y:S01]  /*16c00*/  STS.U8 [R2+UR9+0x6c00], R26 ;  /* 0x006c001a02007988 */ /* 0x0003e20008000009 */
[----:B0-----:R-:W-:-:S02]  /*16c10*/  PRMT R24, RZ, 0x7610, R24 ;  /* 0x00007610ff187816 */ /* 0x001fc40000000018 */
[----:B----4-:R-:W-:-:S05]  /*16c20*/  IADD3 R68, P2, PT, R4, R68, RZ ;  /* 0x0000004404447210 */ /* 0x010fca0007f5e0ff */
[----:B--2---:R-:W-:Y:S01]  /*16c30*/  IMAD.X R72, R88, 0x1, R72, P2 ;  /* 0x0000000158487824 */ /* 0x004fe200010e0648 */
[----:B------:R-:W-:Y:S01]  /*16c40*/  STL [R1+0x288], R68 ;  /* 0x0002884401007387 */ /* 0x000fe20000100800 */
[----:B-1----:R-:W-:Y:S02]  /*16c50*/  @!P1 IMAD.MOV.U32 R26, RZ, RZ, R68 ;  /* 0x000000ffff1a9224 */ /* 0x002fe400078e0044 */
[----:B------:R-:W-:Y:S01]  /*16c60*/  @!P1 IMAD.MOV.U32 R27, RZ, RZ, R72 ;  /* 0x000000ffff1b9224 */ /* 0x000fe200078e0048 */
[----:B------:R0:W-:Y:S04]  /*16c70*/  STL [R1+0x284], R72 ;  /* 0x0002844801007387 */ /* 0x0001e80000100800 */
[----:B------:R-:W2:Y:S01]  /*16c80*/  LDL.LU R77, [R1+0x304] ;  /* 0x00030400014d7983 */ /* 0x000ea20000300800 */
[----:B---3--:R-:W-:-:S03]  /*16c90*/  IADD3 R0, P2, PT, R4, R0, RZ ;  /* 0x0000000004007210 */ /* 0x008fc60007f5e0ff */
[----:B------:R1:W3:Y:S04]  /*16ca0*/  @!P1 LDG.E.U8 R24, desc[UR18][R26.64] ;  /* 0x000000121a189981 */ /* 0x0002e8000c1e1100 */
[----:B0-----:R-:W4:Y:S04]  /*16cb0*/  LDL.LU R72, [R1+0x344] ;  /* 0x0003440001487983 */ /* 0x001f280000300800 */
[----:B------:R-:W3:Y:S01]  /*16cc0*/  LDL.LU R68, [R1+0x348] ;  /* 0x0003480001447983 */ /* 0x000ee20000300800 */
[----:B-1----:R-:W-:-:S03]  /*16cd0*/  @!P1 IMAD.MOV.U32 R26, RZ, RZ, R0 ;  /* 0x000000ffff1a9224 */ /* 0x002fc600078e0000 */
[----:B------:R-:W-:Y:S01]  /*16ce0*/  STL [R1+0x2c8], R0 ;  /* 0x0002c80001007387 */ /* 0x000fe20000100800 */
[----:B------:R-:W-:-:S04]  /*16cf0*/  IMAD.X R76, R88, 0x1, R76, P2 ;  /* 0x00000001584c7824 */ /* 0x000fc800010e064c */
[----:B------:R-:W-:Y:S01]  /*16d00*/  @!P1 IMAD.MOV.U32 R27, RZ, RZ, R76 ;  /* 0x000000ffff1b9224 */ /* 0x000fe200078e004c */
[----:B------:R0:W-:Y:S04]  /*16d10*/  STL [R1+0x2c4], R76 ;  /* 0x0002c44c01007387 */ /* 0x0001e80000100800 */
[----:B0-----:R-:W4:Y:S04]  /*16d20*/  LDL.LU R76, [R1+0x384] ;  /* 0x00038400014c7983 */ /* 0x001f280000300800 */
[----:B------:R-:W4:Y:S01]  /*16d30*/  LDL.LU R0, [R1+0x388] ;  /* 0x0003880001007983 */ /* 0x000f220000300800 */
[----:B------:R-:W-:-:S02]  /*16d40*/  IADD3 R71, P2, PT, R4, R71, RZ ;  /* 0x0000004704477210 */ /* 0x000fc40007f5e0ff */
[----:B------:R-:W-:Y:S01]  /*16d50*/  PRMT R25, RZ, 0x7610, R25 ;  /* 0x00007610ff197816 */ /* 0x000fe20000000019 */
[----:B------:R-:W-:Y:S04]  /*16d60*/  STS.U8 [R2+UR9+0x7000], R29 ;  /* 0x0070001d02007988 */ /* 0x000fe80008000009 */
[----:B------:R0:W-:Y:S04]  /*16d70*/  STS.U8 [R2+UR9+0x7400], R28 ;  /* 0x0074001c02007988 */ /* 0x0001e80008000009 */
[----:B------:R1:W-:Y:S04]  /*16d80*/  STL [R1+0x308], R71 ;  /* 0x0003084701007387 */ /* 0x0003e80000100800 */
[----:B------:R1:W4:Y:S01]  /*16d90*/  @!P1 LDG.E.U8 R25, desc[UR18][R26.64] ;  /* 0x000000121a199981 */ /* 0x000322000c1e1100 */
[----:B0-----:R-:W-:Y:S01]  /*16da0*/  @!P1 IMAD.MOV.U32 R28, RZ, RZ, R71 ;  /* 0x000000ffff1c9224 */ /* 0x001fe200078e0047 */
[----:B-1----:R-:W-:-:S02]  /*16db0*/  PRMT R26, RZ, 0x7610, R26 ;  /* 0x00007610ff1a7816 */ /* 0x002fc4000000001a */
[----:B------:R-:W-:Y:S04]  /*16dc0*/  STS.U8 [R2+UR9+0x7800], R31 ;  /* 0x0078001f02007988 */ /* 0x000fe80008000009 */
[----:B------:R-:W-:Y:S01]  /*16dd0*/  STS.U8 [R2+UR9+0x7c00], R30 ;  /* 0x007c001e02007988 */ /* 0x000fe20008000009 */
[----:B--2---:R-:W-:-:S05]  /*16de0*/  IMAD.X R77, R88, 0x1, R77, P2 ;  /* 0x00000001584d7824 */ /* 0x004fca00010e064d */
[----:B------:R0:W-:Y:S01]  /*16df0*/  STL [R1+0x304], R77 ;  /* 0x0003044d01007387 */ /* 0x0001e20000100800 */
[----:B---3--:R-:W-:-:S03]  /*16e00*/  IADD3 R68, P2, PT, R4, R68, RZ ;  /* 0x0000004404447210 */ /* 0x008fc60007f5e0ff */
[----:B------:R-:W2:Y:S01]  /*16e10*/  LDL.LU R71, [R1+0x3c4] ;  /* 0x0003c40001477983 */ /* 0x000ea20000300800 */
[----:B------:R-:W-:Y:S02]  /*16e20*/  @!P1 IMAD.MOV.U32 R29, RZ, RZ, R77 ;  /* 0x000000ffff1d9224 */ /* 0x000fe400078e004d */
[----:B----4-:R-:W-:Y:S01]  /*16e30*/  IMAD.X R72, R88, 0x1, R72, P2 ;  /* 0x0000000158487824 */ /* 0x010fe200010e0648 */
[----:B------:R-:W-:Y:S04]  /*16e40*/  STL [R1+0x348], R68 ;  /* 0x0003484401007387 */ /* 0x000fe80000100800 */
[----:B------:R1:W-:Y:S04]  /*16e50*/  STL [R1+0x344], R72 ;  /* 0x0003444801007387 */ /* 0x0003e80000100800 */
[----:B0-----:R-:W3:Y:S04]  /*16e60*/  LDL.LU R77, [R1+0x1f4] ;  /* 0x0001f400014d7983 */ /* 0x001ee80000300800 */
[----:B------:R0:W4:Y:S01]  /*16e70*/  @!P1 LDG.E.U8 R26, desc[UR18][R28.64] ;  /* 0x000000121c1a9981 */ /* 0x000122000c1e1100 */
[----:B------:R-:W-:Y:S01]  /*16e80*/  IADD3 R0, P2, PT, R4, R0, RZ ;  /* 0x0000000004007210 */ /* 0x000fe20007f5e0ff */
[----:B0-----:R-:W-:-:S02]  /*16e90*/  @!P1 IMAD.MOV.U32 R29, RZ, RZ, R72 ;  /* 0x000000ffff1d9224 */ /* 0x001fc400078e0048 */
[----:B-1----:R-:W4:Y:S02]  /*16ea0*/  LDL.LU R72, [R1+0x210] ;  /* 0x0002100001487983 */ /* 0x002f240000300800 */
[----:B------:R-:W-:Y:S02]  /*16eb0*/  IMAD.X R76, R88, 0x1, R76, P2 ;  /* 0x00000001584c7824 */ /* 0x000fe400010e064c */
[----:B------:R-:W-:Y:S01]  /*16ec0*/  STL [R1+0x388], R0 ;  /* 0x0003880001007387 */ /* 0x000fe20000100800 */
[----:B------:R-:W-:Y:S02]  /*16ed0*/  @!P1 IMAD.MOV.U32 R30, RZ, RZ, R0 ;  /* 0x000000ffff1e9224 */ /* 0x000fe400078e0000 */
[----:B------:R-:W-:Y:S01]  /*16ee0*/  @!P1 IMAD.MOV.U32 R31, RZ, RZ, R76 ;  /* 0x000000ffff1f9224 */ /* 0x000fe200078e004c */
[----:B------:R0:W-:Y:S04]  /*16ef0*/  STL [R1+0x384], R76 ;  /* 0x0003844c01007387 */ /* 0x0001e80000100800 */
[----:B------:R-:W4:Y:S04]  /*16f00*/  LDL.LU R78, [R1+0x1f0] ;  /* 0x0001f000014e7983 */ /* 0x000f280000300800 */
[----:B0-----:R-:W4:Y:S04]  /*16f10*/  LDL.LU R76, [R1+0x24c] ;  /* 0x00024c00014c7983 */ /* 0x001f280000300800 */
[----:B------:R-:W4:Y:S01]  /*16f20*/  LDL.LU R0, [R1+0x250] ;  /* 0x0002500001007983 */ /* 0x000f220000300800 */
[----:B------:R-:W-:-:S02]  /*16f30*/  @!P1 IMAD.MOV.U32 R28, RZ, RZ, R68 ;  /* 0x000000ffff1c9224 */ /* 0x000fc400078e0044 */
[----:B------:R-:W0:Y:S01]  /*16f40*/  S2R R68, SR_TID.X ;  /* 0x0000000000447919 */ /* 0x000e220000002100 */
[----:B------:R-:W-:-:S06]  /*16f50*/  PRMT R27, RZ, 0x7610, R27 ;  /* 0x00007610ff1b7816 */ /* 0x000fcc000000001b */
[----:B------:R1:W4:Y:S02]  /*16f60*/  @!P1 LDG.E.U8 R27, desc[UR18][R28.64] ;  /* 0x000000121c1b9981 */ /* 0x000324000c1e1100 */
[----:B-1----:R-:W-:Y:S02]  /*16f70*/  PRMT R28, RZ, 0x7610, R28 ;  /* 0x00007610ff1c7816 */ /* 0x002fe4000000001c */
[----:B------:R-:W-:-:S04]  /*16f80*/  PRMT R29, RZ, 0x7610, R29 ;  /* 0x00007610ff1d7816 */ /* 0x000fc8000000001d */
[----:B------:R1:W4:Y:S01]  /*16f90*/  @!P1 LDG.E.U8 R28, desc[UR18][R30.64] ;  /* 0x000000121e1c9981 */ /* 0x000322000c1e1100 */
[----:B0-----:R-:W-:-:S04]  /*16fa0*/  LOP3.LUT R68, R68, 0x7f, RZ, 0xc0, !PT ;  /* 0x0000007f44447812 */ /* 0x001fc800078ec0ff */
[----:B------:R-:W-:-:S05]  /*16fb0*/  LOP3.LUT R68, R68, 0x10, RZ, 0x3c, !PT ;  /* 0x0000001044447812 */ /* 0x000fca00078e3cff */
[----:B------:R-:W-:Y:S04]  /*16fc0*/  STS.U8 [R68+UR9+0x4080], R33 ;  /* 0x0040802144007988 */ /* 0x000fe80008000009 */
[----:B------:R-:W-:Y:S01]  /*16fd0*/  STS.U8 [R68+UR9+0x4480], R32 ;  /* 0x0044802044007988 */ /* 0x000fe20008000009 */
[----:B--2---:R-:W-:-:S05]  /*16fe0*/  IADD3 R71, P2, PT, R4, R71, RZ ;  /* 0x0000004704477210 */ /* 0x004fca0007f5e0ff */
[----:B------:R-:W-:Y:S01]  /*16ff0*/  STL [R1+0x3c4], R71 ;  /* 0x0003c44701007387 */ /* 0x000fe20000100800 */
[----:B-1----:R-:W-:Y:S02]  /*17000*/  @!P1 IMAD.MOV.U32 R30, RZ, RZ, R71 ;  /* 0x000000ffff1e9224 */ /* 0x002fe400078e0047 */
[----:B---3--:R-:W-:-:S04]  /*17010*/  IMAD.X R77, R88, 0x1, R77, P2 ;  /* 0x00000001584d7824 */ /* 0x008fc800010e064d */
[----:B------:R-:W-:Y:S01]  /*17020*/  @!P1 IMAD.MOV.U32 R31, RZ, RZ, R77 ;  /* 0x000000ffff1f9224 */ /* 0x000fe200078e004d */
[----:B------:R0:W-:Y:S04]  /*17030*/  STL [R1+0x1f4], R77 ;  /* 0x0001f44d01007387 */ /* 0x0001e80000100800 */
[----:B------:R1:W2:Y:S04]  /*17040*/  @!P1 LDG.E.U8 R29, desc[UR18][R30.64] ;  /* 0x000000121e1d9981 */ /* 0x0002a8000c1e1100 */
[----:B0-----:R-:W3:Y:S04]  /*17050*/  LDL.LU R77, [R1+0x28c] ;  /* 0x00028c00014d7983 */ /* 0x001ee80000300800 */
[----:B------:R-:W2:Y:S01]  /*17060*/  LDL.LU R71, [R1+0x290] ;  /* 0x0002900001477983 */ /* 0x000ea20000300800 */
[----:B----4-:R-:W-:-:S02]  /*17070*/  IADD3 R72, P2, PT, R4, R72, RZ ;  /* 0x0000004804487210 */ /* 0x010fc40007f5e0ff */
[----:B-1----:R-:W-:-:S03]  /*17080*/  PRMT R30, RZ, 0x7610, R30 ;  /* 0x00007610ff1e7816 */ /* 0x002fc6000000001e */
[----:B------:R0:W-:Y:S01]  /*17090*/  STL [R1+0x210], R72 ;  /* 0x0002104801007387 */ /* 0x0001e20000100800 */
[----:B------:R-:W-:Y:S02]  /*170a0*/  @!P1 IMAD.MOV.U32 R32, RZ, RZ, R72 ;  /* 0x000000ffff209224 */ /* 0x000fe400078e0048 */
[----:B------:R-:W-:-:S04]  /*170b0*/  IMAD.X R78, R88, 0x1, R78, P2 ;  /* 0x00000001584e7824 */ /* 0x000fc800010e064e */
[----:B------:R-:W-:Y:S01]  /*170c0*/  @!P1 IMAD.MOV.U32 R33, RZ, RZ, R78 ;  /* 0x000000ffff219224 */ /* 0x000fe200078e004e */
[----:B------:R-:W-:Y:S04]  /*170d0*/  STL [R1+0x1f0], R78 ;  /* 0x0001f04e01007387 */ /* 0x000fe80000100800 */
[----:B0-----:R-:W4:Y:S01]  /*170e0*/  LDL.LU R72, [R1+0x2d0] ;  /* 0x0002d00001487983 */ /* 0x001f220000300800 */
[----:B------:R-:W-:-:S03]  /*170f0*/  IADD3 R0, P2, PT, R4, R0, RZ ;  /* 0x0000000004007210 */ /* 0x000fc60007f5e0ff */
[----:B------:R0:W4:Y:S02]  /*17100*/  @!P1 LDG.E.U8 R30, desc[UR18][R32.64] ;  /* 0x00000012201e9981 */ /* 0x000124000c1e1100 */
[----:B------:R-:W-:Y:S02]  /*17110*/  IMAD.X R76, R88, 0x1, R76, P2 ;  /* 0x00000001584c7824 */ /* 0x000fe400010e064c */
[----:B------:R-:W-:Y:S04]  /*17120*/  STL [R1+0x250], R0 ;  /* 0x0002500001007387 */ /* 0x000fe80000100800 */
[----:B------:R1:W-:Y:S01]  /*17130*/  STL [R1+0x24c], R76 ;  /* 0x00024c4c01007387 */ /* 0x0003e20000100800 */
[----:B0-----:R-:W-:-:S03]  /*17140*/  @!P1 IMAD.MOV.U32 R33, RZ, RZ, R76 ;  /* 0x000000ffff219224 */ /* 0x001fc600078e004c */
[----:B-1----:R-:W4:Y:S01]  /*17150*/  LDL.LU R76, [R1+0x2cc] ;  /* 0x0002cc00014c7983 */ /* 0x002f220000300800 */
[----:B------:R-:W-:Y:S01]  /*17160*/  PRMT R31, RZ, 0x7610, R31 ;  /* 0x00007610ff1f7816 */ /* 0x000fe2000000001f */
[----:B------:R-:W-:Y:S02]  /*17170*/  @!P1 IMAD.MOV.U32 R32, RZ, RZ, R0 ;  /* 0x000000ffff209224 */ /* 0x000fe400078e0000 */
[----:B------:R-:W4:Y:S04]  /*17180*/  LDL.LU R0, [R1+0x310] ;  /* 0x0003100001007983 */ /* 0x000f280000300800 */
[----:B------:R-:W-:Y:S04]  /*17190*/  STS.U8 [R68+UR9+0x4880], R35 ;  /* 0x0048802344007988 */ /* 0x000fe80008000009 */
[----:B------:R0:W4:Y:S04]  /*171a0*/  @!P1 LDG.E.U8 R31, desc[UR18][R32.64] ;  /* 0x00000012201f9981 */ /* 0x000128000c1e1100 */
[----:B------:R1:W-:Y:S01]  /*171b0*/  STS.U8 [R68+UR9+0x4c80], R34 ;  /* 0x004c802244007988 */ /* 0x0003e20008000009 */
[----:B0-----:R-:W-:-:S02]  /*171c0*/  PRMT R32, RZ, 0x7610, R32 ;  /* 0x00007610ff207816 */ /* 0x001fc40000000020 */
[----:B--2---:R-:W-:-:S05]  /*171d0*/  IADD3 R71, P2, PT, R4, R71, RZ ;  /* 0x0000004704477210 */ /* 0x004fca0007f5e0ff */
[----:B---3--:R-:W-:Y:S01]  /*171e0*/  IMAD.X R77, R88, 0x1, R77, P2 ;  /* 0x00000001584d7824 */ /* 0x008fe200010e064d */
[----:B------:R-:W-:Y:S01]  /*171f0*/  STL [R1+0x290], R71 ;  /* 0x0002904701007387 */ /* 0x000fe20000100800 */
[----:B-1----:R-:W-:Y:S02]  /*17200*/  @!P1 IMAD.MOV.U32 R34, RZ, RZ, R71 ;  /* 0x000000ffff229224 */ /* 0x002fe400078e0047 */
[----:B------:R-:W-:Y:S01]  /*17210*/  @!P1 IMAD.MOV.U32 R35, RZ, RZ, R77 ;  /* 0x000000ffff239224 */ /* 0x000fe200078e004d */
[----:B------:R0:W-:Y:S04]  /*17220*/  STL [R1+0x28c], R77 ;  /* 0x00028c4d01007387 */ /* 0x0001e80000100800 */
[----:B------:R1:W2:Y:S04]  /*17230*/  @!P1 LDG.E.U8 R32, desc[UR18][R34.64] ;  /* 0x0000001222209981 */ /* 0x0002a8000c1e1100 */
[----:B0-----:R-:W3:Y:S01]  /*17240*/  LDL.LU R77, [R1+0x30c] ;  /* 0x00030c00014d7983 */ /* 0x001ee20000300800 */
[----:B----4-:R-:W-:-:S03]  /*17250*/  IADD3 R72, P2, PT, R4, R72, RZ ;  /* 0x0000004804487210 */ /* 0x010fc60007f5e0ff */
[----:B------:R-:W4:Y:S04]  /*17260*/  LDL.LU R78, [R1+0x34c] ;  /* 0x00034c00014e7983 */ /* 0x000f280000300800 */
[----:B------:R-:W2:Y:S01]  /*17270*/  LDL.LU R71, [R1+0x350] ;  /* 0x0003500001477983 */ /* 0x000ea20000300800 */
        /* <DEDUP_REMOVED lines=10> */
[----:B------:R-:W-:Y:S04]  /*17320*/  STL [R1+0x310], R0 ;  /* 0x0003100001007387 */ /* 0x000fe80000100800 */
[----:B------:R0:W-:Y:S04]  /*17330*/  STS.U8 [R68+UR9+0x5480], R36 ;  /* 0x0054802444007988 */ /* 0x0001e80008000009 */
[----:B------:R1:W4:Y:S01]  /*17340*/  @!P1 LDG.E.U8 R33, desc[UR18][R34.64] ;  /* 0x0000001222219981 */ /* 0x000322000c1e1100 */
[----:B0-----:R-:W-:Y:S01]  /*17350*/  @!P1 IMAD.MOV.U32 R36, RZ, RZ, R0 ;  /* 0x000000ffff249224 */ /* 0x001fe200078e0000 */
[----:B-1----:R-:W-:-:S02]  /*17360*/  PRMT R34, RZ, 0x7610, R34 ;  /* 0x00007610ff227816 */ /* 0x002fc40000000022 */
[----:B------:R-:W-:Y:S01]  /*17370*/  STS.U8 [R68+UR9+0x5880], R39 ;  /* 0x0058802744007988 */ /* 0x000fe20008000009 */
[----:B---3--:R-:W-:-:S04]  /*17380*/  IMAD.X R77, R88, 0x1, R77, P2 ;  /* 0x00000001584d7824 */ /* 0x008fc800010e064d */
[----:B------:R-:W-:Y:S01]  /*17390*/  @!P1 IMAD.MOV.U32 R37, RZ, RZ, R77 ;  /* 0x000000ffff259224 */ /* 0x000fe200078e004d */
[----:B------:R0:W-:Y:S01]  /*173a0*/  STL [R1+0x30c], R77 ;  /* 0x00030c4d01007387 */ /* 0x0001e20000100800 */
[----:B--2---:R-:W-:-:S03]  /*173b0*/  IADD3 R71, P2, PT, R4, R71, RZ ;  /* 0x0000004704477210 */ /* 0x004fc60007f5e0ff */
[----:B------:R1:W2:Y:S02]  /*173c0*/  @!P1 LDG.E.U8 R34, desc[UR18][R36.64] ;  /* 0x0000001224229981 */ /* 0x0002a4000c1e1100 */
[----:B----4-:R-:W-:Y:S02]  /*173d0*/  IMAD.X R78, R88, 0x1, R78, P2 ;  /* 0x00000001584e7824 */ /* 0x010fe400010e064e */
[----:B0-----:R-:W3:Y:S04]  /*173e0*/  LDL.LU R77, [R1+0x1fc] ;  /* 0x0001fc00014d7983 */ /* 0x001ee80000300800 */
[----:B------:R-:W4:Y:S01]  /*173f0*/  LDL.LU R0, [R1+0x3c8] ;  /* 0x0003c80001007983 */ /* 0x000f220000300800 */
[----:B-1----:R-:W-:-:S03]  /*17400*/  @!P1 IMAD.MOV.U32 R36, RZ, RZ, R71 ;  /* 0x000000ffff249224 */ /* 0x002fc600078e0047 */
[----:B------:R0:W-:Y:S04]  /*17410*/  STL [R1+0x350], R71 ;  /* 0x0003504701007387 */ /* 0x0001e80000100800 */
[----:B------:R-:W-:Y:S04]  /*17420*/  STL [R1+0x34c], R78 ;  /* 0x00034c4e01007387 */ /* 0x000fe80000100800 */
[----:B0-----:R-:W2:Y:S01]  /*17430*/  LDL.LU R71, [R1+0x218] ;  /* 0x0002180001477983 */ /* 0x001ea20000300800 */
[----:B------:R-:W-:-:S05]  /*17440*/  IADD3 R72, P2, PT, R4, R72, RZ ;  /* 0x0000004804487210 */ /* 0x000fca0007f5e0ff */
[----:B------:R-:W-:Y:S01]  /*17450*/  IMAD.X R76, R88, 0x1, R76, P2 ;  /* 0x00000001584c7824 */ /* 0x000fe200010e064c */
[----:B------:R-:W-:Y:S03]  /*17460*/  STL [R1+0x390], R72 ;  /* 0x0003904801007387 */ /* 0x000fe60000100800 */
[----:B------:R-:W-:Y:S01]  /*17470*/  @!P1 IMAD.MOV.U32 R39, RZ, RZ, R76 ;  /* 0x000000ffff279224 */ /* 0x000fe200078e004c */
[----:B------:R0:W-:Y:S04]  /*17480*/  STL [R1+0x38c], R76 ;  /* 0x00038c4c01007387 */ /* 0x0001e80000100800 */
[----:B0-----:R-:W2:Y:S01]  /*17490*/  LDL.LU R76, [R1+0x214] ;  /* 0x00021400014c7983 */ /* 0x001ea20000300800 */
[----:B------:R-:W-:Y:S01]  /*174a0*/  PRMT R35, RZ, 0x7610, R35 ;  /* 0x00007610ff237816 */ /* 0x000fe20000000023 */
[----:B------:R-:W-:-:S02]  /*174b0*/  @!P1 IMAD.MOV.U32 R37, RZ, RZ, R78 ;  /* 0x000000ffff259224 */ /* 0x000fc400078e004e */
[----:B------:R0:W-:Y:S04]  /*174c0*/  STS.U8 [R68+UR9+0x5c80], R38 ;  /* 0x005c802644007988 */ /* 0x0001e80008000009 */
[----:B------:R1:W2:Y:S01]  /*174d0*/  @!P1 LDG.E.U8 R35, desc[UR18][R36.64] ;  /* 0x0000001224239981 */ /* 0x0002a2000c1e1100 */
[----:B0-----:R-:W-:-:S03]  /*174e0*/  @!P1 IMAD.MOV.U32 R38, RZ, RZ, R72 ;  /* 0x000000ffff269224 */ /* 0x001fc600078e0048 */
[----:B------:R-:W2:Y:S01]  /*174f0*/  LDL.LU R72, [R1+0x258] ;  /* 0x0002580001487983 */ /* 0x000ea20000300800 */
[----:B-1----:R-:W-:-:S06]  /*17500*/  PRMT R36, RZ, 0x7610, R36 ;  /* 0x00007610ff247816 */ /* 0x002fcc0000000024 */
[----:B------:R0:W2:Y:S04]  /*17510*/  @!P1 LDG.E.U8 R36, desc[UR18][R38.64] ;  /* 0x0000001226249981 */ /* 0x0000a8000c1e1100 */
[----:B------:R-:W-:Y:S04]  /*17520*/  STS.U8 [R68+UR9+0x6080], R41 ;  /* 0x0060802944007988 */ /* 0x000fe80008000009 */
[----:B------:R-:W-:Y:S01]  /*17530*/  STS.U8 [R68+UR9+0x6480], R40 ;  /* 0x0064802844007988 */ /* 0x000fe20008000009 */
[----:B----4-:R-:W-:-:S05]  /*17540*/  IADD3 R0, P2, PT, R4, R0, RZ ;  /* 0x0000000004007210 */ /* 0x010fca0007f5e0ff */
[----:B---3--:R-:W-:Y:S01]  /*17550*/  IMAD.X R77, R88, 0x1, R77, P2 ;  /* 0x00000001584d7824 */ /* 0x008fe200010e064d */
[----:B------:R-:W-:Y:S03]  /*17560*/  STL [R1+0x3c8], R0 ;  /* 0x0003c80001007387 */ /* 0x000fe60000100800 */
[----:B0-----:R-:W-:Y:S01]  /*17570*/  @!P1 IMAD.MOV.U32 R39, RZ, RZ, R77 ;  /* 0x000000ffff279224 */ /* 0x001fe200078e004d */
[----:B------:R0:W-:Y:S01]  /*17580*/  STL [R1+0x1fc], R77 ;  /* 0x0001fc4d01007387 */ /* 0x0001e20000100800 */
[----:B--2---:R-:W-:Y:S01]  /*17590*/  IADD3 R71, P2, PT, R4, R71, RZ ;  /* 0x0000004704477210 */ /* 0x004fe20007f5e0ff */
[----:B------:R-:W-:Y:S02]  /*175a0*/  @!P1 IMAD.MOV.U32 R38, RZ, RZ, R0 ;  /* 0x000000ffff269224 */ /* 0x000fe400078e0000 */
[----:B0-----:R-:W2:Y:S04]  /*175b0*/  LDL.LU R77, [R1+0x254] ;  /* 0x00025400014d7983 */ /* 0x001ea80000300800 */
[----:B------:R-:W3:Y:S04]  /*175c0*/  LDL.LU R78, [R1+0x294] ;  /* 0x00029400014e7983 */ /* 0x000ee80000300800 */
[----:B------:R-:W4:Y:S01]  /*175d0*/  LDL.LU R0, [R1+0x298] ;  /* 0x0002980001007983 */ /* 0x000f220000300800 */
[----:B------:R-:W-:-:S03]  /*175e0*/  @!P1 IMAD.MOV.U32 R40, RZ, RZ, R71 ;  /* 0x000000ffff289224 */ /* 0x000fc600078e0047 */
[----:B------:R-:W-:Y:S01]  /*175f0*/  STL [R1+0x218], R71 ;  /* 0x0002184701007387 */ /* 0x000fe20000100800 */
[----:B------:R-:W-:-:S04]  /*17600*/  IMAD.X R76, R88, 0x1, R76, P2 ;  /* 0x00000001584c7824 */ /* 0x000fc800010e064c */
[----:B------:R-:W-:Y:S01]  /*17610*/  @!P1 IMAD.MOV.U32 R41, RZ, RZ, R76 ;  /* 0x000000ffff299224 */ /* 0x000fe200078e004c */
[----:B------:R0:W-:Y:S04]  /*17620*/  STL [R1+0x214], R76 ;  /* 0x0002144c01007387 */ /* 0x0001e80000100800 */
[----:B0-----:R-:W3:Y:S04]  /*17630*/  LDL.LU R76, [R1+0x2d4] ;  /* 0x0002d400014c7983 */ /* 0x001ee80000300800 */
[----:B------:R-:W3:Y:S01]  /*17640*/  LDL.LU R71, [R1+0x2d8] ;  /* 0x0002d80001477983 */ /* 0x000ee20000300800 */
[----:B------:R-:W-:-:S02]  /*17650*/  PRMT R37, RZ, 0x7610, R37 ;  /* 0x00007610ff257816 */ /* 0x000fc40000000025 */
[----:B------:R-:W-:-:S04]  /*17660*/  IADD3 R72, P2, PT, R4, R72, RZ ;  /* 0x0000004804487210 */ /* 0x000fc80007f5e0ff */
[----:B------:R0:W3:Y:S04]  /*17670*/  @!P1 LDG.E.U8 R37, desc[UR18][R38.64] ;  /* 0x0000001226259981 */ /* 0x0000e8000c1e1100 */
[----:B------:R-:W-:Y:S01]  /*17680*/  STL [R1+0x258], R72 ;  /* 0x0002584801007387 */ /* 0x000fe20000100800 */
[----:B0-----:R-:W-:Y:S02]  /*17690*/  PRMT R38, RZ, 0x7610, R38 ;  /* 0x00007610ff267816 */ /* 0x001fe40000000026 */
[----:B------:R-:W-:-:S04]  /*176a0*/  PRMT R39, RZ, 0x7610, R39 ;  /* 0x00007610ff277816 */ /* 0x000fc80000000027 */
[----:B------:R0:W3:Y:S04]  /*176b0*/  @!P1 LDG.E.U8 R38, desc[UR18][R40.64] ;  /* 0x0000001228269981 */ /* 0x0000e8000c1e1100 */
[----:B------:R-:W-:Y:S01]  /*176c0*/  STS.U8 [R68+UR9+0x6880], R43 ;  /* 0x0068802b44007988 */ /* 0x000fe20008000009 */
[----:B0-----:R-:W-:-:S03]  /*176d0*/  @!P1 IMAD.MOV.U32 R40, RZ, RZ, R72 ;  /* 0x000000ffff289224 */ /* 0x001fc600078e0048 */
[----:B------:R-:W-:Y:S01]  /*176e0*/  STS.U8 [R68+UR9+0x6c80], R42 ;  /* 0x006c802a44007988 */ /* 0x000fe20008000009 */
[----:B--2---:R-:W-:-:S04]  /*176f0*/  IMAD.X R77, R88, 0x1, R77, P2 ;  /* 0x00000001584d7824 */ /* 0x004fc800010e064d */
[----:B------:R-:W-:Y:S01]  /*17700*/  @!P1 IMAD.MOV.U32 R41, RZ, RZ, R77 ;  /* 0x000000ffff299224 */ /* 0x000fe200078e004d */
[----:B------:R0:W-:Y:S01]  /*17710*/  STL [R1+0x254], R77 ;  /* 0x0002544d01007387 */ /* 0x0001e20000100800 */
[----:B----4-:R-:W-:-:S03]  /*17720*/  IADD3 R0, P2, PT, R4, R0, RZ ;  /* 0x0000000004007210 */ /* 0x010fc60007f5e0ff */
[----:B------:R1:W2:Y:S02]  /*17730*/  @!P1 LDG.E.U8 R39, desc[UR18][R40.64] ;  /* 0x0000001228279981 */ /* 0x0002a4000c1e1100 */
[----:B---3--:R-:W-:Y:S02]  /*17740*/  IMAD.X R78, R88, 0x1, R78, P2 ;  /* 0x00000001584e7824 */ /* 0x008fe400010e064e */
[----:B0-----:R-:W3:Y:S04]  /*17750*/  LDL.LU R77, [R1+0x314] ;  /* 0x00031400014d7983 */ /* 0x001ee80000300800 */
[----:B------:R-:W4:Y:S01]  /*17760*/  LDL.LU R72, [R1+0x318] ;  /* 0x0003180001487983 */ /* 0x000f220000300800 */
[----:B-1----:R-:W-:Y:S01]  /*17770*/  PRMT R40, RZ, 0x7610, R40 ;  /* 0x00007610ff287816 */ /* 0x002fe20000000028 */
[----:B------:R-:W-:-:S02]  /*17780*/  @!P1 IMAD.MOV.U32 R42, RZ, RZ, R0 ;  /* 0x000000ffff2a9224 */ /* 0x000fc400078e0000 */
[----:B------:R0:W-:Y:S01]  /*17790*/  STL [R1+0x298], R0 ;  /* 0x0002980001007387 */ /* 0x0001e20000100800 */
[----:B------:R-:W-:-:S03]  /*177a0*/  @!P1 IMAD.MOV.U32 R43, RZ, RZ, R78 ;  /* 0x000000ffff2b9224 */ /* 0x000fc600078e004e */
[----:B------:R-:W-:Y:S04]  /*177b0*/  STL [R1+0x294], R78 ;  /* 0x0002944e01007387 */ /* 0x000fe80000100800 */
[----:B------:R1:W2:Y:S04]  /*177c0*/  @!P1 LDG.E.U8 R40, desc[UR18][R42.64] ;  /* 0x000000122a289981 */ /* 0x0002a8000c1e1100 */
[----:B0-----:R-:W2:Y:S01]  /*177d0*/  LDL.LU R0, [R1+0x358] ;  /* 0x0003580001007983 */ /* 0x001ea20000300800 */
[----:B------:R-:W-:-:S05]  /*177e0*/  IADD3 R71, P2, PT, R4, R71, RZ ;  /* 0x0000004704477210 */ /* 0x000fca0007f5e0ff */
[----:B------:R-:W-:Y:S01]  /*177f0*/  IMAD.X R76, R88, 0x1, R76, P2 ;  /* 0x00000001584c7824 */ /* 0x000fe200010e064c */
[----:B------:R-:W-:Y:S03]  /*17800*/  STL [R1+0x2d8], R71 ;  /* 0x0002d84701007387 */ /* 0x000fe60000100800 */
[----:B-1----:R-:W-:Y:S01]  /*17810*/  @!P1 IMAD.MOV.U32 R43, RZ, RZ, R76 ;  /* 0x000000ffff2b9224 */ /* 0x002fe200078e004c */
[----:B------:R0:W-:Y:S04]  /*17820*/  STL [R1+0x2d4], R76 ;  /* 0x0002d44c01007387 */ /* 0x0001e80000100800 */
[----:B0-----:R-:W2:Y:S01]  /*17830*/  LDL.LU R76, [R1+0x354] ;  /* 0x00035400014c7983 */ /* 0x001ea20000300800 */
[----:B------:R-:W-:Y:S01]  /*17840*/  PRMT R41, RZ, 0x7610, R41 ;  /* 0x00007610ff297816 */ /* 0x000fe20000000029 */
[----:B------:R-:W-:-:S02]  /*17850*/  @!P1 IMAD.MOV.U32 R42, RZ, RZ, R71 ;  /* 0x000000ffff2a9224 */ /* 0x000fc400078e0047 */
[----:B------:R-:W2:Y:S04]  /*17860*/  LDL.LU R71, [R1+0x398] ;  /* 0x0003980001477983 */ /* 0x000ea80000300800 */
[----:B------:R-:W-:Y:S04]  /*17870*/  STS.U8 [R68+UR9+0x7080], R45 ;  /* 0x0070802d44007988 */ /* 0x000fe80008000009 */
[----:B------:R0:W2:Y:S04]  /*17880*/  @!P1 LDG.E.U8 R41, desc[UR18][R42.64] ;  /* 0x000000122a299981 */ /* 0x0000a8000c1e1100 */
[----:B------:R1:W-:Y:S01]  /*17890*/  STS.U8 [R68+UR9+0x7480], R44 ;  /* 0x0074802c44007988 */ /* 0x0003e20008000009 */
[----:B0-----:R-:W-:-:S02]  /*178a0*/  PRMT R42, RZ, 0x7610, R42 ;  /* 0x00007610ff2a7816 */ /* 0x001fc4000000002a */
[----:B----4-:R-:W-:-:S05]  /*178b0*/  IADD3 R72, P2, PT, R4, R72, RZ ;  /* 0x0000004804487210 */ /* 0x010fca0007f5e0ff */
[----:B---3--:R-:W-:Y:S01]  /*178c0*/  IMAD.X R77, R88, 0x1, R77, P2 ;  /* 0x00000001584d7824 */ /* 0x008fe200010e064d */
[----:B------:R-:W-:Y:S01]  /*178d0*/  STL [R1+0x318], R72 ;  /* 0x0003184801007387 */ /* 0x000fe20000100800 */
[----:B-1----:R-:W-:Y:S02]  /*178e0*/  @!P1 IMAD.MOV.U32 R44, RZ, RZ, R72 ;  /* 0x000000ffff2c9224 */ /* 0x002fe400078e0048 */
[----:B------:R-:W-:Y:S01]  /*178f0*/  @!P1 IMAD.MOV.U32 R45, RZ, RZ, R77 ;  /* 0x000000ffff2d9224 */ /* 0x000fe200078e004d */
[----:B------:R0:W-:Y:S04]  /*17900*/  STL [R1+0x314], R77 ;  /* 0x0003144d01007387 */ /* 0x0001e80000100800 */
[----:B------:R-:W3:Y:S01]  /*17910*/  LDL.LU R78, [R1+0x394] ;  /* 0x00039400014e7983 */ /* 0x000ee20000300800 */
[----:B--2---:R-:W-:-:S03]  /*17920*/  IADD3 R0, P2, PT, R4, R0, RZ ;  /* 0x0000000004007210 */ /* 0x004fc60007f5e0ff */
[----:B------:R1:W2:Y:S04]  /*17930*/  @!P1 LDG.E.U8 R42, desc[UR18][R44.64] ;  /* 0x000000122c2a9981 */ /* 0x0002a8000c1e1100 */
[----:B0-----:R-:W4:Y:S04]  /*17940*/  LDL.LU R77, [R1+0x200] ;  /* 0x00020000014d7983 */ /* 0x001f280000300800 */
[----:B------:R-:W2:Y:S01]  /*17950*/  LDL.LU R72, [R1+0x3cc] ;  /* 0x0003cc0001487983 */ /* 0x000ea20000300800 */
[----:B-1----:R-:W-:-:S03]  /*17960*/  @!P1 IMAD.MOV.U32 R44, RZ, RZ, R0 ;  /* 0x000000ffff2c9224 */ /* 0x002fc600078e0000 */
[----:B------:R0:W-:Y:S01]  /*17970*/  STL [R1+0x358], R0 ;  /* 0x0003580001007387 */ /* 0x0001e20000100800 */
[----:B------:R-:W-:-:S05]  /*17980*/  IMAD.X R76, R88, 0x1, R76, P2 ;  /* 0x00000001584c7824 */ /* 0x000fca00010e064c */
[----:B------:R1:W-:Y:S04]  /*17990*/  STL [R1+0x354], R76 ;  /* 0x0003544c01007387 */ /* 0x0003e80000100800 */
[----:B0-----:R-:W4:Y:S01]  /*179a0*/  LDL.LU R0, [R1+0x220] ;  /* 0x0002200001007983 */ /* 0x001f220000300800 */
[----:B------:R-:W-:-:S03]  /*179b0*/  @!P1 IMAD.MOV.U32 R45, RZ, RZ, R76 ;  /* 0x000000ffff2d9224 */ /* 0x000fc600078e004c */
[----:B-1----:R-:W4:Y:S01]  /*179c0*/  LDL.LU R76, [R1+0x21c] ;  /* 0x00021c00014c7983 */ /* 0x002f220000300800 */
[----:B------:R-:W-:Y:S02]  /*179d0*/  IADD3 R71, P2, PT, R4, R71, RZ ;  /* 0x0000004704477210 */ /* 0x000fe40007f5e0ff */
[----:B------:R-:W-:Y:S01]  /*179e0*/  PRMT R43, RZ, 0x7610, R43 ;  /* 0x00007610ff2b7816 */ /* 0x000fe2000000002b */
[----:B------:R-:W-:Y:S04]  /*179f0*/  STS.U8 [R68+UR9+0x7880], R47 ;  /* 0x0078802f44007988 */ /* 0x000fe80008000009 */
[----:B------:R0:W-:Y:S04]  /*17a00*/  STS.U8 [R68+UR9+0x7c80], R46 ;  /* 0x007c802e44007988 */ /* 0x0001e80008000009 */
[----:B------:R1:W4:Y:S04]  /*17a10*/  @!P1 LDG.E.U8 R43, desc[UR18][R44.64] ;  /* 0x000000122c2b9981 */ /* 0x000328000c1e1100 */
[----:B------:R3:W-:Y:S01]  /*17a20*/  STL [R1+0x398], R71 ;  /* 0x0003984701007387 */ /* 0x0007e20000100800 */
[----:B0-----:R-:W-:Y:S01]  /*17a30*/  @!P1 IMAD.MOV.U32 R46, RZ, RZ, R71 ;  /* 0x000000ffff2e9224 */ /* 0x001fe200078e0047 */
[----:B-1----:R-:W-:-:S02]  /*17a40*/  PRMT R44, RZ, 0x7610, R44 ;  /* 0x00007610ff2c7816 */ /* 0x002fc4000000002c */
[----:B------:R-:W-:Y:S01]  /*17a50*/  PRMT R45, RZ, 0x7610, R45 ;  /* 0x00007610ff2d7816 */ /* 0x000fe2000000002d */
[----:B---3--:R-:W-:-:S04]  /*17a60*/  IMAD.X R78, R88, 0x1, R78, P2 ;  /* 0x00000001584e7824 */ /* 0x008fc800010e064e */
[----:B------:R-:W-:Y:S01]  /*17a70*/  @!P1 IMAD.MOV.U32 R47, RZ, RZ, R78 ;  /* 0x000000ffff2f9224 */ /* 0x000fe200078e004e */
[----:B------:R-:W-:Y:S04]  /*17a80*/  STL [R1+0x394], R78 ;  /* 0x0003944e01007387 */ /* 0x000fe80000100800 */
[----:B------:R-:W3:Y:S01]  /*17a90*/  LDL.LU R71, [R1+0x260] ;  /* 0x0002600001477983 */ /* 0x000ee20000300800 */
[----:B--2---:R-:W-:-:S03]  /*17aa0*/  IADD3 R72, P2, PT, R4, R72, RZ ;  /* 0x0000004804487210 */ /* 0x004fc60007f5e0ff */
[----:B------:R0:W2:Y:S02]  /*17ab0*/  @!P1 LDG.E.U8 R44, desc[UR18][R46.64] ;  /* 0x000000122e2c9981 */ /* 0x0000a4000c1e1100 */
[----:B----4-:R-:W-:Y:S02]  /*17ac0*/  IMAD.X R77, R88, 0x1, R77, P2 ;  /* 0x00000001584d7824 */ /* 0x010fe400010e064d */
[----:B------:R-:W-:Y:S04]  /*17ad0*/  STL [R1+0x3cc], R72 ;  /* 0x0003cc4801007387 */ /* 0x000fe80000100800 */
[----:B------:R1:W-:Y:S01]  /*17ae0*/  STL [R1+0x200], R77 ;  /* 0x0002004d01007387 */ /* 0x0003e20000100800 */
[----:B0-----:R-:W-:Y:S02]  /*17af0*/  @!P1 IMAD.MOV.U32 R46, RZ, RZ, R72 ;  /* 0x000000ffff2e9224 */ /* 0x001fe400078e0048 */
[----:B------:R-:W-:-:S05]  /*17b00*/  @!P1 IMAD.MOV.U32 R47, RZ, RZ, R77 ;  /* 0x000000ffff2f9224 */ /* 0x000fca00078e004d */
[----:B------:R0:W4:Y:S04]  /*17b10*/  @!P1 LDG.E.U8 R45, desc[UR18][R46.64] ;  /* 0x000000122e2d9981 */ /* 0x000128000c1e1100 */
[----:B-1----:R-:W2:Y:S04]  /*17b20*/  LDL.LU R77, [R1+0x25c] ;  /* 0x00025c00014d7983 */ /* 0x002ea80000300800 */
[----:B------:R-:W4:Y:S01]  /*17b30*/  LDL.LU R72, [R1+0x2a0] ;  /* 0x0002a00001487983 */ /* 0x000f220000300800 */
[----:B------:R-:W-:-:S05]  /*17b40*/  IADD3 R0, P2, PT, R4, R0, RZ ;  /* 0x0000000004007210 */ /* 0x000fca0007f5e0ff */
[----:B------:R-:W-:Y:S01]  /*17b50*/  IMAD.X R76, R88, 0x1, R76, P2 ;  /* 0x00000001584c7824 */ /* 0x000fe200010e064c */
[----:B------:R-:W-:Y:S03]  /*17b60*/  STL [R1+0x220], R0 ;  /* 0x0002200001007387 */ /* 0x000fe60000100800 */
[----:B0-----:R-:W-:Y:S01]  /*17b70*/  @!P1 IMAD.MOV.U32 R47, RZ, RZ, R76 ;  /* 0x000000ffff2f9224 */ /* 0x001fe200078e004c */
[----:B------:R0:W-:Y:S04]  /*17b80*/  STL [R1+0x21c], R76 ;  /* 0x00021c4c01007387 */ /* 0x0001e80000100800 */
[----:B0-----:R-:W4:Y:S01]  /*17b90*/  LDL.LU R76, [R1+0x29c] ;  /* 0x00029c00014c7983 */ /* 0x001f220000300800 */
[----:B------:R-:W0:Y:S01]  /*17ba0*/  S2R R68, SR_TID.X ;  /* 0x0000000000447919 */ /* 0x000e220000002100 */
[----:B------:R-:W-:-:S02]  /*17bb0*/  @!P1 IMAD.MOV.U32 R46, RZ, RZ, R0 ;  /* 0x000000ffff2e9224 */ /* 0x000fc400078e0000 */
[----:B------:R-:W4:Y:S04]  /*17bc0*/  LDL.LU R78, [R1+0x2dc] ;  /* 0x0002dc00014e7983 */ /* 0x000f280000300800 */
[----:B------:R-:W4:Y:S01]  /*17bd0*/  LDL.LU R0, [R1+0x2e0] ;  /* 0x0002e00001007983 */ /* 0x000f220000300800 */
[----:B0-----:R-:W-:-:S04]  /*17be0*/  LOP3.LUT R68, R68, 0x7f, RZ, 0xc0, !PT ;  /* 0x0000007f44447812 */ /* 0x001fc800078ec0ff */
[----:B------:R-:W-:-:S05]  /*17bf0*/  LOP3.LUT R68, R68, 0x20, RZ, 0x3c, !PT ;  /* 0x0000002044447812 */ /* 0x000fca00078e3cff */
[----:B------:R-:W-:Y:S04]  /*17c00*/  STS.U8 [R68+UR9+0x4100], R59 ;  /* 0x0041003b44007988 */ /* 0x000fe80008000009 */
[----:B------:R0:W-:Y:S04]  /*17c10*/  STS.U8 [R68+UR9+0x4500], R49 ;  /* 0x0045003144007988 */ /* 0x0001e80008000009 */
[----:B------:R1:W-:Y:S01]  /*17c20*/  STS.U8 [R68+UR9+0x4900], R50 ;  /* 0x0049003244007988 */ /* 0x0003e20008000009 */
[----:B0-----:R-:W-:Y:S02]  /*17c30*/  PRMT R49, RZ, 0x7610, R49 ;  /* 0x00007610ff317816 */ /* 0x001fe40000000031 */
[----:B-1----:R-:W-:-:S04]  /*17c40*/  PRMT R50, RZ, 0x7610, R50 ;  /* 0x00007610ff327816 */ /* 0x002fc80000000032 */
[----:B------:R0:W4:Y:S01]  /*17c50*/  @!P1 LDG.E.U8 R49, desc[UR18][R46.64] ;  /* 0x000000122e319981 */ /* 0x000122000c1e1100 */
[----:B---3--:R-:W-:-:S05]  /*17c60*/  IADD3 R71, P2, PT, R4, R71, RZ ;  /* 0x0000004704477210 */ /* 0x008fca0007f5e0ff */
[----:B------:R-:W-:Y:S01]  /*17c70*/  STL [R1+0x260], R71 ;  /* 0x0002604701007387 */ /* 0x000fe20000100800 */
[----:B0-----:R-:W-:Y:S02]  /*17c80*/  @!P1 IMAD.MOV.U32 R46, RZ, RZ, R71 ;  /* 0x000000ffff2e9224 */ /* 0x001fe400078e0047 */
[----:B--2---:R-:W-:Y:S01]  /*17c90*/  IMAD.X R77, R88, 0x1, R77, P2 ;  /* 0x00000001584d7824 */ /* 0x004fe200010e064d */
[----:B----4-:R-:W-:-:S04]  /*17ca0*/  IADD3 R72, P2, PT, R4, R72, RZ ;  /* 0x0000004804487210 */ /* 0x010fc80007f5e0ff */
[----:B------:R0:W-:Y:S01]  /*17cb0*/  STL [R1+0x25c], R77 ;  /* 0x00025c4d01007387 */ /* 0x0001e20000100800 */
[----:B------:R-:W-:-:S05]  /*17cc0*/  @!P1 IMAD.MOV.U32 R47, RZ, RZ, R77 ;  /* 0x000000ffff2f9224 */ /* 0x000fca00078e004d */
[----:B------:R1:W2:Y:S04]  /*17cd0*/  @!P1 LDG.E.U8 R50, desc[UR18][R46.64] ;  /* 0x000000122e329981 */ /* 0x0002a8000c1e1100 */
[----:B0-----:R-:W3:Y:S04]  /*17ce0*/  LDL.LU R77, [R1+0x31c] ;  /* 0x00031c00014d7983 */ /* 0x001ee80000300800 */
[----:B------:R-:W4:Y:S01]  /*17cf0*/  LDL.LU R71, [R1+0x320] ;  /* 0x0003200001477983 */ /* 0x000f220000300800 */
[----:B-1----:R-:W-:-:S03]  /*17d00*/  @!P1 IMAD.MOV.U32 R46, RZ, RZ, R72 ;  /* 0x000000ffff2e9224 */ /* 0x002fc600078e0048 */
[----:B------:R-:W-:Y:S01]  /*17d10*/  STL [R1+0x2a0], R72 ;  /* 0x0002a04801007387 */ /* 0x000fe20000100800 */
[----:B------:R-:W-:-:S04]  /*17d20*/  IMAD.X R76, R88, 0x1, R76, P2 ;  /* 0x00000001584c7824 */ /* 0x000fc800010e064c */
[----:B------:R-:W-:Y:S01]  /*17d30*/  @!P1 IMAD.MOV.U32 R47, RZ, RZ, R76 ;  /* 0x000000ffff2f9224 */ /* 0x000fe200078e004c */
[----:B------:R0:W-:Y:S04]  /*17d40*/  STL [R1+0x29c], R76 ;  /* 0x00029c4c01007387 */ /* 0x0001e80000100800 */
[----:B0-----:R-:W2:Y:S04]  /*17d50*/  LDL.LU R76, [R1+0x35c] ;  /* 0x00035c00014c7983 */ /* 0x001ea80000300800 */
[----:B------:R-:W2:Y:S01]  /*17d60*/  LDL.LU R72, [R1+0x360] ;  /* 0x0003600001487983 */ /* 0x000ea20000300800 */
[----:B------:R-:W-:-:S03]  /*17d70*/  IADD3 R0, P2, PT, R4, R0, RZ ;  /* 0x0000000004007210 */ /* 0x000fc60007f5e0ff */
[----:B------:R0:W-:Y:S02]  /*17d80*/  STS.U8 [R68+UR9+0x4d00], R51 ;  /* 0x004d003344007988 */ /* 0x0001e40008000009 */
[----:B------:R-:W-:Y:S02]  /*17d90*/  IMAD.X R78, R88, 0x1, R78, P2 ;  /* 0x00000001584e7824 */ /* 0x000fe400010e064e */
[----:B------:R1:W-:Y:S01]  /*17da0*/  STS.U8 [R68+UR9+0x5100], R52 ;  /* 0x0051003444007988 */ /* 0x0003e20008000009 */
[----:B0-----:R-:W-:-:S03]  /*17db0*/  PRMT R51, RZ, 0x7610, R51 ;  /* 0x00007610ff337816 */ /* 0x001fc60000000033 */
[----:B------:R0:W-:Y:S01]  /*17dc0*/  STL [R1+0x2e0], R0 ;  /* 0x0002e00001007387 */ /* 0x0001e20000100800 */
[----:B-1----:R-:W-:-:S03]  /*17dd0*/  PRMT R52, RZ, 0x7610, R52 ;  /* 0x00007610ff347816 */ /* 0x002fc60000000034 */
[----:B------:R1:W2:Y:S04]  /*17de0*/  @!P1 LDG.E.U8 R51, desc[UR18][R46.64] ;  /* 0x000000122e339981 */ /* 0x0002a8000c1e1100 */
[----:B------:R-:W-:Y:S01]  /*17df0*/  STL [R1+0x2dc], R78 ;  /* 0x0002dc4e01007387 */ /* 0x000fe20000100800 */
[----:B-1----:R-:W-:Y:S02]  /*17e00*/  @!P1 IMAD.MOV.U32 R46, RZ, RZ, R0 ;  /* 0x000000ffff2e9224 */ /* 0x002fe400078e0000 */
[----:B------:R-:W-:Y:S01]  /*17e10*/  @!P1 IMAD.MOV.U32 R47, RZ, RZ, R78 ;  /* 0x000000ffff2f9224 */ /* 0x000fe200078e004e */
[----:B0-----:R-:W2:Y:S04]  /*17e20*/  LDL.LU R0, [R1+0x3a0] ;  /* 0x0003a00001007983 */ /* 0x001ea80000300800 */
[----:B------:R0:W-:Y:S04]  /*17e30*/  STS.U8 [R68+UR9+0x5500], R53 ;  /* 0x0055003544007988 */ /* 0x0001e80008000009 */
[----:B------:R1:W2:Y:S01]  /*17e40*/  @!P1 LDG.E.U8 R52, desc[UR18][R46.64] ;  /* 0x000000122e349981 */ /* 0x0002a2000c1e1100 */
[----:B0-----:R-:W-:-:S02]  /*17e50*/  PRMT R53, RZ, 0x7610, R53 ;  /* 0x00007610ff357816 */ /* 0x001fc40000000035 */
[----:B----4-:R-:W-:-:S05]  /*17e60*/  IADD3 R71, P2, PT, R4, R71, RZ ;  /* 0x0000004704477210 */ /* 0x010fca0007f5e0ff */
[----:B---3--:R-:W-:Y:S01]  /*17e70*/  IMAD.X R77, R88, 0x1, R77, P2 ;  /* 0x00000001584d7824 */ /* 0x008fe200010e064d */
[----:B------:R-:W-:Y:S01]  /*17e80*/  STL [R1+0x320], R71 ;  /* 0x0003204701007387 */ /* 0x000fe20000100800 */
[----:B-1----:R-:W-:Y:S02]  /*17e90*/  @!P1 IMAD.MOV.U32 R46, RZ, RZ, R71 ;  /* 0x000000ffff2e9224 */ /* 0x002fe400078e0047 */
[----:B------:R-:W-:Y:S01]  /*17ea0*/  @!P1 IMAD.MOV.U32 R47, RZ, RZ, R77 ;  /* 0x000000ffff2f9224 */ /* 0x000fe200078e004d */
[----:B------:R0:W-:Y:S04]  /*17eb0*/  STL [R1+0x31c], R77 ;  /* 0x00031c4d01007387 */ /* 0x0001e80000100800 */
[----:B------:R1:W3:Y:S04]  /*17ec0*/  @!P1 LDG.E.U8 R53, desc[UR18][R46.64] ;  /* 0x000000122e359981 */ /* 0x0002e8000c1e1100 */
[----:B0-----:R-:W4:Y:S04]  /*17ed0*/  LDL.LU R77, [R1+0x39c] ;  /* 0x00039c00014d7983 */ /* 0x001f280000300800 */
[----:B------:R-:W3:Y:S01]  /*17ee0*/  LDL.LU R71, [R1+0x3d0] ;  /* 0x0003d00001477983 */ /* 0x000ee20000300800 */
[----:B--2---:R-:W-:-:S05]  /*17ef0*/  IADD3 R72, P2, PT, R4, R72, RZ ;  /* 0x0000004804487210 */ /* 0x004fca0007f5e0ff */
[----:B------:R-:W-:Y:S01]  /*17f00*/  IMAD.X R76, R88, 0x1, R76, P2 ;  /* 0x00000001584c7824 */ /* 0x000fe200010e064c */
[----:B------:R-:W-:Y:S03]  /*17f10*/  STL [R1+0x360], R72 ;  /* 0x0003604801007387 */ /* 0x000fe60000100800 */
[----:B-1----:R-:W-:Y:S01]  /*17f20*/  @!P1 IMAD.MOV.U32 R47, RZ, RZ, R76 ;  /* 0x000000ffff2f9224 */ /* 0x002fe200078e004c */
[----:B------:R0:W-:Y:S04]  /*17f30*/  STL [R1+0x35c], R76 ;  /* 0x00035c4c01007387 */ /* 0x0001e80000100800 */
[----:B0-----:R-:W2:Y:S01]  /*17f40*/  LDL.LU R76, [R1+0x204] ;  /* 0x00020400014c7983 */ /* 0x001ea20000300800 */
[----:B------:R-:W-:-:S03]  /*17f50*/  @!P1 IMAD.MOV.U32 R46, RZ, RZ, R72 ;  /* 0x000000ffff2e9224 */ /* 0x000fc600078e0048 */
[----:B------:R0:W-:Y:S04]  /*17f60*/  STS.U8 [R68+UR9+0x5900], R58 ;  /* 0x0059003a44007988 */ /* 0x0001e80008000009 */
[----:B------:R-:W2:Y:S04]  /*17f70*/  LDL.LU R78, [R1+0x224] ;  /* 0x00022400014e7983 */ /* 0x000ea80000300800 */
[----:B------:R-:W2:Y:S01]  /*17f80*/  LDL.LU R72, [R1+0x228] ;  /* 0x0002280001487983 */ /* 0x000ea20000300800 */
[----:B------:R-:W-:Y:S02]  /*17f90*/  IADD3 R0, P2, PT, R4, R0, RZ ;  /* 0x0000000004007210 */ /* 0x000fe40007f5e0ff */
[----:B0-----:R-:W-:Y:S01]  /*17fa0*/  PRMT R58, RZ, 0x7610, R58 ;  /* 0x00007610ff3a7816 */ /* 0x001fe2000000003a */
[----:B------:R0:W-:Y:S04]  /*17fb0*/  STS.U8 [R68+UR9+0x5d00], R57 ;  /* 0x005d003944007988 */ /* 0x0001e80008000009 */
[----:B------:R-:W-:Y:S04]  /*17fc0*/  STL [R1+0x3a0], R0 ;  /* 0x0003a00001007387 */ /* 0x000fe80000100800 */
[----:B------:R1:W2:Y:S01]  /*17fd0*/  @!P1 LDG.E.U8 R58, desc[UR18][R46.64] ;  /* 0x000000122e3a9981 */ /* 0x0002a2000c1e1100 */
[----:B0-----:R-:W-:Y:S01]  /*17fe0*/  PRMT R57, RZ, 0x7610, R57 ;  /* 0x00007610ff397816 */ /* 0x001fe20000000039 */
[----:B-1----:R-:W-:-:S02]  /*17ff0*/  @!P1 IMAD.MOV.U32 R46, RZ, RZ, R0 ;  /* 0x000000ffff2e9224 */ /* 0x002fc400078e0000 */
[----:B----4-:R-:W-:Y:S01]  /*18000*/  IMAD.X R77, R88, 0x1, R77, P2 ;  /* 0x00000001584d7824 */ /* 0x010fe200010e064d */
[----:B---3--:R-:W-:-:S04]  /*18010*/  IADD3 R71, P2, PT, R4, R71, RZ ;  /* 0x0000004704477210 */ /* 0x008fc80007f5e0ff */
[----:B------:R0:W-:Y:S01]  /*18020*/  STL [R1+0x39c], R77 ;  /* 0x00039c4d01007387 */ /* 0x0001e20000100800 */
[----:B------:R-:W-:-:S05]  /*18030*/  @!P1 IMAD.MOV.U32 R47, RZ, RZ, R77 ;  /* 0x000000ffff2f9224 */ /* 0x000fca00078e004d */
[----:B------:R1:W3:Y:S04]  /*18040*/  @!P1 LDG.E.U8 R57, desc[UR18][R46.64] ;  /* 0x000000122e399981 */ /* 0x0002e8000c1e1100 */
[----:B0-----:R-:W4:Y:S04]  /*18050*/  LDL.LU R77, [R1+0x264] ;  /* 0x00026400014d7983 */ /* 0x001f280000300800 */
[----:B------:R-:W3:Y:S01]  /*18060*/  LDL.LU R0, [R1+0x268] ;  /* 0x0002680001007983 */ /* 0x000ee20000300800 */
[----:B-1----:R-:W-:-:S03]  /*18070*/  @!P1 IMAD.MOV.U32 R46, RZ, RZ, R71 ;  /* 0x000000ffff2e9224 */ /* 0x002fc600078e0047 */
[----:B------:R-:W-:Y:S01]  /*18080*/  STL [R1+0x3d0], R71 ;  /* 0x0003d04701007387 */ /* 0x000fe20000100800 */
[----:B--2---:R-:W-:-:S04]  /*18090*/  IMAD.X R76, R88, 0x1, R76, P2 ;  /* 0x00000001584c7824 */ /* 0x004fc800010e064c */
        /* <DEDUP_REMOVED lines=13> */
[----:B------:R-:W-:Y:S01]  /*18170*/  PRMT R59, RZ, 0x7610, R59 ;  /* 0x00007610ff3b7816 */ /* 0x000fe2000000003b */
[----:B-1----:R-:W-:Y:S02]  /*18180*/  @!P1 IMAD.MOV.U32 R46, RZ, RZ, R72 ;  /* 0x000000ffff2e9224 */ /* 0x002fe400078e0048 */
[----:B------:R-:W-:Y:S01]  /*18190*/  @!P1 IMAD.MOV.U32 R47, RZ, RZ, R78 ;  /* 0x000000ffff2f9224 */ /* 0x000fe200078e004e */
[----:B0-----:R-:W2:Y:S04]  /*181a0*/  LDL.LU R72, [R1+0x2e8] ;  /* 0x0002e80001487983 */ /* 0x001ea80000300800 */
[----:B------:R0:W2:Y:S01]  /*181b0*/  @!P1 LDG.E.U8 R55, desc[UR18][R46.64] ;  /* 0x000000122e379981 */ /* 0x0000a2000c1e1100 */
[----:B---3--:R-:W-:-:S05]  /*181c0*/  IADD3 R0, P2, PT, R4, R0, RZ ;  /* 0x0000000004007210 */ /* 0x008fca0007f5e0ff */
[----:B----4-:R-:W-:Y:S01]  /*181d0*/  IMAD.X R77, R88, 0x1, R77, P2 ;  /* 0x00000001584d7824 */ /* 0x010fe200010e064d */
[----:B------:R-:W-:Y:S01]  /*181e0*/  STL [R1+0x268], R0 ;  /* 0x0002680001007387 */ /* 0x000fe20000100800 */
[----:B0-----:R-:W-:Y:S02]  /*181f0*/  @!P1 IMAD.MOV.U32 R46, RZ, RZ, R0 ;  /* 0x000000ffff2e9224 */ /* 0x001fe400078e0000 */
[----:B------:R-:W-:Y:S01]  /*18200*/  @!P1 IMAD.MOV.U32 R47, RZ, RZ, R77 ;  /* 0x000000ffff2f9224 */ /* 0x000fe200078e004d */
[----:B------:R0:W-:Y:S04]  /*18210*/  STL [R1+0x264], R77 ;  /* 0x0002644d01007387 */ /* 0x0001e80000100800 */
[----:B------:R1:W3:Y:S04]  /*18220*/  @!P1 LDG.E.U8 R59, desc[UR18][R46.64] ;  /* 0x000000122e3b9981 */ /* 0x0002e8000c1e1100 */
[----:B0-----:R-:W4:Y:S04]  /*18230*/  LDL.LU R77, [R1+0x2e4] ;  /* 0x0002e400014d7983 */ /* 0x001f280000300800 */
[----:B------:R-:W3:Y:S01]  /*18240*/  LDL.LU R0, [R1+0x328] ;  /* 0x0003280001007983 */ /* 0x000ee20000300800 */
[----:B--2---:R-:W-:-:S05]  /*18250*/  IADD3 R71, P2, PT, R4, R71, RZ ;  /* 0x0000004704477210 */ /* 0x004fca0007f5e0ff */
[----:B------:R-:W-:Y:S01]  /*18260*/  IMAD.X R76, R88, 0x1, R76, P2 ;  /* 0x00000001584c7824 */ /* 0x000fe200010e064c */
[----:B------:R-:W-:Y:S01]  /*18270*/  STL [R1+0x2a8], R71 ;  /* 0x0002a84701007387 */ /* 0x000fe20000100800 */
[----:B-1----:R-:W-:Y:S02]  /*18280*/  @!P1 IMAD.MOV.U32 R46, RZ, RZ, R71 ;  /* 0x000000ffff2e9224 */ /* 0x002fe400078e0047 */
[----:B------:R-:W-:Y:S01]  /*18290*/  @!P1 IMAD.MOV.U32 R47, RZ, RZ, R76 ;  /* 0x000000ffff2f9224 */ /* 0x000fe200078e004c */
[----:B------:R0:W-:Y:S04]  /*182a0*/  STL [R1+0x2a4], R76 ;  /* 0x0002a44c01007387 */ /* 0x0001e80000100800 */
[----:B------:R-:W2:Y:S04]  /*182b0*/  LDL.LU R78, [R1+0x324] ;  /* 0x00032400014e7983 */ /* 0x000ea80000300800 */
[----:B0-----:R-:W2:Y:S04]  /*182c0*/  LDL.LU R76, [R1+0x364] ;  /* 0x00036400014c7983 */ /* 0x001ea80000300800 */
[----:B------:R-:W2:Y:S04]  /*182d0*/  LDL.LU R71, [R1+0x368] ;  /* 0x0003680001477983 */ /* 0x000ea80000300800 */
[----:B------:R0:W-:Y:S01]  /*182e0*/  STS.U8 [R68+UR9+0x6900], R62 ;  /* 0x0069003e44007988 */ /* 0x0001e20008000009 */
[----:B------:R-:W-:-:S02]  /*182f0*/  IADD3 R72, P2, PT, R4, R72, RZ ;  /* 0x0000004804487210 */ /* 0x000fc40007f5e0ff */
[----:B0-----:R-:W-:Y:S01]  /*18300*/  PRMT R62, RZ, 0x7610, R62 ;  /* 0x00007610ff3e7816 */ /* 0x001fe2000000003e */
[----:B------:R0:W-:Y:S04]  /*18310*/  STS.U8 [R68+UR9+0x6d00], R70 ;  /* 0x006d004644007988 */ /* 0x0001e80008000009 */
[----:B------:R-:W-:Y:S04]  /*18320*/  STL [R1+0x2e8], R72 ;  /* 0x0002e84801007387 */ /* 0x000fe80000100800 */
[----:B------:R1:W2:Y:S01]  /*18330*/  @!P1 LDG.E.U8 R62, desc[UR18][R46.64] ;  /* 0x000000122e3e9981 */ /* 0x0002a2000c1e1100 */
[----:B0-----:R-:W-:-:S03]  /*18340*/  PRMT R70, RZ, 0x7610, R70 ;  /* 0x00007610ff467816 */ /* 0x001fc60000000046 */
[----:B------:R-:W-:Y:S01]  /*18350*/  STS.U8 [R68+UR9+0x7100], R74 ;  /* 0x0071004a44007988 */ /* 0x000fe20008000009 */
[----:B-1----:R-:W-:-:S03]  /*18360*/  @!P1 IMAD.MOV.U32 R46, RZ, RZ, R72 ;  /* 0x000000ffff2e9224 */ /* 0x002fc600078e0048 */
[----:B------:R0:W-:Y:S02]  /*18370*/  STS.U8 [R68+UR9+0x7500], R73 ;  /* 0x0075004944007988 */ /* 0x0001e40008000009 */
[----:B0-----:R-:W-:Y:S01]  /*18380*/  PRMT R73, RZ, 0x7610, R73 ;  /* 0x00007610ff497816 */ /* 0x001fe20000000049 */
[----:B----4-:R-:W-:Y:S01]  /*18390*/  IMAD.X R77, R88, 0x1, R77, P2 ;  /* 0x00000001584d7824 */ /* 0x010fe200010e064d */
[----:B---3--:R-:W-:-:S04]  /*183a0*/  IADD3 R0, P2, PT, R4, R0, RZ ;  /* 0x0000000004007210 */ /* 0x008fc80007f5e0ff */
[----:B------:R0:W-:Y:S01]  /*183b0*/  STL [R1+0x2e4], R77 ;  /* 0x0002e44d01007387 */ /* 0x0001e20000100800 */
[----:B------:R-:W-:-:S05]  /*183c0*/  @!P1 IMAD.MOV.U32 R47, RZ, RZ, R77 ;  /* 0x000000ffff2f9224 */ /* 0x000fca00078e004d */
[----:B------:R1:W3:Y:S04]  /*183d0*/  @!P1 LDG.E.U8 R70, desc[UR18][R46.64] ;  /* 0x000000122e469981 */ /* 0x0002e8000c1e1100 */
[----:B0-----:R-:W4:Y:S04]  /*183e0*/  LDL.LU R77, [R1+0x3a4] ;  /* 0x0003a400014d7983 */ /* 0x001f280000300800 */
[----:B------:R-:W3:Y:S01]  /*183f0*/  LDL.LU R72, [R1+0x3a8] ;  /* 0x0003a80001487983 */ /* 0x000ee20000300800 */
[----:B--2---:R-:W-:-:S03]  /*18400*/  IMAD.X R78, R88, 0x1, R78, P2 ;  /* 0x00000001584e7824 */ /* 0x004fc600010e064e */
[----:B------:R0:W-:Y:S01]  /*18410*/  STL [R1+0x328], R0 ;  /* 0x0003280001007387 */ /* 0x0001e20000100800 */
[----:B-1----:R-:W-:Y:S02]  /*18420*/  @!P1 IMAD.MOV.U32 R46, RZ, RZ, R0 ;  /* 0x000000ffff2e9224 */ /* 0x002fe400078e0000 */
[----:B------:R-:W-:Y:S01]  /*18430*/  @!P1 IMAD.MOV.U32 R47, RZ, RZ, R78 ;  /* 0x000000ffff2f9224 */ /* 0x000fe200078e004e */
[----:B------:R-:W-:Y:S01]  /*18440*/  IADD3 R71, P2, PT, R4, R71, RZ ;  /* 0x0000004704477210 */ /* 0x000fe20007f5e0ff */
[----:B------:R-:W-:Y:S04]  /*18450*/  STL [R1+0x324], R78 ;  /* 0x0003244e01007387 */ /* 0x000fe80000100800 */
[----:B------:R-:W-:Y:S01]  /*18460*/  IMAD.X R76, R88, 0x1, R76, P2 ;  /* 0x00000001584c7824 */ /* 0x000fe200010e064c */
[----:B0-----:R-:W2:Y:S04]  /*18470*/  LDL.LU R0, [R1+0x3d4] ;  /* 0x0003d40001007983 */ /* 0x001ea80000300800 */
[----:B------:R0:W2:Y:S04]  /*18480*/  @!P1 LDG.E.U8 R73, desc[UR18][R46.64] ;  /* 0x000000122e499981 */ /* 0x0000a8000c1e1100 */
[----:B------:R1:W-:Y:S04]  /*18490*/  STL [R1+0x368], R71 ;  /* 0x0003684701007387 */ /* 0x0003e80000100800 */
[----:B------:R1:W-:Y:S01]  /*184a0*/  STL [R1+0x364], R76 ;  /* 0x0003644c01007387 */ /* 0x0003e20000100800 */
[----:B0-----:R-:W-:-:S03]  /*184b0*/  @!P1 IMAD.MOV.U32 R46, RZ, RZ, R71 ;  /* 0x000000ffff2e9224 */ /* 0x001fc600078e0047 */
[----:B-1----:R-:W2:Y:S01]  /*184c0*/  LDL.LU R71, [R1+0x208] ;  /* 0x0002080001477983 */ /* 0x002ea20000300800 */
[----:B------:R-:W-:-:S03]  /*184d0*/  @!P1 IMAD.MOV.U32 R47, RZ, RZ, R76 ;  /* 0x000000ffff2f9224 */ /* 0x000fc600078e004c */
[----:B------:R0:W-:Y:S04]  /*184e0*/  STS.U8 [R68+UR9+0x7900], R65 ;  /* 0x0079004144007988 */ /* 0x0001e80008000009 */
[----:B------:R-:W2:Y:S01]  /*184f0*/  LDL.LU R76, [R1+0x230] ;  /* 0x00023000014c7983 */ /* 0x000ea20000300800 */
[----:B0-----:R-:W-:-:S03]  /*18500*/  PRMT R65, RZ, 0x7610, R65 ;  /* 0x00007610ff417816 */ /* 0x001fc60000000041 */
[----:B------:R0:W-:Y:S04]  /*18510*/  STS.U8 [R68+UR9+0x7d00], R54 ;  /* 0x007d003644007988 */ /* 0x0001e80008000009 */
[----:B------:R1:W2:Y:S01]  /*18520*/  @!P1 LDG.E.U8 R65, desc[UR18][R46.64] ;  /* 0x000000122e419981 */ /* 0x0002a2000c1e1100 */
[----:B0-----:R-:W-:Y:S02]  /*18530*/  PRMT R54, RZ, 0x7610, R54 ;  /* 0x00007610ff367816 */ /* 0x001fe40000000036 */
[----:B---3--:R-:W-:-:S05]  /*18540*/  IADD3 R72, P2, PT, R4, R72, RZ ;  /* 0x0000004804487210 */ /* 0x008fca0007f5e0ff */
[----:B----4-:R-:W-:Y:S01]  /*18550*/  IMAD.X R77, R88, 0x1, R77, P2 ;  /* 0x00000001584d7824 */ /* 0x010fe200010e064d */
[----:B------:R0:W-:Y:S01]  /*18560*/  STL [R1+0x3a8], R72 ;  /* 0x0003a84801007387 */ /* 0x0001e20000100800 */
[----:B-1----:R-:W-:Y:S02]  /*18570*/  @!P1 IMAD.MOV.U32 R46, RZ, RZ, R72 ;  /* 0x000000ffff2e9224 */ /* 0x002fe400078e0048 */
[----:B------:R-:W-:Y:S01]  /*18580*/  @!P1 IMAD.MOV.U32 R47, RZ, RZ, R77 ;  /* 0x000000ffff2f9224 */ /* 0x000fe200078e004d */
[----:B------:R1:W-:Y:S04]  /*18590*/  STL [R1+0x3a4], R77 ;  /* 0x0003a44d01007387 */ /* 0x0003e80000100800 */
[----:B------:R-:W3:Y:S01]  /*185a0*/  LDL.LU R78, [R1+0x22c] ;  /* 0x00022c00014e7983 */ /* 0x000ee20000300800 */
[----:B--2---:R-:W-:-:S03]  /*185b0*/  IADD3 R0, P2, PT, R4, R0, RZ ;  /* 0x0000000004007210 */ /* 0x004fc60007f5e0ff */
[----:B0-----:R-:W2:Y:S04]  /*185c0*/  LDL.LU R72, [R1+0x270] ;  /* 0x0002700001487983 */ /* 0x001ea80000300800 */
[----:B------:R-:W-:Y:S04]  /*185d0*/  STL [R1+0x3d4], R0 ;  /* 0x0003d40001007387 */ /* 0x000fe80000100800 */
[----:B------:R0:W4:Y:S04]  /*185e0*/  @!P1 LDG.E.U8 R54, desc[UR18][R46.64] ;  /* 0x000000122e369981 */ /* 0x000128000c1e1100 */
[----:B-1----:R-:W4:Y:S01]  /*185f0*/  LDL.LU R77, [R1+0x26c] ;  /* 0x00026c00014d7983 */ /* 0x002f220000300800 */
[----:B------:R-:W-:-:S02]  /*18600*/  IMAD.X R71, R88, 0x1, R71, P2 ;  /* 0x0000000158477824 */ /* 0x000fc400010e0647 */
[----:B0-----:R-:W-:Y:S02]  /*18610*/  @!P1 IMAD.MOV.U32 R46, RZ, RZ, R0 ;  /* 0x000000ffff2e9224 */ /* 0x001fe400078e0000 */
[----:B------:R-:W-:Y:S01]  /*18620*/  @!P1 IMAD.MOV.U32 R47, RZ, RZ, R71 ;  /* 0x000000ffff2f9224 */ /* 0x000fe200078e0047 */
[----:B------:R0:W-:Y:S04]  /*18630*/  STL [R1+0x208], R71 ;  /* 0x0002084701007387 */ /* 0x0001e80000100800 */
[----:B0-----:R-:W4:Y:S04]  /*18640*/  LDL.LU R71, [R1+0x2ac] ;  /* 0x0002ac0001477983 */ /* 0x001f280000300800 */
[----:B------:R-:W4:Y:S01]  /*18650*/  LDL.LU R0, [R1+0x2b0] ;  /* 0x0002b00001007983 */ /* 0x000f220000300800 */
[----:B------:R-:W0:Y:S01]  /*18660*/  S2R R68, SR_TID.X ;  /* 0x0000000000447919 */ /* 0x000e220000002100 */
[----:B------:R-:W-:-:S02]  /*18670*/  IADD3 R76, P2, PT, R4, R76, RZ ;  /* 0x0000004c044c7210 */ /* 0x000fc40007f5e0ff */
[----:B------:R-:W-:-:S03]  /*18680*/  PRMT R74, RZ, 0x7610, R74 ;  /* 0x00007610ff4a7816 */ /* 0x000fc6000000004a */
[----:B------:R-:W-:Y:S04]  /*18690*/  STL [R1+0x230], R76 ;  /* 0x0002304c01007387 */ /* 0x000fe80000100800 */
[----:B------:R1:W4:Y:S02]  /*186a0*/  @!P1 LDG.E.U8 R74, desc[UR18][R46.64] ;  /* 0x000000122e4a9981 */ /* 0x000324000c1e1100 */
[----:B-1----:R-:W-:Y:S01]  /*186b0*/  @!P1 IMAD.MOV.U32 R46, RZ, RZ, R76 ;  /* 0x000000ffff2e9224 */ /* 0x002fe200078e004c */
[----:B0-----:R-:W-:-:S04]  /*186c0*/  LOP3.LUT R68, R68, 0x7f, RZ, 0xc0, !PT ;  /* 0x0000007f44447812 */ /* 0x001fc800078ec0ff */
[----:B------:R-:W-:-:S05]  /*186d0*/  LOP3.LUT R68, R68, 0x30, RZ, 0x3c, !PT ;  /* 0x0000003044447812 */ /* 0x000fca00078e3cff */
[----:B------:R-:W-:Y:S04]  /*186e0*/  STS.U8 [R68+UR9+0x4180], R86 ;  /* 0x0041805644007988 */ /* 0x000fe80008000009 */
[----:B------:R0:W-:Y:S02]  /*186f0*/  STS.U8 [R68+UR9+0x4580], R81 ;  /* 0x0045805144007988 */ /* 0x0001e40008000009 */
[----:B0-----:R-:W-:Y:S01]  /*18700*/  PRMT R81, RZ, 0x7610, R81 ;  /* 0x00007610ff517816 */ /* 0x001fe20000000051 */
[----:B---3--:R-:W-:Y:S01]  /*18710*/  IMAD.X R78, R88, 0x1, R78, P2 ;  /* 0x00000001584e7824 */ /* 0x008fe200010e064e */
[----:B--2---:R-:W-:-:S04]  /*18720*/  IADD3 R72, P2, PT, R4, R72, RZ ;  /* 0x0000004804487210 */ /* 0x004fc80007f5e0ff */
[----:B------:R0:W-:Y:S01]  /*18730*/  STL [R1+0x22c], R78 ;  /* 0x00022c4e01007387 */ /* 0x0001e20000100800 */
[----:B------:R-:W-:-:S05]  /*18740*/  @!P1 IMAD.MOV.U32 R47, RZ, RZ, R78 ;  /* 0x000000ffff2f9224 */ /* 0x000fca00078e004e */
[----:B------:R1:W2:Y:S04]  /*18750*/  @!P1 LDG.E.U8 R81, desc[UR18][R46.64] ;  /* 0x000000122e519981 */ /* 0x0002a8000c1e1100 */
[----:B0-----:R-:W3:Y:S01]  /*18760*/  LDL.LU R78, [R1+0x2ec] ;  /* 0x0002ec00014e7983 */ /* 0x001ee20000300800 */
[----:B----4-:R-:W-:-:S03]  /*18770*/  IMAD.X R77, R88, 0x1, R77, P2 ;  /* 0x00000001584d7824 */ /* 0x010fc600010e064d */
[----:B------:R-:W4:Y:S01]  /*18780*/  LDL.LU R76, [R1+0x2f0] ;  /* 0x0002f000014c7983 */ /* 0x000f220000300800 */
[----:B-1----:R-:W-:-:S03]  /*18790*/  @!P1 IMAD.MOV.U32 R46, RZ, RZ, R72 ;  /* 0x000000ffff2e9224 */ /* 0x002fc600078e0048 */
[----:B------:R0:W-:Y:S04]  /*187a0*/  STL [R1+0x270], R72 ;  /* 0x0002704801007387 */ /* 0x0001e80000100800 */
[----:B------:R1:W-:Y:S01]  /*187b0*/  STL [R1+0x26c], R77 ;  /* 0x00026c4d01007387 */ /* 0x0003e20000100800 */
[----:B------:R-:W-:-:S03]  /*187c0*/  @!P1 IMAD.MOV.U32 R47, RZ, RZ, R77 ;  /* 0x000000ffff2f9224 */ /* 0x000fc600078e004d */
[----:B0-----:R-:W2:Y:S01]  /*187d0*/  LDL.LU R72, [R1+0x330] ;  /* 0x0003300001487983 */ /* 0x001ea20000300800 */
[----:B------:R-:W-:-:S05]  /*187e0*/  IADD3 R0, P2, PT, R4, R0, RZ ;  /* 0x0000000004007210 */ /* 0x000fca0007f5e0ff */
[----:B------:R-:W-:Y:S01]  /*187f0*/  IMAD.X R71, R88, 0x1, R71, P2 ;  /* 0x0000000158477824 */ /* 0x000fe200010e0647 */
[----:B------:R-:W-:Y:S04]  /*18800*/  STL [R1+0x2b0], R0 ;  /* 0x0002b00001007387 */ /* 0x000fe80000100800 */
[----:B------:R-:W-:Y:S04]  /*18810*/  STL [R1+0x2ac], R71 ;  /* 0x0002ac4701007387 */ /* 0x000fe80000100800 */
[----:B-1----:R-:W2:Y:S04]  /*18820*/  LDL.LU R77, [R1+0x32c] ;  /* 0x00032c00014d7983 */ /* 0x002ea80000300800 */
[----:B------:R0:W-:Y:S04]  /*18830*/  STS.U8 [R68+UR9+0x4980], R83 ;  /* 0x0049805344007988 */ /* 0x0001e80008000009 */
[----:B------:R1:W-:Y:S01]  /*18840*/  STS.U8 [R68+UR9+0x4d80], R85 ;  /* 0x004d805544007988 */ /* 0x0003e20008000009 */
[----:B0-----:R-:W-:-:S02]  /*18850*/  PRMT R83, RZ, 0x7610, R83 ;  /* 0x00007610ff537816 */ /* 0x001fc40000000053 */
[----:B-1----:R-:W-:-:S04]  /*18860*/  PRMT R85, RZ, 0x7610, R85 ;  /* 0x00007610ff557816 */ /* 0x002fc80000000055 */
[----:B------:R0:W2:Y:S04]  /*18870*/  @!P1 LDG.E.U8 R83, desc[UR18][R46.64] ;  /* 0x000000122e539981 */ /* 0x0000a8000c1e1100 */
[----:B------:R1:W-:Y:S01]  /*18880*/  STS.U8 [R68+UR9+0x5180], R87 ;  /* 0x0051805744007988 */ /* 0x0003e20008000009 */
[----:B0-----:R-:W-:Y:S02]  /*18890*/  @!P1 IMAD.MOV.U32 R47, RZ, RZ, R71 ;  /* 0x000000ffff2f9224 */ /* 0x001fe400078e0047 */
[----:B------:R-:W-:Y:S01]  /*188a0*/  @!P1 IMAD.MOV.U32 R46, RZ, RZ, R0 ;  /* 0x000000ffff2e9224 */ /* 0x000fe200078e0000 */
[----:B------:R-:W2:Y:S04]  /*188b0*/  LDL.LU R71, [R1+0x36c] ;  /* 0x00036c0001477983 */ /* 0x000ea80000300800 */
[----:B------:R-:W2:Y:S01]  /*188c0*/  LDL.LU R0, [R1+0x370] ;  /* 0x0003700001007983 */ /* 0x000ea20000300800 */
[----:B-1----:R-:W-:-:S03]  /*188d0*/  PRMT R87, RZ, 0x7610, R87 ;  /* 0x00007610ff577816 */ /* 0x002fc60000000057 */
[----:B------:R0:W2:Y:S01]  /*188e0*/  @!P1 LDG.E.U8 R85, desc[UR18][R46.64] ;  /* 0x000000122e559981 */ /* 0x0000a2000c1e1100 */
[----:B------:R-:W-:Y:S01]  /*188f0*/  IMAD.MOV.U32 R90, RZ, RZ, R84 ;  /* 0x000000ffff5a7224 */ /* 0x000fe200078e0054 */
[----:B----4-:R-:W-:-:S05]  /*18900*/  IADD3 R76, P2, PT, R4, R76, RZ ;  /* 0x0000004c044c7210 */ /* 0x010fca0007f5e0ff */
[----:B---3--:R-:W-:Y:S01]  /*18910*/  IMAD.X R78, R88, 0x1, R78, P2 ;  /* 0x00000001584e7824 */ /* 0x008fe200010e064e */
[----:B------:R1:W-:Y:S01]  /*18920*/  STL [R1+0x2f0], R76 ;  /* 0x0002f04c01007387 */ /* 0x0003e20000100800 */
[----:B0-----:R-:W-:Y:S02]  /*18930*/  @!P1 IMAD.MOV.U32 R46, RZ, RZ, R76 ;  /* 0x000000ffff2e9224 */ /* 0x001fe400078e004c */
[----:B------:R-:W-:Y:S01]  /*18940*/  @!P1 IMAD.MOV.U32 R47, RZ, RZ, R78 ;  /* 0x000000ffff2f9224 */ /* 0x000fe200078e004e */
[----:B--2---:R-:W-:Y:S01]  /*18950*/  IADD3 R72, P2, PT, R4, R72, RZ ;  /* 0x0000004804487210 */ /* 0x004fe20007f5e0ff */
[----:B------:R-:W-:Y:S04]  /*18960*/  STL [R1+0x2ec], R78 ;  /* 0x0002ec4e01007387 */ /* 0x000fe80000100800 */
[----:B-1----:R-:W2:Y:S04]  /*18970*/  LDL.LU R76, [R1+0x3b0] ;  /* 0x0003b000014c7983 */ /* 0x002ea80000300800 */
[----:B------:R-:W3:Y:S04]  /*18980*/  LDL.LU R84, [R1+0x70] ;  /* 0x0000700001547983 */ /* 0x000ee80000300800 */
[----:B------:R-:W4:Y:S04]  /*18990*/  LDL.LU R86, [R1+0x50] ;  /* 0x0000500001567983 */ /* 0x000f280000300800 */
[----:B------:R0:W4:Y:S01]  /*189a0*/  @!P1 LDG.E.U8 R87, desc[UR18][R46.64] ;  /* 0x000000122e579981 */ /* 0x000122000c1e1100 */
[----:B------:R-:W-:-:S03]  /*189b0*/  IMAD.X R77, R88, 0x1, R77, P2 ;  /* 0x00000001584d7824 */ /* 0x000fc600010e064d */
[----:B------:R-:W-:Y:S04]  /*189c0*/  STL [R1+0x330], R72 ;  /* 0x0003304801007387 */ /* 0x000fe80000100800 */
[----:B------:R1:W-:Y:S01]  /*189d0*/  STL [R1+0x32c], R77 ;  /* 0x00032c4d01007387 */ /* 0x0003e20000100800 */
[----:B0-----:R-:W-:-:S03]  /*189e0*/  @!P1 IMAD.MOV.U32 R47, RZ, RZ, R77 ;  /* 0x000000ffff2f9224 */ /* 0x001fc600078e004d */
[----:B-1----:R-:W4:Y:S01]  /*189f0*/  LDL.LU R77, [R1+0x3ac] ;  /* 0x0003ac00014d7983 */ /* 0x002f220000300800 */
[----:B------:R-:W-:-:S03]  /*18a00*/  @!P1 IMAD.MOV.U32 R46, RZ, RZ, R72 ;  /* 0x000000ffff2e9224 */ /* 0x000fc600078e0048 */
[----:B------:R0:W-:Y:S04]  /*18a10*/  STS.U8 [R68+UR9+0x5580], R89 ;  /* 0x0055805944007988 */ /* 0x0001e80008000009 */
[----:B------:R1:W-:Y:S01]  /*18a20*/  STS.U8 [R68+UR9+0x5980], R91 ;  /* 0x0059805b44007988 */ /* 0x0003e20008000009 */
[----:B0-----:R-:W-:Y:S02]  /*18a30*/  PRMT R89, RZ, 0x7610, R89 ;  /* 0x00007610ff597816 */ /* 0x001fe40000000059 */
[----:B------:R-:W-:-:S04]  /*18a40*/  IADD3 R0, P2, PT, R4, R0, RZ ;  /* 0x0000000004007210 */ /* 0x000fc80007f5e0ff */
[----:B------:R0:W4:Y:S01]  /*18a50*/  @!P1 LDG.E.U8 R89, desc[UR18][R46.64] ;  /* 0x000000122e599981 */ /* 0x000122000c1e1100 */
[----:B------:R-:W-:Y:S01]  /*18a60*/  IMAD.X R71, R88, 0x1, R71, P2 ;  /* 0x0000000158477824 */ /* 0x000fe200010e0647 */
[----:B-1----:R-:W-:Y:S02]  /*18a70*/  PRMT R91, RZ, 0x7610, R91 ;  /* 0x00007610ff5b7816 */ /* 0x002fe4000000005b */
[----:B------:R-:W-:Y:S04]  /*18a80*/  STL [R1+0x370], R0 ;  /* 0x0003700001007387 */ /* 0x000fe80000100800 */
[----:B------:R1:W-:Y:S01]  /*18a90*/  STL [R1+0x36c], R71 ;  /* 0x00036c4701007387 */ /* 0x0003e20000100800 */
[----:B0-----:R-:W-:Y:S02]  /*18aa0*/  @!P1 IMAD.MOV.U32 R46, RZ, RZ, R0 ;  /* 0x000000ffff2e9224 */ /* 0x001fe400078e0000 */
[----:B------:R-:W-:Y:S01]  /*18ab0*/  @!P1 IMAD.MOV.U32 R47, RZ, RZ, R71 ;  /* 0x000000ffff2f9224 */ /* 0x000fe200078e0047 */
[----:B------:R-:W4:Y:S04]  /*18ac0*/  LDL.LU R72, [R1+0x6c8] ;  /* 0x0006c80001487983 */ /* 0x000f280000300800 */
[----:B------:R-:W4:Y:S04]  /*18ad0*/  LDL.LU R79, [R1+0x6b4] ;  /* 0x0006b400014f7983 */ /* 0x000f280000300800 */
[----:B-1----:R-:W4:Y:S04]  /*18ae0*/  LDL.LU R71, [R1+0x100] ;  /* 0x0001000001477983 */ /* 0x002f280000300800 */
[----:B------:R-:W4:Y:S04]  /*18af0*/  LDL.LU R0, [R1+0xe4] ;  /* 0x0000e40001007983 */ /* 0x000f280000300800 */
[----:B------:R0:W-:Y:S04]  /*18b00*/  STS.U8 [R68+UR9+0x5d80], R93 ;  /* 0x005d805d44007988 */ /* 0x0001e80008000009 */
[----:B------:R-:W4:Y:S04]  /*18b10*/  LDL.LU R78, [R1+0xc8] ;  /* 0x0000c800014e7983 */ /* 0x000f280000300800 */
[----:B------:R1:W4:Y:S01]  /*18b20*/  @!P1 LDG.E.U8 R91, desc[UR18][R46.64] ;  /* 0x000000122e5b9981 */ /* 0x000322000c1e1100 */
[----:B0-----:R-:W-:-:S03]  /*18b30*/  PRMT R93, RZ, 0x7610, R93 ;  /* 0x00007610ff5d7816 */ /* 0x001fc6000000005d */
[----:B------:R-:W4:Y:S04]  /*18b40*/  LDL.LU R92, [R1+0xac] ;  /* 0x0000ac00015c7983 */ /* 0x000f280000300800 */
[----:B------:R-:W-:Y:S01]  /*18b50*/  STS.U8 [R68+UR9+0x6180], R90 ;  /* 0x0061805a44007988 */ /* 0x000fe20008000009 */
[----:B--2---:R-:W-:-:S05]  /*18b60*/  IADD3 R76, P2, PT, R4, R76, RZ ;  /* 0x0000004c044c7210 */ /* 0x004fca0007f5e0ff */
[----:B-1----:R-:W-:Y:S01]  /*18b70*/  @!P1 IMAD.MOV.U32 R46, RZ, RZ, R76 ;  /* 0x000000ffff2e9224 */ /* 0x002fe200078e004c */
[----:B------:R0:W-:Y:S04]  /*18b80*/  STL [R1+0x3b0], R76 ;  /* 0x0003b04c01007387 */ /* 0x0001e80000100800 */
[----:B---3--:R-:W-:Y:S01]  /*18b90*/  STS.U8 [R68+UR9+0x6580], R84 ;  /* 0x0065805444007988 */ /* 0x008fe20008000009 */
[----:B----4-:R-:W-:-:S04]  /*18ba0*/  IMAD.X R77, R88, 0x1, R77, P2 ;  /* 0x00000001584d7824 */ /* 0x010fc800010e064d */
[----:B------:R-:W-:Y:S01]  /*18bb0*/  @!P1 IMAD.MOV.U32 R47, RZ, RZ, R77 ;  /* 0x000000ffff2f9224 */ /* 0x000fe200078e004d */
[----:B------:R1:W-:Y:S04]  /*18bc0*/  STL [R1+0x3ac], R77 ;  /* 0x0003ac4d01007387 */ /* 0x0003e80000100800 */
[----:B0-----:R-:W2:Y:S04]  /*18bd0*/  LDL.LU R76, [R1+0x6c] ;  /* 0x00006c00014c7983 */ /* 0x001ea80000300800 */
[----:B------:R0:W3:Y:S04]  /*18be0*/  @!P1 LDG.E.U8 R93, desc[UR18][R46.64] ;  /* 0x000000122e5d9981 */ /* 0x0000e8000c1e1100 */
[----:B-1----:R-:W4:Y:S04]  /*18bf0*/  LDL.LU R77, [R1+0x4c] ;  /* 0x00004c00014d7983 */ /* 0x002f280000300800 */
[----:B------:R-:W2:Y:S04]  /*18c00*/  LDL.LU R88, [R1+0x28] ;  /* 0x0000280001587983 */ /* 0x000ea80000300800 */
[----:B------:R-:W2:Y:S04]  /*18c10*/  LDL.LU R46, [R1+0x11c] ;  /* 0x00011c00012e7983 */ /* 0x000ea80000300800 */
[----:B------:R-:W2:Y:S04]  /*18c20*/  LDL.LU R47, [R1+0x8c] ;  /* 0x00008c00012f7983 */ /* 0x000ea80000300800 */
[----:B------:R-:W2:Y:S04]  /*18c30*/  LDL.LU R90, [R1+0x4] ;  /* 0x00000400015a7983 */ /* 0x000ea80000300800 */
[----:B------:R-:W2:Y:S04]  /*18c40*/  LDL.LU R84, [R1+0x84c] ;  /* 0x00084c0001547983 */ /* 0x000ea80000300800 */
[----:B------:R-:W-:Y:S04]  /*18c50*/  STS.U8 [R68+UR9+0x6980], R86 ;  /* 0x0069805644007988 */ /* 0x000fe80008000009 */
[----:B--2---:R-:W-:Y:S04]  /*18c60*/  STS.U8 [R68+UR9+0x6d80], R84 ;  /* 0x006d805444007988 */ /* 0x004fe80008000009 */
[----:B------:R-:W-:Y:S04]  /*18c70*/  STS.U8 [R68+UR9+0x7180], R82 ;  /* 0x0071805244007988 */ /* 0x000fe80008000009 */
[----:B------:R-:W-:Y:S04]  /*18c80*/  STS.U8 [R68+UR9+0x7580], R80 ;  /* 0x0075805044007988 */ /* 0x000fe80008000009 */
[----:B------:R1:W-:Y:S02]  /*18c90*/  STS.U8 [R68+UR9+0x7980], R75 ;  /* 0x0079804b44007988 */ /* 0x0003e40008000009 */
[----:B-1----:R-:W-:-:S02]  /*18ca0*/  LOP3.LUT R75, R2, 0x30, RZ, 0x3c, !PT ;  /* 0x00000030024b7812 */ /* 0x002fc400078e3cff */
[----:B------:R-:W2:Y:S04]  /*18cb0*/  LDL.LU R68, [R1+0x6c4] ;  /* 0x0006c40001447983 */ /* 0x000ea80000300800 */
[----:B------:R-:W2:Y:S04]  /*18cc0*/  LDL.LU R86, [R1+0x6b0] ;  /* 0x0006b00001567983 */ /* 0x000ea80000300800 */
[----:B------:R-:W2:Y:S04]  /*18cd0*/  LDL.LU R82, [R1+0x69c] ;  /* 0x00069c0001527983 */ /* 0x000ea80000300800 */
[----:B------:R-:W2:Y:S04]  /*18ce0*/  LDL.LU R84, [R1+0x118] ;  /* 0x0001180001547983 */ /* 0x000ea80000300800 */
[----:B------:R1:W-:Y:S04]  /*18cf0*/  STS.U8 [R75+UR9+0x7d80], R66 ;  /* 0x007d80424b007988 */ /* 0x0003e80008000009 */
[----:B-1----:R-:W2:Y:S01]  /*18d00*/  LDL.LU R66, [R1+0x6a0] ;  /* 0x0006a00001427983 */ /* 0x002ea20000300800 */
[----:B------:R-:W-:-:S05]  /*18d10*/  LOP3.LUT R80, R2, 0x40, RZ, 0x3c, !PT ;  /* 0x0000004002507812 */ /* 0x000fca00078e3cff */
[----:B------:R1:W-:Y:S04]  /*18d20*/  STS.U8 [R80+UR9+0x4200], R72 ;  /* 0x0042004850007988 */ /* 0x0003e80008000009 */
[----:B------:R0:W-:Y:S04]  /*18d30*/  STS.U8 [R80+UR9+0x4600], R79 ;  /* 0x0046004f50007988 */ /* 0x0001e80008000009 */
[----:B-1----:R-:W3:Y:S04]  /*18d40*/  LDL.LU R72, [R1+0x848] ;  /* 0x0008480001487983 */ /* 0x002ee80000300800 */
[----:B0-----:R-:W3:Y:S04]  /*18d50*/  LDL.LU R79, [R1+0x844] ;  /* 0x00084400014f7983 */ /* 0x001ee80000300800 */
[----:B--2---:R-:W-:Y:S04]  /*18d60*/  STS.U8 [R80+UR9+0x4a00], R66 ;  /* 0x004a004250007988 */ /* 0x004fe80008000009 */
[----:B------:R-:W-:Y:S04]  /*18d70*/  STS.U8 [R80+UR9+0x4e00], R46 ;  /* 0x004e002e50007988 */ /* 0x000fe80008000009 */
[----:B------:R0:W-:Y:S04]  /*18d80*/  STS.U8 [R80+UR9+0x5200], R71 ;  /* 0x0052004750007988 */ /* 0x0001e80008000009 */
[----:B------:R1:W-:Y:S04]  /*18d90*/  STS.U8 [R80+UR9+0x5600], R0 ;  /* 0x0056000050007988 */ /* 0x0003e80008000009 */
[----:B------:R2:W-:Y:S04]  /*18da0*/  STS.U8 [R80+UR9+0x5a00], R78 ;  /* 0x005a004e50007988 */ /* 0x0005e80008000009 */
[----:B0-----:R-:W3:Y:S04]  /*18db0*/  LDL.LU R71, [R1+0xfc] ;  /* 0x0000fc0001477983 */ /* 0x001ee80000300800 */
[----:B-1----:R-:W3:Y:S04]  /*18dc0*/  LDL.LU R0, [R1+0xe0] ;  /* 0x0000e00001007983 */ /* 0x002ee80000300800 */
[----:B------:R0:W-:Y:S04]  /*18dd0*/  STS.U8 [R80+UR9+0x5e00], R92 ;  /* 0x005e005c50007988 */ /* 0x0001e80008000009 */
[----:B--2---:R-:W2:Y:S04]  /*18de0*/  LDL.LU R78, [R1+0xc4] ;  /* 0x0000c400014e7983 */ /* 0x004ea80000300800 */
[----:B0-----:R-:W2:Y:S04]  /*18df0*/  LDL.LU R92, [R1+0xa8] ;  /* 0x0000a800015c7983 */ /* 0x001ea80000300800 */
[----:B------:R0:W-:Y:S04]  /*18e00*/  STS.U8 [R80+UR9+0x6200], R47 ;  /* 0x0062002f50007988 */ /* 0x0001e80008000009 */
[----:B------:R-:W-:Y:S04]  /*18e10*/  STS.U8 [R80+UR9+0x6600], R76 ;  /* 0x0066004c50007988 */ /* 0x000fe80008000009 */
[----:B----4-:R-:W-:Y:S04]  /*18e20*/  STS.U8 [R80+UR9+0x6a00], R77 ;  /* 0x006a004d50007988 */ /* 0x010fe80008000009 */
[----:B------:R-:W-:Y:S04]  /*18e30*/  STS.U8 [R80+UR9+0x6e00], R88 ;  /* 0x006e005850007988 */ /* 0x000fe80008000009 */
[----:B------:R-:W-:Y:S04]  /*18e40*/  STS.U8 [R80+UR9+0x7200], R90 ;  /* 0x0072005a50007988 */ /* 0x000fe80008000009 */
[----:B0-----:R-:W4:Y:S04]  /*18e50*/  LDL.LU R47, [R1+0x20] ;  /* 0x00002000012f7983 */ /* 0x001f280000300800 */
[----:B---3--:R0:W-:Y:S04]  /*18e60*/  STS.U8 [R80+UR9+0x7600], R79 ;  /* 0x0076004f50007988 */ /* 0x0081e80008000009 */
[----:B------:R1:W-:Y:S04]  /*18e70*/  STS.U8 [R80+UR9+0x7a00], R72 ;  /* 0x007a004850007988 */ /* 0x0003e80008000009 */
[----:B------:R3:W-:Y:S04]  /*18e80*/  STS.U8 [R80+UR9+0x7e00], R64 ;  /* 0x007e004050007988 */ /* 0x0007e80008000009 */
[----:B0-----:R-:W4:Y:S04]  /*18e90*/  LDL.LU R79, [R1+0x68] ;  /* 0x00006800014f7983 */ /* 0x001f280000300800 */
[----:B-1----:R-:W4:Y:S04]  /*18ea0*/  LDL.LU R72, [R1+0x44] ;  /* 0x0000440001487983 */ /* 0x002f280000300800 */
[----:B---3--:R-:W3:Y:S01]  /*18eb0*/  LDL.LU R64, [R1+0x84] ;  /* 0x0000840001407983 */ /* 0x008ee20000300800 */
[----:B------:R-:W-:-:S03]  /*18ec0*/  LOP3.LUT R66, R2, 0x50, RZ, 0x3c, !PT ;  /* 0x0000005002427812 */ /* 0x000fc600078e3cff */
[----:B------:R-:W4:Y:S04]  /*18ed0*/  LDL.LU R2, [R1+0x6c0] ;  /* 0x0006c00001027983 */ /* 0x000f280000300800 */
[----:B------:R-:W4:Y:S04]  /*18ee0*/  LDL.LU R76, [R1+0x6ac] ;  /* 0x0006ac00014c7983 */ /* 0x000f280000300800 */
[----:B------:R-:W4:Y:S04]  /*18ef0*/  LDL.LU R77, [R1+0x698] ;  /* 0x00069800014d7983 */ /* 0x000f280000300800 */
[----:B------:R-:W4:Y:S04]  /*18f00*/  LDL.LU R88, [R1+0x114] ;  /* 0x0001140001587983 */ /* 0x000f280000300800 */
[----:B------:R0:W-:Y:S04]  /*18f10*/  STS.U8 [R66+UR9+0x4280], R68 ;  /* 0x0042804442007988 */ /* 0x0001e80008000009 */
[----:B------:R-:W4:Y:S04]  /*18f20*/  LDL.LU R90, [R1+0xf8] ;  /* 0x0000f800015a7983 */ /* 0x000f280000300800 */
[----:B------:R1:W-:Y:S04]  /*18f30*/  STS.U8 [R66+UR9+0x4680], R86 ;  /* 0x0046805642007988 */ /* 0x0003e80008000009 */
[----:B0-----:R-:W4:Y:S04]  /*18f40*/  LDL.LU R68, [R1+0xdc] ;  /* 0x0000dc0001447983 */ /* 0x001f280000300800 */
[----:B------:R0:W-:Y:S04]  /*18f50*/  STS.U8 [R66+UR9+0x4a80], R82 ;  /* 0x004a805242007988 */ /* 0x0001e80008000009 */
[----:B-1----:R-:W4:Y:S04]  /*18f60*/  LDL.LU R86, [R1+0xc0] ;  /* 0x0000c00001567983 */ /* 0x002f280000300800 */
[----:B------:R1:W-:Y:S04]  /*18f70*/  STS.U8 [R66+UR9+0x4e80], R84 ;  /* 0x004e805442007988 */ /* 0x0003e80008000009 */
[----:B0-----:R-:W4:Y:S04]  /*18f80*/  LDL.LU R82, [R1+0xa4] ;  /* 0x0000a40001527983 */ /* 0x001f280000300800 */
[----:B-1----:R-:W4:Y:S04]  /*18f90*/  LDL.LU R84, [R1+0x80] ;  /* 0x0000800001547983 */ /* 0x002f280000300800 */
[----:B------:R-:W4:Y:S04]  /*18fa0*/  LDL.LU R46, [R1+0x5c] ;  /* 0x00005c00012e7983 */ /* 0x000f280000300800 */
[----:B------:R0:W-:Y:S04]  /*18fb0*/  STS.U8 [R66+UR9+0x5280], R71 ;  /* 0x0052804742007988 */ /* 0x0001e80008000009 */
[----:B------:R1:W-:Y:S04]  /*18fc0*/  STS.U8 [R66+UR9+0x5680], R0 ;  /* 0x0056800042007988 */ /* 0x0003e80008000009 */
[----:B0-----:R-:W4:Y:S04]  /*18fd0*/  LDL.LU R71, [R1+0x840] ;  /* 0x0008400001477983 */ /* 0x001f280000300800 */
[----:B-1----:R0:W5:Y:S04]  /*18fe0*/  LDL.LU R0, [R1+0x83c] ;  /* 0x00083c0001007983 */ /* 0x0021680000300800 */
[----:B--2---:R1:W-:Y:S04]  /*18ff0*/  STS.U8 [R66+UR9+0x5a80], R78 ;  /* 0x005a804e42007988 */ /* 0x0043e80008000009 */
[----:B------:R2:W-:Y:S04]  /*19000*/  STS.U8 [R66+UR9+0x5e80], R92 ;  /* 0x005e805c42007988 */ /* 0x0005e80008000009 */
[----:B-1----:R-:W4:Y:S04]  /*19010*/  LDL.LU R78, [R1+0x838] ;  /* 0x00083800014e7983 */ /* 0x002f280000300800 */
[----:B--2---:R-:W2:Y:S04]  /*19020*/  LDL.LU R92, [R1+0x834] ;  /* 0x00083400015c7983 */ /* 0x004ea80000300800 */
[----:B---3--:R1:W-:Y:S04]  /*19030*/  STS.U8 [R66+UR9+0x6280], R64 ;  /* 0x0062804042007988 */ /* 0x0083e80008000009 */
[----:B----4-:R3:W-:Y:S04]  /*19040*/  STS.U8 [R66+UR9+0x6680], R79 ;  /* 0x0066804f42007988 */ /* 0x0107e80008000009 */
[----:B-1----:R-:W4:Y:S01]  /*19050*/  LDL.LU R64, [R1+0xbc] ;  /* 0x0000bc0001407983 */ /* 0x002f220000300800 */
[----:B---3--:R-:W1:Y:S03]  /*19060*/  S2R R79, SR_TID.X ;  /* 0x00000000004f7919 */ /* 0x008e660000002100 */
[----:B------:R3:W-:Y:S04]  /*19070*/  STS.U8 [R66+UR9+0x6a80], R72 ;  /* 0x006a804842007988 */ /* 0x0007e80008000009 */
[----:B------:R0:W-:Y:S04]  /*19080*/  STS.U8 [R66+UR9+0x6e80], R47 ;  /* 0x006e802f42007988 */ /* 0x0001e80008000009 */
[----:B---3--:R-:W3:Y:S01]  /*19090*/  LDL.LU R72, [R1+0x9c] ;  /* 0x00009c0001487983 */ /* 0x008ee20000300800 */
[----:B-1----:R-:W-:-:S04]  /*190a0*/  LOP3.LUT R79, R79, 0x7f, RZ, 0xc0, !PT ;  /* 0x0000007f4f4f7812 */ /* 0x002fc800078ec0ff */
[C---:B0-----:R-:W-:Y:S01]  /*190b0*/  LOP3.LUT R47, R79.reuse, 0x60, RZ, 0x3c, !PT ;  /* 0x000000604f2f7812 */ /* 0x041fe200078e3cff */
[----:B--2---:R0:W-:Y:S04]  /*190c0*/  STS.U8 [R66+UR9+0x7280], R92 ;  /* 0x0072805c42007988 */ /* 0x0041e80008000009 */
[----:B------:R1:W-:Y:S04]  /*190d0*/  STS.U8 [R66+UR9+0x7680], R78 ;  /* 0x0076804e42007988 */ /* 0x0003e80008000009 */
[----:B------:R2:W-:Y:S04]  /*190e0*/  STS.U8 [R66+UR9+0x7a80], R71 ;  /* 0x007a804742007988 */ /* 0x0005e80008000009 */
[----:B0-----:R-:W3:Y:S04]  /*190f0*/  LDL.LU R92, [R1+0xd8] ;  /* 0x0000d800015c7983 */ /* 0x001ee80000300800 */
[----:B-1----:R-:W3:Y:S04]  /*19100*/  LDL.LU R78, [R1+0xf4] ;  /* 0x0000f400014e7983 */ /* 0x002ee80000300800 */
[----:B--2---:R-:W2:Y:S04]  /*19110*/  LDL.LU R71, [R1+0x110] ;  /* 0x0001100001477983 */ /* 0x004ea80000300800 */
[----:B------:R0:W-:Y:S04]  /*19120*/  STS.U8 [R66+UR9+0x7e80], R63 ;  /* 0x007e803f42007988 */ /* 0x0001e80008000009 */
[----:B------:R1:W-:Y:S04]  /*19130*/  STS.U8 [R47+UR9+0x4300], R2 ;  /* 0x004300022f007988 */ /* 0x0003e80008000009 */
[----:B------:R4:W-:Y:S04]  /*19140*/  STS.U8 [R47+UR9+0x4700], R76 ;  /* 0x0047004c2f007988 */ /* 0x0009e80008000009 */
[----:B0-----:R-:W2:Y:S04]  /*19150*/  LDL.LU R63, [R1+0x694] ;  /* 0x00069400013f7983 */ /* 0x001ea80000300800 */
[----:B-1----:R0:W5:Y:S04]  /*19160*/  LDL.LU R2, [R1+0x830] ;  /* 0x0008300001027983 */ /* 0x0021680000300800 */
[----:B----4-:R-:W4:Y:S04]  /*19170*/  LDL.LU R76, [R1+0x82c] ;  /* 0x00082c00014c7983 */ /* 0x010f280000300800 */
[----:B------:R1:W-:Y:S04]  /*19180*/  STS.U8 [R47+UR9+0x4b00], R77 ;  /* 0x004b004d2f007988 */ /* 0x0003e80008000009 */
[----:B------:R0:W-:Y:S04]  /*19190*/  STS.U8 [R47+UR9+0x4f00], R88 ;  /* 0x004f00582f007988 */ /* 0x0001e80008000009 */
[----:B------:R0:W-:Y:S04]  /*191a0*/  STS.U8 [R47+UR9+0x5300], R90 ;  /* 0x0053005a2f007988 */ /* 0x0001e80008000009 */
[----:B-1----:R-:W2:Y:S04]  /*191b0*/  LDL.LU R77, [R1+0x828] ;  /* 0x00082800014d7983 */ /* 0x002ea80000300800 */
[----:B0-----:R-:W2:Y:S04]  /*191c0*/  LDL.LU R88, [R1+0x824] ;  /* 0x0008240001587983 */ /* 0x001ea80000300800 */
[----:B------:R-:W2:Y:S04]  /*191d0*/  LDL.LU R90, [R1+0x820] ;  /* 0x00082000015a7983 */ /* 0x000ea80000300800 */
[----:B------:R0:W-:Y:S04]  /*191e0*/  STS.U8 [R47+UR9+0x5700], R68 ;  /* 0x005700442f007988 */ /* 0x0001e80008000009 */
[----:B------:R1:W-:Y:S04]  /*191f0*/  STS.U8 [R47+UR9+0x5b00], R86 ;  /* 0x005b00562f007988 */ /* 0x0003e80008000009 */
[----:B------:R1:W-:Y:S04]  /*19200*/  STS.U8 [R47+UR9+0x5f00], R82 ;  /* 0x005f00522f007988 */ /* 0x0003e80008000009 */
[----:B0-----:R-:W2:Y:S04]  /*19210*/  LDL.LU R68, [R1+0x81c] ;  /* 0x00081c0001447983 */ /* 0x001ea80000300800 */
[----:B-1----:R-:W2:Y:S04]  /*19220*/  LDL.LU R86, [R1+0x818] ;  /* 0x0008180001567983 */ /* 0x002ea80000300800 */
[----:B------:R-:W2:Y:S04]  /*19230*/  LDL.LU R82, [R1+0x814] ;  /* 0x0008140001527983 */ /* 0x000ea80000300800 */
[----:B------:R0:W-:Y:S04]  /*19240*/  STS.U8 [R47+UR9+0x6300], R84 ;  /* 0x006300542f007988 */ /* 0x0001e80008000009 */
[----:B0-----:R-:W2:Y:S04]  /*19250*/  LDL.LU R84, [R1+0x810] ;  /* 0x0008100001547983 */ /* 0x001ea80000300800 */
[----:B------:R-:W-:Y:S04]  /*19260*/  STS.U8 [R47+UR9+0x6700], R46 ;  /* 0x0067002e2f007988 */ /* 0x000fe80008000009 */
[----:B--2---:R0:W-:Y:S04]  /*19270*/  STS.U8 [R47+UR9+0x6b00], R84 ;  /* 0x006b00542f007988 */ /* 0x0041e80008000009 */
[----:B------:R1:W-:Y:S04]  /*19280*/  STS.U8 [R47+UR9+0x6f00], R86 ;  /* 0x006f00562f007988 */ /* 0x0003e80008000009 */
[----:B------:R2:W-:Y:S04]  /*19290*/  STS.U8 [R47+UR9+0x7300], R90 ;  /* 0x0073005a2f007988 */ /* 0x0005e80008000009 */
[----:B0-----:R-:W3:Y:S04]  /*192a0*/  LDL.LU R84, [R1+0x80c] ;  /* 0x00080c0001547983 */ /* 0x001ee80000300800 */
[----:B-1----:R-:W3:Y:S04]  /*192b0*/  LDL.LU R86, [R1+0x808] ;  /* 0x0008080001567983 */ /* 0x002ee80000300800 */
[----:B--2---:R-:W2:Y:S04]  /*192c0*/  LDL.LU R90, [R1+0x6a4] ;  /* 0x0006a400015a7983 */ /* 0x004ea80000300800 */
[----:B------:R0:W-:Y:S04]  /*192d0*/  STS.U8 [R47+UR9+0x7700], R77 ;  /* 0x0077004d2f007988 */ /* 0x0001e80008000009 */
[----:B0-----:R-:W2:Y:S01]  /*192e0*/  LDL.LU R77, [R1+0x6bc] ;  /* 0x0006bc00014d7983 */ /* 0x001ea20000300800 */
[----:B------:R-:W-:-:S03]  /*192f0*/  LOP3.LUT R46, R79, 0x70, RZ, 0x3c, !PT ;  /* 0x000000704f2e7812 */ /* 0x000fc600078e3cff */
[----:B------:R-:W-:Y:S04]  /*19300*/  STS.U8 [R47+UR9+0x7b00], R69 ;  /* 0x007b00452f007988 */ /* 0x000fe80008000009 */
[----:B------:R-:W-:Y:S04]  /*19310*/  STS.U8 [R47+UR9+0x7f00], R61 ;  /* 0x007f003d2f007988 */ /* 0x000fe80008000009 */
[----:B--2---:R-:W-:Y:S04]  /*19320*/  STS.U8 [R46+UR9+0x4380], R77 ;  /* 0x0043804d2e007988 */ /* 0x004fe80008000009 */
[----:B------:R-:W-:Y:S04]  /*19330*/  STS.U8 [R46+UR9+0x4780], R90 ;  /* 0x0047805a2e007988 */ /* 0x000fe80008000009 */
[----:B------:R-:W-:Y:S04]  /*19340*/  STS.U8 [R46+UR9+0x4b80], R63 ;  /* 0x004b803f2e007988 */ /* 0x000fe80008000009 */
[----:B------:R-:W-:Y:S04]  /*19350*/  STS.U8 [R46+UR9+0x4f80], R71 ;  /* 0x004f80472e007988 */ /* 0x000fe80008000009 */
[----:B---3--:R-:W-:Y:S04]  /*19360*/  STS.U8 [R46+UR9+0x5380], R78 ;  /* 0x0053804e2e007988 */ /* 0x008fe80008000009 */
[----:B------:R-:W-:Y:S04]  /*19370*/  STS.U8 [R46+UR9+0x5780], R92 ;  /* 0x0057805c2e007988 */ /* 0x000fe80008000009 */
[----:B------:R-:W-:Y:S04]  /*19380*/  STS.U8 [R46+UR9+0x5b80], R64 ;  /* 0x005b80402e007988 */ /* 0x000fe80008000009 */
[----:B------:R-:W-:Y:S04]  /*19390*/  STS.U8 [R46+UR9+0x5f80], R72 ;  /* 0x005f80482e007988 */ /* 0x000fe80008000009 */
[----:B------:R0:W-:Y:S04]  /*193a0*/  STS.U8 [R46+UR9+0x6380], R86 ;  /* 0x006380562e007988 */ /* 0x0001e80008000009 */
[----:B------:R1:W-:Y:S04]  /*193b0*/  STS.U8 [R46+UR9+0x6780], R84 ;  /* 0x006780542e007988 */ /* 0x0003e80008000009 */
[----:B------:R2:W-:Y:S04]  /*193c0*/  STS.U8 [R46+UR9+0x6b80], R82 ;  /* 0x006b80522e007988 */ /* 0x0005e80008000009 */
[----:B0-----:R0:W5:Y:S04]  /*193d0*/  LDL.LU R86, [R1+0x804] ;  /* 0x0008040001567983 */ /* 0x0011680000300800 */
[----:B-1----:R0:W5:Y:S04]  /*193e0*/  LDL.LU R84, [R1+0x800] ;  /* 0x0008000001547983 */ /* 0x0021680000300800 */
[----:B--2---:R0:W5:Y:S04]  /*193f0*/  LDL.LU R82, [R1+0x7fc] ;  /* 0x0007fc0001527983 */ /* 0x0041680000300800 */
[----:B------:R1:W-:Y:S04]  /*19400*/  STS.U8 [R46+UR9+0x6f80], R68 ;  /* 0x006f80442e007988 */ /* 0x0003e80008000009 */
[----:B-1----:R0:W5:Y:S04]  /*19410*/  LDL.LU R68, [R1+0x7f8] ;  /* 0x0007f80001447983 */ /* 0x0021680000300800 */
[----:B------:R-:W-:Y:S04]  /*19420*/  STS.U8 [R46+UR9+0x7380], R88 ;  /* 0x007380582e007988 */ /* 0x000fe80008000009 */
[----:B----4-:R-:W-:Y:S04]  /*19430*/  STS.U8 [R46+UR9+0x7780], R76 ;  /* 0x0077804c2e007988 */ /* 0x010fe80008000009 */
[----:B------:R-:W-:Y:S04]  /*19440*/  STS.U8 [R46+UR9+0x7b80], R67 ;  /* 0x007b80432e007988 */ /* 0x000fe80008000009 */
[----:B------:R-:W-:Y:S01]  /*19450*/  STS.U8 [R46+UR9+0x7f80], R60 ;  /* 0x007f803c2e007988 */ /* 0x000fe20008000009 */
[----:B------:R-:W-:-:S03]  /*19460*/  LOP3.LUT R72, R79, 0x10, RZ, 0x3c, !PT ;  /* 0x000000104f487812 */ /* 0x000fc600078e3cff */
        /* <DEDUP_REMOVED lines=8> */
[----:B------:R0:W-:Y:S04]  /*194f0*/  STS.U8 [R72+UR9+0xa080], R14 ;  /* 0x00a0800e48007988 */ /* 0x0001e80008000009 */
[----:B------:R0:W-:Y:S01]  /*19500*/  STS.U8 [R72+UR9+0xa480], R15 ;  /* 0x00a4800f48007988 */ /* 0x0001e20008000009 */
[----:B-1----:R-:W-:-:S03]  /*19510*/  LOP3.LUT R79, R79, 0x20, RZ, 0x3c, !PT ;  /* 0x000000204f4f7812 */ /* 0x002fc600078e3cff */
[----:B------:R0:W-:Y:S04]  /*19520*/  STS.U8 [R72+UR9+0xa880], R16 ;  /* 0x00a8801048007988 */ /* 0x0001e80008000009 */
        /* <DEDUP_REMOVED lines=52> */
[----:B------:R0:W-:Y:S01]  /*19870*/  STS.U8 [R46+UR9+0xbb80], R93 ;  /* 0x00bb805d2e007988 */ /* 0x0001e20008000009 */
[----:B------:R1:W-:Y:S06]  /*19880*/  MEMBAR.ALL.CTA ;  /* 0x0000000000007992 */ /* 0x0003ec0000008000 */
[----:B-1----:R-:W1:Y:S01]  /*19890*/  FENCE.VIEW.ASYNC.S ;  /* 0x00000000000073c6 */ /* 0x002e620000000000 */
[----:B------:R-:W-:Y:S01]  /*198a0*/  ULEA UR6, UR11, UR9, 0x3 ;  /* 0x000000090b067291 */ /* 0x000fe2000f8e18ff */
[----:B------:R-:W-:-:S03]  /*198b0*/  UMOV UR4, UR5 ;  /* 0x0000000500047c82 */ /* 0x000fc60008000000 */
[----:B------:R-:W-:Y:S01]  /*198c0*/  UIADD3 UR6, UPT, UPT, UR6, 0xc000, URZ ;  /* 0x0000c00006067890 */ /* 0x000fe2000fffe0ff */
[----:B-1----:R-:W-:Y:S06]  /*198d0*/  BAR.SYNC.DEFER_BLOCKING 0x0 ;  /* 0x0000000000007b1d */ /* 0x002fec0000010000 */
[----:B0-----:R-:W-:Y:S05]  /*198e0*/  @P0 BRA `(.L_x_9) ;  /* 0x0000000000480947 */ /* 0x001fea0003800000 */
[----:B------:R-:W-:Y:S01]  /*198f0*/  UMOV UR13, 0x40004040 ;  /* 0x40004040000d7882 */ /* 0x000fe20000000000 */
[----:B------:R-:W-:Y:S01]  /*19900*/  UMOV UR15, 0x40004040 ;  /* 0x40004040000f7882 */ /* 0x000fe20000000000 */
[----:B------:R-:W-:Y:S01]  /*19910*/  UMOV UR16, 0x0 ;  /* 0x0000000000107882 */ /* 0x000fe20000000000 */
[----:B------:R-:W-:Y:S01]  /*19920*/  UMOV UR17, 0x8108010 ;  /* 0x0810801000117882 */ /* 0x000fe20000000000 */
[----:B------:R-:W-:Y:S01]  /*19930*/  UMOV UR32, 0x0 ;  /* 0x0000000000207882 */ /* 0x000fe20000000000 */
[----:B------:R-:W-:Y:S01]  /*19940*/  UMOV UR33, 0x8108010 ;  /* 0x0810801000217882 */ /* 0x000fe20000000000 */
[----:B------:R-:W-:Y:S01]  /*19950*/  UMOV UR34, 0x0 ;  /* 0x0000000000227882 */ /* 0x000fe20000000000 */
[----:B------:R-:W-:Y:S01]  /*19960*/  UMOV UR35, 0x8108010 ;  /* 0x0810801000237882 */ /* 0x000fe20000000000 */
[----:B------:R-:W-:Y:S01]  /*19970*/  UMOV UR7, URZ ;  /* 0x000000ff00077c82 */ /* 0x000fe20008000000 */
[----:B------:R0:W-:Y:S01]  /*19980*/  UTCQMMA gdesc[UR12], gdesc[UR14], tmem[UR8], tmem[UR16], idesc[UR17], UPT ;  /* 0x00ff100e0c0075ea */ /* 0x0001e2000b800308 */
        /* <DEDUP_REMOVED lines=8> */
.L_x_9:
[----:B------:R-:W2:Y:S04]  /*19a10*/  LDL R7, [R1+0x6f4] ;  /* 0x0006f40001077983 */ /* 0x000ea80000100800 */
[----:B------:R-:W2:Y:S01]  /*19a20*/  LDL.LU R6, [R1+0x6b8] ;  /* 0x0006b80001067983 */ /* 0x000ea20000300800 */
[----:B------:R-:W-:-:S04]  /*19a30*/  UIADD3 UR11, UPT, UPT, UR11, 0x1, URZ ;  /* 0x000000010b0b7890 */ /* 0x000fc8000fffe0ff */
[----:B------:R-:W-:-:S04]  /*19a40*/  UISETP.GT.AND UP1, UPT, UR11, 0x1, UPT ;  /* 0x000000010b00788c */ /* 0x000fc8000bf24270 */
[----:B0-----:R-:W-:Y:S02]  /*19a50*/  USEL UR5, URZ, 0x1, !UP1 ;  /* 0x00000001ff057887 */ /* 0x001fe4000c800000 */
[----:B------:R-:W-:Y:S02]  /*19a60*/  USEL UR11, UR11, URZ, !UP1 ;  /* 0x000000ff0b0b7287 */ /* 0x000fe4000c800000 */
[----:B------:R-:W-:Y:S01]  /*19a70*/  ULOP3.LUT UR5, UR4, UR5, URZ, 0x3c, !UPT ;  /* 0x0000000504057292 */ /* 0x000fe2000f8e3cff */
[----:B--2---:R-:W-:Y:S02]  /*19a80*/  ISETP.NE.U32.AND P1, PT, R6, R7, PT ;  /* 0x000000070600720c */ /* 0x004fe40003f25070 */
[----:B------:R-:W2:Y:S01]  /*19a90*/  LDL.LU R7, [R1+0x6cc] ;  /* 0x0006cc0001077983 */ /* 0x000ea20000300800 */
[----:B------:R-:W-:-:S03]  /*19aa0*/  IMAD.U32 R6, RZ, RZ, UR4 ;  /* 0x00000004ff067e24 */ /* 0x000fc6000f8e00ff */
[----:B--2---:R1:W-:Y:S07]  /*19ab0*/  STL [R1+0x6b8], R7 ;  /* 0x0006b80701007387 */ /* 0x0043ee0000100800 */
[----:B------:R-:W-:Y:S05]  /*19ac0*/  @P1 BRA `(.L_x_10) ;  /* 0xffffff5c00a81947 */ /* 0x000fea000383ffff */
.L_x_7:
[----:B-1----:R-:W1:Y:S01]  /*19ad0*/  LDC R7, c[0x0][0x3a0] ;  /* 0x0000e800ff077b82 */ /* 0x002e620000000800 */
[----:B------:R-:W2:Y:S01]  /*19ae0*/  LDCU UR7, c[0x0][0x3b8] ;  /* 0x00007700ff0777ac */ /* 0x000ea20008000800 */
[----:B------:R-:W3:Y:S01]  /*19af0*/  LDCU UR5, c[0x0][0x3b4] ;  /* 0x00007680ff0577ac */ /* 0x000ee20008000800 */
[----:B------:R-:W4:Y:S01]  /*19b00*/  LDCU.128 UR12, c[0x0][0x390] ;  /* 0x00007200ff0c77ac */ /* 0x000f220008000c00 */
[----:B--2--5:R-:W-:Y:S02]  /*19b10*/  IMAD R69, R68, UR7, RZ ;  /* 0x0000000744457c24 */ /* 0x024fe4000f8e02ff */
[----:B-1----:R-:W-:-:S05]  /*19b20*/  VIADD R7, R7, 0x7f ;  /* 0x0000007f07077836 */ /* 0x002fca0000000000 */
[----:B------:R-:W-:-:S13]  /*19b30*/  ISETP.GE.AND P0, PT, R7, 0x80, PT ;  /* 0x000000800700780c */ /* 0x000fda0003f06270 */
[----:B---34-:R-:W-:Y:S05]  /*19b40*/  @!P0 BRA `(.L_x_11) ;  /* 0x0000000000108947 */ /* 0x018fea0003800000 */
[----:B------:R-:W-:-:S06]  /*19b50*/  USHF.L.U32 UR4, UR4, 0x1f, URZ ;  /* 0x0000001f04047899 */ /* 0x000fcc00080006ff */
[----:B------:R-:W-:-:S04]  /*19b60*/  IMAD.U32 R0, RZ, RZ, UR4 ;  /* 0x00000004ff007e24 */ /* 0x000fc8000f8e00ff */
[----:B------:R-:W1:Y:S02]  /*19b70*/  SYNCS.PHASECHK.TRANS64.TRYWAIT P0, [UR6], R0 ;  /* 0x00000000ff0075a7 */ /* 0x000e640008001106 */
[----:B-1----:R-:W-:Y:S05]  /*19b80*/  @!P0 BRA `(.L_x_12) ;  /* 0x00000020007c8947 */ /* 0x002fea0003800000 */
.L_x_11:
[----:B------:R-:W-:Y:S06]  /*19b90*/  BAR.SYNC.DEFER_BLOCKING 0x0 ;  /* 0x0000000000007b1d */ /* 0x000fec0000010000 */
[----:B------:R-:W2:Y:S04]  /*19ba0*/  LDL.LU R2, [R1+0x6f8] ;  /* 0x0006f80001027983 */ /* 0x000ea80000300800 */
[----:B------:R-:W3:Y:S04]  /*19bb0*/  LDL.LU R72, [R1+0x744] ;  /* 0x0007440001487983 */ /* 0x000ee80000300800 */
[----:B------:R-:W4:Y:S04]  /*19bc0*/  LDL.LU R71, [R1+0x740] ;  /* 0x0007400001477983 */ /* 0x000f280000300800 */
[----:B------:R-:W5:Y:S01]  /*19bd0*/  LDL.LU R70, [R1+0x748] ;  /* 0x0007480001467983 */ /* 0x000f620000300800 */
[----:B------:R-:W-:Y:S01]  /*19be0*/  VIADD R74, R69, UR7 ;  /* 0x00000007454a7c36 */ /* 0x000fe20008000000 */
[----:B------:R-:W1:Y:S02]  /*19bf0*/  @!P3 SYNCS.CCTL.IV [UR9+0xc000] ;  /* 0x00c00000ff00b9b1 */ /* 0x000e640008000009 */
[----:B-1----:R-:W-:Y:S01]  /*19c00*/  BAR.SYNC.DEFER_BLOCKING 0x0 ;  /* 0x0000000000007b1d */ /* 0x002fe20000010000 */
[----:B0-----:R-:W-:-:S04]  /*19c10*/  VIADD R3, R74, UR7 ;  /* 0x000000074a037c36 */ /* 0x001fc80008000000 */
[----:B------:R-:W-:Y:S01]  /*19c20*/  VIADD R73, R3, UR7 ;  /* 0x0000000703497c36 */ /* 0x000fe20008000000 */
[----:B------:R-:W0:Y:S01]  /*19c30*/  LDTM.x64 R4, tmem[UR10] ;  /* 0x0000000a000479ee */ /* 0x000e220008340000 */
[----:B------:R-:W1:Y:S01]  /*19c40*/  @!P3 SYNCS.CCTL.IV [UR9+0xc008] ;  /* 0x00c00800ff00b9b1 */ /* 0x000e620008000009 */
[----:B------:R-:W-:Y:S01]  /*19c50*/  NOP ;  /* 0x0000000000007918 */ /* 0x000fe20000000000 */
[----:B0-----:R0:W-:Y:S04]  /*19c60*/  STL [R1+0x7fc], R66 ;  /* 0x0007fc4201007387 */ /* 0x0011e80000100800 */
[----:B------:R1:W-:Y:S04]  /*19c70*/  STL [R1+0x7f8], R67 ;  /* 0x0007f84301007387 */ /* 0x0003e80000100800 */
[----:B0-----:R-:W5:Y:S04]  /*19c80*/  LDL.LU R66, [R1+0x74c] ;  /* 0x00074c0001427983 */ /* 0x001f680000300800 */
[----:B-1----:R-:W5:Y:S04]  /*19c90*/  LDL.LU R67, [R1+0x754] ;  /* 0x0007540001437983 */ /* 0x002f680000300800 */
[----:B------:R-:W5:Y:S01]  /*19ca0*/  LDL.LU R91, [R1+0x750] ;  /* 0x00075000015b7983 */ /* 0x000f620000300800 */
[----:B------:R-:W-:-:S04]  /*19cb0*/  F2FP.SATFINITE.E4M3.F32.PACK_AB_MERGE_C R92, R5, R4, RZ ;  /* 0x00000004055c723e */ /* 0x000fc800048070ff */
[----:B------:R-:W-:-:S04]  /*19cc0*/  PRMT R93, R92, 0x9910, RZ ;  /* 0x000099105c5d7816 */ /* 0x000fc800000000ff */
[----:B------:R-:W-:Y:S02]  /*19cd0*/  SHF.R.S32.HI R93, RZ, 0x8, R93 ;  /* 0x00000008ff5d7819 */ /* 0x000fe4000001145d */
[C---:B--2---:R-:W-:Y:S01]  /*19ce0*/  ISETP.GE.AND P0, PT, R2.reuse, UR14, PT ;  /* 0x0000000e02007c0c */ /* 0x044fe2000bf06270 */
[----:B------:R-:W-:-:S03]  /*19cf0*/  IMAD R2, R2, UR5, RZ ;  /* 0x0000000502027c24 */ /* 0x000fc6000f8e02ff */
[----:B---3--:R-:W-:Y:S02]  /*19d00*/  ISETP.LT.AND P1, PT, R72, UR15, !P0 ;  /* 0x0000000f48007c0c */ /* 0x008fe4000c721270 */
[----:B------:R-:W-:Y:S02]  /*19d10*/  IADD3 R0, P4, PT, R2, UR12, RZ ;  /* 0x0000000c02007c10 */ /* 0x000fe4000ff9e0ff */
[----:B----4-:R-:W-:Y:S01]  /*19d20*/  ISETP.LT.AND P2, PT, R71, UR15, !P0 ;  /* 0x0000000f47007c0c */ /* 0x010fe2000c741270 */
[----:B------:R-:W-:Y:S01]  /*19d30*/  VIADD R71, R73, UR7 ;  /* 0x0000000749477c36 */ /* 0x000fe20008000000 */
[----:B------:R-:W-:Y:S02]  /*19d40*/  ISETP.LT.AND P5, PT, R68, UR15, !P0 ;  /* 0x0000000f44007c0c */ /* 0x000fe4000c7a1270 */
[----:B------:R-:W-:Y:S01]  /*19d50*/  LEA.HI.X.SX32 R2, R2, UR13, 0x1, P4 ;  /* 0x0000000d02027c11 */ /* 0x000fe2000a0f0eff */
[----:B------:R-:W-:Y:S01]  /*19d60*/  VIADD R72, R71, UR7 ;  /* 0x0000000747487c36 */ /* 0x000fe20008000000 */
[----:B------:R-:W-:-:S02]  /*19d70*/  IADD3 R68, P3, PT, R69, R0, RZ ;  /* 0x0000000045447210 */ /* 0x000fc40007f7e0ff */
[----:B-----5:R-:W-:Y:S01]  /*19d80*/  ISETP.LT.AND P6, PT, R70, UR15, !P0 ;  /* 0x0000000f46007c0c */ /* 0x020fe2000c7c1270 */
[----:B------:R-:W-:Y:S01]  /*19d90*/  VIADD R70, R72, UR7 ;  /* 0x0000000748467c36 */ /* 0x000fe20008000000 */
[----:B------:R-:W-:Y:S02]  /*19da0*/  LEA.HI.X.SX32 R69, R69, R2, 0x1, P3 ;  /* 0x0000000245457211 */ /* 0x000fe400018f0eff */
[-C--:B------:R-:W-:Y:S02]  /*19db0*/  IADD3 R86, P4, PT, R74, R0.reuse, RZ ;  /* 0x000000004a567210 */ /* 0x080fe40007f9e0ff */
[C---:B------:R-:W-:Y:S01]  /*19dc0*/  IADD3 R84, P3, PT, R3.reuse, R0, RZ ;  /* 0x0000000003547210 */ /* 0x040fe20007f7e0ff */
[----:B------:R-:W-:Y:S01]  /*19dd0*/  VIADD R4, R70, UR7 ;  /* 0x0000000746047c36 */ /* 0x000fe20008000000 */
[-C--:B------:R-:W-:Y:S02]  /*19de0*/  LEA.HI.X.SX32 R87, R74, R2.reuse, 0x1, P4 ;  /* 0x000000024a577211 */ /* 0x080fe400020f0eff */
[----:B------:R-:W-:Y:S01]  /*19df0*/  LEA.HI.X.SX32 R85, R3, R2, 0x1, P3 ;  /* 0x0000000203557211 */ /* 0x000fe200018f0eff */
[----:B------:R-:W-:Y:S01]  /*19e00*/  VIADD R3, R4, UR7 ;  /* 0x0000000704037c36 */ /* 0x000fe20008000000 */
[----:B------:R-:W-:-:S02]  /*19e10*/  IADD3 R82, P4, PT, R73, R0, RZ ;  /* 0x0000000049527210 */ /* 0x000fc40007f9e0ff */
[----:B------:R-:W-:Y:S02]  /*19e20*/  IADD3 R80, P3, PT, R71, R0, RZ ;  /* 0x0000000047507210 */ /* 0x000fe40007f7e0ff */
[-C--:B------:R-:W-:Y:S02]  /*19e30*/  LEA.HI.X.SX32 R83, R73, R2.reuse, 0x1, P4 ;  /* 0x0000000249537211 */ /* 0x080fe400020f0eff */
[----:B------:R-:W-:Y:S01]  /*19e40*/  LEA.HI.X.SX32 R81, R71, R2, 0x1, P3 ;  /* 0x0000000247517211 */ /* 0x000fe200018f0eff */
[----:B------:R-:W-:Y:S01]  /*19e50*/  VIADD R71, R3, UR7 ;  /* 0x0000000703477c36 */ /* 0x000fe20008000000 */
[-C--:B------:R-:W-:Y:S02]  /*19e60*/  IADD3 R76, P4, PT, R72, R0.reuse, RZ ;  /* 0x00000000484c7210 */ /* 0x080fe40007f9e0ff */
[----:B------:R-:W-:Y:S01]  /*19e70*/  IADD3 R78, P3, PT, R70, R0, RZ ;  /* 0x00000000464e7210 */ /* 0x000fe20007f7e0ff */
[----:B------:R-:W-:Y:S01]  /*19e80*/  VIADD R5, R71, UR7 ;  /* 0x0000000747057c36 */ /* 0x000fe20008000000 */
[----:B------:R-:W-:-:S02]  /*19e90*/  LEA.HI.X.SX32 R77, R72, R2, 0x1, P4 ;  /* 0x00000002484d7211 */ /* 0x000fc400020f0eff */
[----:B------:R-:W-:Y:S02]  /*19ea0*/  IADD3 R72, P4, PT, R4, R0, RZ ;  /* 0x0000000004487210 */ /* 0x000fe40007f9e0ff */
[----:B------:R-:W-:Y:S01]  /*19eb0*/  LEA.HI.X.SX32 R79, R70, R2, 0x1, P3 ;  /* 0x00000002464f7211 */ /* 0x000fe200018f0eff */
[----:B------:R-:W-:Y:S01]  /*19ec0*/  VIADD R89, R5, UR7 ;  /* 0x0000000705597c36 */ /* 0x000fe20008000000 */
[----:B------:R-:W-:Y:S02]  /*19ed0*/  IADD3 R74, P3, PT, R3, R0, RZ ;  /* 0x00000000034a7210 */ /* 0x000fe40007f7e0ff */
[----:B------:R-:W-:Y:S02]  /*19ee0*/  LEA.HI.X.SX32 R73, R4, R2, 0x1, P4 ;  /* 0x0000000204497211 */ /* 0x000fe400020f0eff */
[----:B------:R-:W-:Y:S02]  /*19ef0*/  IADD3 R70, P4, PT, R71, R0, RZ ;  /* 0x0000000047467210 */ /* 0x000fe40007f9e0ff */
[----:B------:R-:W-:Y:S01]  /*19f00*/  LEA.HI.X.SX32 R75, R3, R2, 0x1, P3 ;  /* 0x00000002034b7211 */ /* 0x000fe200018f0eff */
[----:B------:R-:W-:Y:S01]  /*19f10*/  VIADD R3, R89, UR7 ;  /* 0x0000000759037c36 */ /* 0x000fe20008000000 */
[----:B------:R-:W-:-:S02]  /*19f20*/  IADD3 R4, P3, PT, R5, R0, RZ ;  /* 0x0000000005047210 */ /* 0x000fc40007f7e0ff */
[----:B------:R-:W-:Y:S02]  /*19f30*/  LEA.HI.X.SX32 R71, R71, R2, 0x1, P4 ;  /* 0x0000000247477211 */ /* 0x000fe400020f0eff */
[----:B------:R-:W-:Y:S02]  /*19f40*/  IADD3 R88, P4, PT, R89, R0, RZ ;  /* 0x0000000059587210 */ /* 0x000fe40007f9e0ff */
[----:B------:R-:W-:Y:S02]  /*19f50*/  LEA.HI.X.SX32 R5, R5, R2, 0x1, P3 ;  /* 0x0000000205057211 */ /* 0x000fe400018f0eff */
[----:B------:R-:W-:Y:S02]  /*19f60*/  IADD3 R90, P3, PT, R3, R0, RZ ;  /* 0x00000000035a7210 */ /* 0x000fe40007f7e0ff */
[----:B------:R-:W-:Y:S02]  /*19f70*/  LEA.HI.X.SX32 R89, R89, R2, 0x1, P4 ;  /* 0x0000000259597211 */ /* 0x000fe400020f0eff */
[----:B------:R-:W-:-:S02]  /*19f80*/  ISETP.LT.AND P4, PT, R91, UR15, !P0 ;  /* 0x0000000f5b007c0c */ /* 0x000fc4000c781270 */
[----:B------:R-:W-:Y:S01]  /*19f90*/  LEA.HI.X.SX32 R91, R3, R2, 0x1, P3 ;  /* 0x00000002035b7211 */ /* 0x000fe200018f0eff */
[----:B------:R0:W-:Y:S01]  /*19fa0*/  @P5 STG.E.U8 desc[UR18][R68.64], R92 ;  /* 0x0000005c44005986 */ /* 0x0001e2000c101112 */
[----:B------:R-:W-:-:S03]  /*19fb0*/  ISETP.LT.AND P3, PT, R66, UR15, !P0 ;  /* 0x0000000f42007c0c */ /* 0x000fc6000c761270 */
[----:B------:R-:W2:Y:S04]  /*19fc0*/  LDL.LU R66, [R1+0x7fc] ;  /* 0x0007fc0001427983 */ /* 0x000ea80000300800 */
[----:B0-----:R-:W3:Y:S01]  /*19fd0*/  LDL.LU R92, [R1+0x758] ;  /* 0x00075800015c7983 */ /* 0x001ee20000300800 */
[----:B------:R-:W-:-:S03]  /*19fe0*/  ISETP.LT.AND P5, PT, R67, UR15, !P0 ;  /* 0x0000000f43007c0c */ /* 0x000fc6000c7a1270 */
[----:B------:R-:W4:Y:S04]  /*19ff0*/  LDL.LU R69, [R1+0x75c] ;  /* 0x00075c0001457983 */ /* 0x000f280000300800 */
[----:B------:R-:W5:Y:S04]  /*1a000*/  LDL.LU R68, [R1+0x760] ;  /* 0x0007600001447983 */ /* 0x000f680000300800 */
[----:B------:R-:W2:Y:S04]  /*1a010*/  LDL.LU R67, [R1+0x7f8] ;  /* 0x0007f80001437983 */ /* 0x000ea80000300800 */
[----:B------:R0:W-:Y:S04]  /*1a020*/  @P1 STG.E.U8 desc[UR18][R86.64], R93 ;  /* 0x0000005d56001986 */ /* 0x0001e8000c101112 */
[----:B0-----:R-:W2:Y:S01]  /*1a030*/  LDL.LU R93, [R1+0x764] ;  /* 0x00076400015d7983 */ /* 0x001ea20000300800 */
[----:B------:R-:W-:-:S02]  /*1a040*/  F2FP.SATFINITE.E4M3.F32.PACK_AB_MERGE_C R6, R7, R6, RZ ;  /* 0x000000060706723e */ /* 0x000fc400048070ff */
[----:B------:R-:W-:Y:S02]  /*1a050*/  F2FP.SATFINITE.E4M3.F32.PACK_AB_MERGE_C R8, R9, R8, RZ ;  /* 0x000000080908723e */ /* 0x000fe400048070ff */
[----:B------:R-:W-:Y:S01]  /*1a060*/  PRMT R7, R6, 0x9910, RZ ;  /* 0x0000991006077816 */ /* 0x000fe200000000ff */
[----:B------:R0:W-:Y:S03]  /*1a070*/  @P2 STG.E.U8 desc[UR18][R84.64], R6 ;  /* 0x0000000654002986 */ /* 0x0001e6000c101112 */
[----:B------:R-:W-:Y:S02]  /*1a080*/  SHF.R.S32.HI R7, RZ, 0x8, R7 ;  /* 0x00000008ff077819 */ /* 0x000fe40000011407 */
[----:B------:R-:W-:Y:S02]  /*1a090*/  F2FP.SATFINITE.E4M3.F32.PACK_AB_MERGE_C R10, R11, R10, RZ ;  /* 0x0000000a0b0a723e */ /* 0x000fe400048070ff */
[----:B0-----:R-:W-:Y:S01]  /*1a0a0*/  PRMT R6, R8, 0x9910, RZ ;  /* 0x0000991008067816 */ /* 0x001fe200000000ff */
[----:B------:R0:W-:Y:S03]  /*1a0b0*/  @P6 STG.E.U8 desc[UR18][R82.64], R7 ;  /* 0x0000000752006986 */ /* 0x0001e6000c101112 */
[----:B------:R-:W-:Y:S01]  /*1a0c0*/  SHF.R.S32.HI R6, RZ, 0x8, R6 ;  /* 0x00000008ff067819 */ /* 0x000fe20000011406 */
[----:B------:R-:W-:Y:S01]  /*1a0d0*/  @P4 STG.E.U8 desc[UR18][R80.64], R8 ;  /* 0x0000000850004986 */ /* 0x000fe2000c101112 */
[----:B------:R-:W-:-:S03]  /*1a0e0*/  F2FP.SATFINITE.E4M3.F32.PACK_AB_MERGE_C R12, R13, R12, RZ ;  /* 0x0000000c0d0c723e */ /* 0x000fc600048070ff */
[----:B------:R1:W-:Y:S01]  /*1a0f0*/  @P3 STG.E.U8 desc[UR18][R76.64], R6 ;  /* 0x000000064c003986 */ /* 0x0003e2000c101112 */
[----:B0-----:R-:W-:-:S03]  /*1a100*/  PRMT R7, R10, 0x9910, RZ ;  /* 0x000099100a077816 */ /* 0x001fc600000000ff */
[----:B------:R0:W-:Y:S01]  /*1a110*/  @P5 STG.E.U8 desc[UR18][R78.64], R10 ;  /* 0x0000000a4e005986 */ /* 0x0001e2000c101112 */
[----:B------:R-:W-:Y:S02]  /*1a120*/  SHF.R.S32.HI R7, RZ, 0x8, R7 ;  /* 0x00000008ff077819 */ /* 0x000fe40000011407 */
[----:B-1----:R-:W-:Y:S02]  /*1a130*/  PRMT R6, R12, 0x9910, RZ ;  /* 0x000099100c067816 */ /* 0x002fe400000000ff */
[----:B------:R-:W-:Y:S02]  /*1a140*/  F2FP.SATFINITE.E4M3.F32.PACK_AB_MERGE_C R14, R15, R14, RZ ;  /* 0x0000000e0f0e723e */ /* 0x000fe400048070ff */
[----:B------:R-:W-:Y:S02]  /*1a150*/  SHF.R.S32.HI R6, RZ, 0x8, R6 ;  /* 0x00000008ff067819 */ /* 0x000fe40000011406 */
[----:B---3--:R-:W-:Y:S02]  /*1a160*/  ISETP.LT.AND P1, PT, R92, UR15, !P0 ;  /* 0x0000000f5c007c0c */ /* 0x008fe4000c721270 */
[----:B------:R-:W3:Y:S04]  /*1a170*/  LDL.LU R92, [R1+0x76c] ;  /* 0x00076c00015c7983 */ /* 0x000ee80000300800 */
[----:B------:R-:W3:Y:S04]  /*1a180*/  LDL.LU R87, [R1+0x77c] ;  /* 0x00077c0001577983 */ /* 0x000ee80000300800 */
[----:B------:R-:W3:Y:S04]  /*1a190*/  LDL.LU R86, [R1+0x778] ;  /* 0x0007780001567983 */ /* 0x000ee80000300800 */
[----:B------:R-:W3:Y:S01]  /*1a1a0*/  LDL.LU R84, [R1+0x774] ;  /* 0x0007740001547983 */ /* 0x000ee20000300800 */
[----:B----4-:R-:W-:-:S02]  /*1a1b0*/  ISETP.LT.AND P2, PT, R69, UR15, !P0 ;  /* 0x0000000f45007c0c */ /* 0x010fc4000c741270 */
[----:B-----5:R-:W-:Y:S01]  /*1a1c0*/  ISETP.LT.AND P6, PT, R68, UR15, !P0 ;  /* 0x0000000f44007c0c */ /* 0x020fe2000c7c1270 */
[----:B------:R-:W4:Y:S04]  /*1a1d0*/  LDL.LU R69, [R1+0x770] ;  /* 0x0007700001457983 */ /* 0x000f280000300800 */
[----:B------:R-:W5:Y:S04]  /*1a1e0*/  LDL.LU R68, [R1+0x768] ;  /* 0x0007680001447983 */ /* 0x000f680000300800 */
[----:B------:R-:W4:Y:S01]  /*1a1f0*/  LDL.LU R11, [R1+0x780] ;  /* 0x00078000010b7983 */ /* 0x000f220000300800 */
[----:B--2---:R-:W-:-:S03]  /*1a200*/  ISETP.LT.AND P4, PT, R93, UR15, !P0 ;  /* 0x0000000f5d007c0c */ /* 0x004fc6000c781270 */
[----:B0-----:R-:W2:Y:S04]  /*1a210*/  LDL.LU R10, [R1+0x790] ;  /* 0x00079000010a7983 */ /* 0x001ea80000300800 */
[----:B------:R-:W2:Y:S04]  /*1a220*/  LDL.LU R9, [R1+0x78c] ;  /* 0x00078c0001097983 */ /* 0x000ea80000300800 */
[----:B------:R0:W-:Y:S04]  /*1a230*/  @P1 STG.E.U8 desc[UR18][R72.64], R7 ;  /* 0x0000000748001986 */ /* 0x0001e8000c101112 */
[----:B------:R-:W-:Y:S04]  /*1a240*/  @P2 STG.E.U8 desc[UR18][R74.64], R12 ;  /* 0x0000000c4a002986 */ /* 0x000fe8000c101112 */
[----:B------:R-:W-:Y:S01]  /*1a250*/  @P6 STG.E.U8 desc[UR18][R70.64], R6 ;  /* 0x0000000646006986 */ /* 0x000fe2000c101112 */
[----:B0-----:R-:W-:-:S03]  /*1a260*/  PRMT R7, R14, 0x9910, RZ ;  /* 0x000099100e077816 */ /* 0x001fc600000000ff */
[----:B------:R0:W-:Y:S04]  /*1a270*/  @P4 STG.E.U8 desc[UR18][R4.64], R14 ;  /* 0x0000000e04004986 */ /* 0x0001e8000c101112 */
[----:B0-----:R-:W5:Y:S04]  /*1a280*/  LDL.LU R14, [R1+0x794] ;  /* 0x00079400010e7983 */ /* 0x001f680000300800 */
[----:B------:R-:W5:Y:S04]  /*1a290*/  LDL.LU R13, [R1+0x798] ;  /* 0x00079800010d7983 */ /* 0x000f680000300800 */
[----:B------:R-:W5:Y:S01]  /*1a2a0*/  LDL.LU R12, [R1+0x7a8] ;  /* 0x0007a800010c7983 */ /* 0x000f620000300800 */
[----:B------:R-:W-:Y:S01]  /*1a2b0*/  F2FP.SATFINITE.E4M3.F32.PACK_AB_MERGE_C R16, R17, R16, RZ ;  /* 0x000000101110723e */ /* 0x000fe200048070ff */
[----:B------:R-:W-:Y:S01]  /*1a2c0*/  VIADD R3, R3, UR7 ;  /* 0x0000000703037c36 */ /* 0x000fe20008000000 */
[----:B------:R-:W-:-:S02]  /*1a2d0*/  SHF.R.S32.HI R7, RZ, 0x8, R7 ;  /* 0x00000008ff077819 */ /* 0x000fc40000011407 */
[----:B------:R-:W-:Y:S01]  /*1a2e0*/  PRMT R4, R16, 0x9910, RZ ;  /* 0x0000991010047816 */ /* 0x000fe200000000ff */
[----:B------:R-:W-:-:S04]  /*1a2f0*/  VIADD R8, R3, UR7 ;  /* 0x0000000703087c36 */ /* 0x000fc80008000000 */
[----:B------:R-:W-:Y:S01]  /*1a300*/  IMAD.MOV.U32 R6, RZ, RZ, R4 ;  /* 0x000000ffff067224 */ /* 0x000fe200078e0004 */
[----:B------:R-:W-:Y:S02]  /*1a310*/  F2FP.SATFINITE.E4M3.F32.PACK_AB_MERGE_C R18, R19, R18, RZ ;  /* 0x000000121312723e */ /* 0x000fe400048070ff */
[----:B------:R-:W-:Y:S02]  /*1a320*/  F2FP.SATFINITE.E4M3.F32.PACK_AB_MERGE_C R20, R21, R20, RZ ;  /* 0x000000141514723e */ /* 0x000fe400048070ff */
[----:B---3--:R-:W-:Y:S02]  /*1a330*/  ISETP.LT.AND P3, PT, R92, UR15, !P0 ;  /* 0x0000000f5c007c0c */ /* 0x008fe4000c761270 */
[----:B------:R-:W-:Y:S02]  /*1a340*/  ISETP.LT.AND P5, PT, R87, UR15, !P0 ;  /* 0x0000000f57007c0c */ /* 0x000fe4000c7a1270 */
[----:B------:R-:W-:-:S09]  /*1a350*/  ISETP.LT.AND P1, PT, R86, UR15, !P0 ;  /* 0x0000000f56007c0c */ /* 0x000fd2000c721270 */
[----:B------:R0:W-:Y:S01]  /*1a360*/  @P3 STG.E.U8 desc[UR18][R88.64], R7 ;  /* 0x0000000758003986 */ /* 0x0001e2000c101112 */
[C---:B------:R-:W-:Y:S02]  /*1a370*/  IADD3 R4, P3, PT, R3.reuse, R0, RZ ;  /* 0x0000000003047210 */ /* 0x040fe40007f7e0ff */
[----:B------:R-:W-:Y:S02]  /*1a380*/  ISETP.LT.AND P2, PT, R84, UR15, !P0 ;  /* 0x0000000f54007c0c */ /* 0x000fe4000c741270 */
[----:B------:R-:W-:Y:S01]  /*1a390*/  LEA.HI.X.SX32 R5, R3, R2, 0x1, P3 ;  /* 0x0000000203057211 */ /* 0x000fe200018f0eff */
[----:B------:R-:W-:Y:S01]  /*1a3a0*/  @P5 STG.E.U8 desc[UR18][R90.64], R16 ;  /* 0x000000105a005986 */ /* 0x000fe2000c101112 */
[----:B------:R-:W-:Y:S02]  /*1a3b0*/  SHF.R.S32.HI R3, RZ, 0x8, R6 ;  /* 0x00000008ff037819 */ /* 0x000fe40000011406 */
[----:B------:R-:W-:-:S03]  /*1a3c0*/  IADD3 R6, P5, PT, R8, R0, RZ ;  /* 0x0000000008067210 */ /* 0x000fc60007fbe0ff */
[----:B------:R1:W-:Y:S01]  /*1a3d0*/  @P1 STG.E.U8 desc[UR18][R4.64], R3 ;  /* 0x0000000304001986 */ /* 0x0003e2000c101112 */
[C---:B0-----:R-:W-:Y:S01]  /*1a3e0*/  LEA.HI.X.SX32 R7, R8.reuse, R2, 0x1, P5 ;  /* 0x0000000208077211 */ /* 0x041fe200028f0eff */
[----:B------:R-:W-:-:S04]  /*1a3f0*/  VIADD R8, R8, UR7 ;  /* 0x0000000708087c36 */ /* 0x000fc80008000000 */
[----:B------:R0:W-:Y:S01]  /*1a400*/  @P2 STG.E.U8 desc[UR18][R6.64], R18 ;  /* 0x0000001206002986 */ /* 0x0001e2000c101112 */
[----:B--2---:R-:W-:Y:S02]  /*1a410*/  ISETP.LT.AND P5, PT, R9, UR15, !P0 ;  /* 0x0000000f09007c0c */ /* 0x004fe4000c7a1270 */
[----:B-1----:R-:W-:Y:S02]  /*1a420*/  PRMT R3, R18, 0x9910, RZ ;  /* 0x0000991012037816 */ /* 0x002fe400000000ff */
[----:B------:R-:W-:-:S03]  /*1a430*/  IADD3 R4, P2, PT, R8, R0, RZ ;  /* 0x0000000008047210 */ /* 0x000fc60007f5e0ff */
[----:B------:R-:W-:Y:S02]  /*1a440*/  IMAD.MOV.U32 R9, RZ, RZ, R3 ;  /* 0x000000ffff097224 */ /* 0x000fe400078e0003 */
[C---:B------:R-:W-:Y:S01]  /*1a450*/  VIADD R3, R8.reuse, UR7 ;  /* 0x0000000708037c36 */ /* 0x040fe20008000000 */
[----:B------:R-:W-:-:S04]  /*1a460*/  LEA.HI.X.SX32 R5, R8, R2, 0x1, P2 ;  /* 0x0000000208057211 */ /* 0x000fc800010f0eff */
[----:B0-----:R-:W-:Y:S02]  /*1a470*/  IADD3 R6, P2, PT, R3, R0, RZ ;  /* 0x0000000003067210 */ /* 0x001fe40007f5e0ff */
[----:B----4-:R-:W-:Y:S02]  /*1a480*/  ISETP.LT.AND P6, PT, R69, UR15, !P0 ;  /* 0x0000000f45007c0c */ /* 0x010fe4000c7c1270 */
[----:B------:R-:W-:Y:S02]  /*1a490*/  ISETP.LT.AND P3, PT, R11, UR15, !P0 ;  /* 0x0000000f0b007c0c */ /* 0x000fe4000c761270 */
[----:B------:R-:W-:Y:S01]  /*1a4a0*/  LEA.HI.X.SX32 R7, R3, R2, 0x1, P2 ;  /* 0x0000000203077211 */ /* 0x000fe200010f0eff */
[----:B------:R-:W2:Y:S01]  /*1a4b0*/  LDL.LU R11, [R1+0x7a4] ;  /* 0x0007a400010b7983 */ /* 0x000ea20000300800 */
[----:B-----5:R-:W-:-:S03]  /*1a4c0*/  ISETP.LT.AND P2, PT, R14, UR15, !P0 ;  /* 0x0000000f0e007c0c */ /* 0x020fc6000c741270 */
[----:B------:R-:W3:Y:S01]  /*1a4d0*/  LDL.LU R14, [R1+0x7ac] ;  /* 0x0007ac00010e7983 */ /* 0x000ee20000300800 */
[----:B------:R-:W-:Y:S01]  /*1a4e0*/  SHF.R.S32.HI R9, RZ, 0x8, R9 ;  /* 0x00000008ff097819 */ /* 0x000fe20000011409 */
[----:B------:R-:W-:Y:S01]  /*1a4f0*/  VIADD R8, R3, UR7 ;  /* 0x0000000703087c36 */ /* 0x000fe20008000000 */
[----:B------:R-:W-:Y:S01]  /*1a500*/  ISETP.LT.AND P4, PT, R68, UR15, !P0 ;  /* 0x0000000f44007c0c */ /* 0x000fe2000c781270 */
[----:B------:R-:W4:Y:S01]  /*1a510*/  LDL.LU R15, [R1+0x7b0] ;  /* 0x0007b000010f7983 */ /* 0x000f220000300800 */
[----:B------:R-:W-:Y:S02]  /*1a520*/  ISETP.LT.AND P1, PT, R10, UR15, !P0 ;  /* 0x0000000f0a007c0c */ /* 0x000fe4000c721270 */
[----:B------:R-:W-:Y:S01]  /*1a530*/  PRMT R10, R20, 0x9910, RZ ;  /* 0x00009910140a7816 */ /* 0x000fe200000000ff */
[----:B------:R0:W-:Y:S03]  /*1a540*/  @P6 STG.E.U8 desc[UR18][R4.64], R9 ;  /* 0x0000000904006986 */ /* 0x0001e6000c101112 */
[----:B------:R-:W-:-:S02]  /*1a550*/  SHF.R.S32.HI R10, RZ, 0x8, R10 ;  /* 0x00000008ff0a7819 */ /* 0x000fc4000001140a */
[----:B0-----:R-:W-:-:S04]  /*1a560*/  IADD3 R4, P6, PT, R8, R0, RZ ;  /* 0x0000000008047210 */ /* 0x001fc80007fde0ff */
[----:B------:R-:W-:Y:S01]  /*1a570*/  LEA.HI.X.SX32 R5, R8, R2, 0x1, P6 ;  /* 0x0000000208057211 */ /* 0x000fe200030f0eff */
[----:B------:R0:W-:Y:S04]  /*1a580*/  @P4 STG.E.U8 desc[UR18][R6.64], R20 ;  /* 0x0000001406004986 */ /* 0x0001e8000c101112 */
[----:B------:R1:W-:Y:S01]  /*1a590*/  @P3 STG.E.U8 desc[UR18][R4.64], R10 ;  /* 0x0000000a04003986 */ /* 0x0003e2000c101112 */
[----:B------:R-:W-:-:S03]  /*1a5a0*/  ISETP.LT.AND P3, PT, R12, UR15, !P0 ;  /* 0x0000000f0c007c0c */ /* 0x000fc6000c761270 */
[----:B------:R-:W5:Y:S01]  /*1a5b0*/  LDL.LU R12, [R1+0x7c0] ;  /* 0x0007c000010c7983 */ /* 0x000f620000300800 */
[----:B------:R-:W-:Y:S01]  /*1a5c0*/  VIADD R3, R8, UR7 ;  /* 0x0000000708037c36 */ /* 0x000fe20008000000 */
[----:B------:R-:W-:Y:S02]  /*1a5d0*/  F2FP.SATFINITE.E4M3.F32.PACK_AB_MERGE_C R22, R23, R22, RZ ;  /* 0x000000161716723e */ /* 0x000fe400048070ff */
[----:B------:R-:W4:Y:S02]  /*1a5e0*/  LDL.LU R8, [R1+0x7bc] ;  /* 0x0007bc0001087983 */ /* 0x000f240000300800 */
[----:B0-----:R-:W-:-:S04]  /*1a5f0*/  IADD3 R6, P6, PT, R3, R0, RZ ;  /* 0x0000000003067210 */ /* 0x001fc80007fde0ff */
[C---:B------:R-:W-:Y:S01]  /*1a600*/  LEA.HI.X.SX32 R7, R3.reuse, R2, 0x1, P6 ;  /* 0x0000000203077211 */ /* 0x040fe200030f0eff */
[----:B------:R-:W-:-:S04]  /*1a610*/  VIADD R3, R3, UR7 ;  /* 0x0000000703037c36 */ /* 0x000fc80008000000 */
[----:B------:R0:W-:Y:S01]  /*1a620*/  @P1 STG.E.U8 desc[UR18][R6.64], R22 ;  /* 0x0000001606001986 */ /* 0x0001e2000c101112 */
[C---:B-1----:R-:W-:Y:S01]  /*1a630*/  IADD3 R4, P1, PT, R3.reuse, R0, RZ ;  /* 0x0000000003047210 */ /* 0x042fe20007f3e0ff */
[----:B------:R-:W-:-:S03]  /*1a640*/  VIADD R9, R3, UR7 ;  /* 0x0000000703097c36 */ /* 0x000fc60008000000 */
[----:B------:R-:W-:Y:S02]  /*1a650*/  LEA.HI.X.SX32 R5, R3, R2, 0x1, P1 ;  /* 0x0000000203057211 */ /* 0x000fe400008f0eff */
[----:B0-----:R-:W-:-:S04]  /*1a660*/  IADD3 R6, P1, PT, R9, R0, RZ ;  /* 0x0000000009067210 */ /* 0x001fc80007f3e0ff */
[C---:B------:R-:W-:Y:S01]  /*1a670*/  LEA.HI.X.SX32 R7, R9.reuse, R2, 0x1, P1 ;  /* 0x0000000209077211 */ /* 0x040fe200008f0eff */
[----:B------:R-:W-:Y:S01]  /*1a680*/  VIADD R3, R9, UR7 ;  /* 0x0000000709037c36 */ /* 0x000fe20008000000 */
[----:B------:R-:W-:Y:S02]  /*1a690*/  ISETP.LT.AND P4, PT, R13, UR15, !P0 ;  /* 0x0000000f0d007c0c */ /* 0x000fe4000c781270 */
[----:B------:R-:W-:-:S04]  /*1a6a0*/  F2FP.SATFINITE.E4M3.F32.PACK_AB_MERGE_C R25, R25, R24, RZ ;  /* 0x000000181919723e */ /* 0x000fc800048070ff */
[----:B------:R-:W-:-:S04]  /*1a6b0*/  PRMT R13, R25, 0x9910, RZ ;  /* 0x00009910190d7816 */ /* 0x000fc800000000ff */
[----:B------:R-:W-:Y:S02]  /*1a6c0*/  SHF.R.S32.HI R13, RZ, 0x8, R13 ;  /* 0x00000008ff0d7819 */ /* 0x000fe4000001140d */
[----:B--2---:R-:W-:Y:S02]  /*1a6d0*/  ISETP.LT.AND P6, PT, R11, UR15, !P0 ;  /* 0x0000000f0b007c0c */ /* 0x004fe4000c7c1270 */
[----:B------:R-:W-:Y:S02]  /*1a6e0*/  PRMT R11, R22, 0x9910, RZ ;  /* 0x00009910160b7816 */ /* 0x000fe400000000ff */
[----:B---3--:R-:W-:Y:S02]  /*1a6f0*/  ISETP.LT.AND P1, PT, R14, UR15, !P0 ;  /* 0x0000000f0e007c0c */ /* 0x008fe4000c721270 */
[----:B------:R-:W2:Y:S04]  /*1a700*/  LDL.LU R14, [R1+0x7c4] ;  /* 0x0007c400010e7983 */ /* 0x000ea80000300800 */
[----:B------:R-:W3:Y:S01]  /*1a710*/  LDL.LU R10, [R1+0x7c8] ;  /* 0x0007c800010a7983 */ /* 0x000ee20000300800 */
[----:B------:R-:W-:-:S05]  /*1a720*/  SHF.R.S32.HI R11, RZ, 0x8, R11 ;  /* 0x00000008ff0b7819 */ /* 0x000fca000001140b */
[----:B------:R0:W-:Y:S04]  /*1a730*/  @P5 STG.E.U8 desc[UR18][R4.64], R11 ;  /* 0x0000000b04005986 */ /* 0x0001e8000c101112 */
[----:B------:R1:W-:Y:S01]  /*1a740*/  @P2 STG.E.U8 desc[UR18][R6.64], R25 ;  /* 0x0000001906002986 */ /* 0x0003e2000c101112 */
[----:B0-----:R-:W-:-:S04]  /*1a750*/  IADD3 R4, P5, PT, R3, R0, RZ ;  /* 0x0000000003047210 */ /* 0x001fc80007fbe0ff */
[----:B------:R-:W-:-:S05]  /*1a760*/  LEA.HI.X.SX32 R5, R3, R2, 0x1, P5 ;  /* 0x0000000203057211 */ /* 0x000fca00028f0eff */
[----:B------:R0:W-:Y:S01]  /*1a770*/  @P4 STG.E.U8 desc[UR18][R4.64], R13 ;  /* 0x0000000d04004986 */ /* 0x0001e2000c101112 */
[----:B-----5:R-:W-:-:S03]  /*1a780*/  ISETP.LT.AND P4, PT, R12, UR15, !P0 ;  /* 0x0000000f0c007c0c */ /* 0x020fc6000c781270 */
[----:B------:R-:W5:Y:S01]  /*1a790*/  LDL.LU R12, [R1+0x7d8] ;  /* 0x0007d800010c7983 */ /* 0x000f620000300800 */
[----:B------:R-:W-:Y:S01]  /*1a7a0*/  VIADD R9, R3, UR7 ;  /* 0x0000000703097c36 */ /* 0x000fe20008000000 */
[----:B------:R-:W-:-:S04]  /*1a7b0*/  F2FP.SATFINITE.E4M3.F32.PACK_AB_MERGE_C R27, R27, R26, RZ ;  /* 0x0000001a1b1b723e */ /* 0x000fc800048070ff */
[----:B-1----:R-:W-:-:S04]  /*1a7c0*/  IADD3 R6, P5, PT, R9, R0, RZ ;  /* 0x0000000009067210 */ /* 0x002fc80007fbe0ff */
[C---:B------:R-:W-:Y:S01]  /*1a7d0*/  LEA.HI.X.SX32 R7, R9.reuse, R2, 0x1, P5 ;  /* 0x0000000209077211 */ /* 0x040fe200028f0eff */
[----:B------:R-:W-:Y:S01]  /*1a7e0*/  VIADD R9, R9, UR7 ;  /* 0x0000000709097c36 */ /* 0x000fe20008000000 */
[----:B----4-:R-:W-:Y:S02]  /*1a7f0*/  ISETP.LT.AND P5, PT, R8, UR15, !P0 ;  /* 0x0000000f08007c0c */ /* 0x010fe4000c7a1270 */
[----:B------:R-:W4:Y:S01]  /*1a800*/  LDL.LU R8, [R1+0x7d4] ;  /* 0x0007d40001087983 */ /* 0x000f220000300800 */
[----:B------:R-:W-:-:S03]  /*1a810*/  VIADD R3, R9, UR7 ;  /* 0x0000000709037c36 */ /* 0x000fc60008000000 */
[----:B------:R1:W-:Y:S01]  /*1a820*/  @P3 STG.E.U8 desc[UR18][R6.64], R27 ;  /* 0x0000001b06003986 */ /* 0x0003e2000c101112 */
[----:B0-----:R-:W-:Y:S02]  /*1a830*/  IADD3 R4, P3, PT, R9, R0, RZ ;  /* 0x0000000009047210 */ /* 0x001fe40007f7e0ff */
[----:B------:R-:W-:Y:S02]  /*1a840*/  PRMT R11, R27, 0x9910, RZ ;  /* 0x000099101b0b7816 */ /* 0x000fe400000000ff */
[----:B------:R-:W-:Y:S02]  /*1a850*/  LEA.HI.X.SX32 R5, R9, R2, 0x1, P3 ;  /* 0x0000000209057211 */ /* 0x000fe400018f0eff */
[----:B------:R-:W-:Y:S02]  /*1a860*/  SHF.R.S32.HI R11, RZ, 0x8, R11 ;  /* 0x00000008ff0b7819 */ /* 0x000fe4000001140b */
[----:B-1----:R-:W-:Y:S02]  /*1a870*/  IADD3 R6, P3, PT, R3, R0, RZ ;  /* 0x0000000003067210 */ /* 0x002fe40007f7e0ff */
[----:B------:R-:W-:-:S02]  /*1a880*/  F2FP.SATFINITE.E4M3.F32.PACK_AB_MERGE_C R29, R29, R28, RZ ;  /* 0x0000001c1d1d723e */ /* 0x000fc400048070ff */
[C---:B------:R-:W-:Y:S01]  /*1a890*/  LEA.HI.X.SX32 R7, R3.reuse, R2, 0x1, P3 ;  /* 0x0000000203077211 */ /* 0x040fe200018f0eff */
[----:B------:R0:W-:Y:S04]  /*1a8a0*/  @P6 STG.E.U8 desc[UR18][R4.64], R11 ;  /* 0x0000000b04006986 */ /* 0x0001e8000c101112 */
[----:B------:R1:W-:Y:S01]  /*1a8b0*/  @P1 STG.E.U8 desc[UR18][R6.64], R29 ;  /* 0x0000001d06001986 */ /* 0x0003e2000c101112 */
[----:B------:R-:W-:Y:S01]  /*1a8c0*/  VIADD R9, R3, UR7 ;  /* 0x0000000703097c36 */ /* 0x000fe20008000000 */
[----:B------:R-:W-:Y:S02]  /*1a8d0*/  ISETP.LT.AND P2, PT, R15, UR15, !P0 ;  /* 0x0000000f0f007c0c */ /* 0x000fe4000c741270 */
[----:B------:R-:W-:Y:S02]  /*1a8e0*/  PRMT R13, R29, 0x9910, RZ ;  /* 0x000099101d0d7816 */ /* 0x000fe400000000ff */
[----:B0-----:R-:W-:-:S02]  /*1a8f0*/  IADD3 R4, P6, PT, R9, R0, RZ ;  /* 0x0000000009047210 */ /* 0x001fc40007fde0ff */
[----:B------:R-:W-:Y:S02]  /*1a900*/  SHF.R.S32.HI R13, RZ, 0x8, R13 ;  /* 0x00000008ff0d7819 */ /* 0x000fe4000001140d */
[----:B------:R-:W-:-:S05]  /*1a910*/  LEA.HI.X.SX32 R5, R9, R2, 0x1, P6 ;  /* 0x0000000209057211 */ /* 0x000fca00030f0eff */
[----:B------:R0:W-:Y:S01]  /*1a920*/  @P2 STG.E.U8 desc[UR18][R4.64], R13 ;  /* 0x0000000d04002986 */ /* 0x0001e2000c101112 */
[----:B--2---:R-:W-:-:S03]  /*1a930*/  ISETP.LT.AND P3, PT, R14, UR15, !P0 ;  /* 0x0000000f0e007c0c */ /* 0x004fc6000c761270 */
[----:B------:R-:W2:Y:S01]  /*1a940*/  LDL.LU R14, [R1+0x7dc] ;  /* 0x0007dc00010e7983 */ /* 0x000ea20000300800 */
[----:B---3--:R-:W-:-:S03]  /*1a950*/  ISETP.LT.AND P1, PT, R10, UR15, !P0 ;  /* 0x0000000f0a007c0c */ /* 0x008fc6000c721270 */
[----:B------:R-:W3:Y:S01]  /*1a960*/  LDL.LU R10, [R1+0x7e0] ;  /* 0x0007e000010a7983 */ /* 0x000ee20000300800 */
        /* <DEDUP_REMOVED lines=20> */
[----:B------:R-:W-:-:S03]  /*1aab0*/  VIADD R3, R9, UR7 ;  /* 0x0000000709037c36 */ /* 0x000fc60008000000 */
[----:B0-----:R-:W4:Y:S01]  /*1aac0*/  LDL.LU R11, [R1+0x7f4] ;  /* 0x0007f400010b7983 */ /* 0x001f220000300800 */
[----:B------:R-:W-:Y:S02]  /*1aad0*/  PRMT R13, R33, 0x9910, RZ ;  /* 0x00009910210d7816 */ /* 0x000fe400000000ff */
[C---:B------:R-:W-:Y:S02]  /*1aae0*/  IADD3 R4, P5, PT, R3.reuse, R0, RZ ;  /* 0x0000000003047210 */ /* 0x040fe40007fbe0ff */
[----:B------:R-:W-:Y:S02]  /*1aaf0*/  SHF.R.S32.HI R13, RZ, 0x8, R13 ;  /* 0x00000008ff0d7819 */ /* 0x000fe4000001140d */
[----:B------:R-:W-:-:S05]  /*1ab00*/  LEA.HI.X.SX32 R5, R3, R2, 0x1, P5 ;  /* 0x0000000203057211 */ /* 0x000fca00028f0eff */
[----:B------:R0:W-:Y:S01]  /*1ab10*/  @P1 STG.E.U8 desc[UR18][R4.64], R13 ;  /* 0x0000000d04001986 */ /* 0x0001e2000c101112 */
[----:B---3--:R-:W-:-:S03]  /*1ab20*/  ISETP.LT.AND P3, PT, R10, UR15, !P0 ;  /* 0x0000000f0a007c0c */ /* 0x008fc6000c761270 */
[----:B------:R-:W3:Y:S04]  /*1ab30*/  LDL.LU R10, [R1+0x7e8] ;  /* 0x0007e800010a7983 */ /* 0x000ee80000300800 */
[----:B------:R-:W3:Y:S04]  /*1ab40*/  LDL.LU R16, [R1+0x7e4] ;  /* 0x0007e40001107983 */ /* 0x000ee80000300800 */
[----:B------:R-:W3:Y:S01]  /*1ab50*/  LDL.LU R17, [R1+0x7d0] ;  /* 0x0007d00001117983 */ /* 0x000ee20000300800 */
[----:B--2---:R-:W-:Y:S02]  /*1ab60*/  ISETP.LT.AND P4, PT, R14, UR15, !P0 ;  /* 0x0000000f0e007c0c */ /* 0x004fe4000c781270 */
[----:B-----5:R-:W-:-:S02]  /*1ab70*/  ISETP.LT.AND P1, PT, R12, UR15, !P0 ;  /* 0x0000000f0c007c0c */ /* 0x020fc4000c721270 */
[----:B------:R-:W2:Y:S04]  /*1ab80*/  LDL.LU R12, [R1+0x7cc] ;  /* 0x0007cc00010c7983 */ /* 0x000ea80000300800 */
[----:B------:R-:W5:Y:S01]  /*1ab90*/  LDL.LU R14, [R1+0x7b8] ;  /* 0x0007b800010e7983 */ /* 0x000f620000300800 */
[----:B------:R-:W-:Y:S01]  /*1aba0*/  VIADD R9, R3, UR7 ;  /* 0x0000000703097c36 */ /* 0x000fe20008000000 */
[----:B------:R-:W-:-:S04]  /*1abb0*/  F2FP.SATFINITE.E4M3.F32.PACK_AB_MERGE_C R35, R35, R34, RZ ;  /* 0x000000222323723e */ /* 0x000fc800048070ff */
[----:B-1----:R-:W-:-:S04]  /*1abc0*/  IADD3 R6, P5, PT, R9, R0, RZ ;  /* 0x0000000009067210 */ /* 0x002fc80007fbe0ff */
[C---:B------:R-:W-:Y:S01]  /*1abd0*/  LEA.HI.X.SX32 R7, R9.reuse, R2, 0x1, P5 ;  /* 0x0000000209077211 */ /* 0x040fe200028f0eff */
[----:B------:R-:W-:Y:S01]  /*1abe0*/  VIADD R9, R9, UR7 ;  /* 0x0000000709097c36 */ /* 0x000fe20008000000 */
[----:B----4-:R-:W-:-:S03]  /*1abf0*/  ISETP.LT.AND P5, PT, R8, UR15, !P0 ;  /* 0x0000000f08007c0c */ /* 0x010fc6000c7a1270 */
[----:B------:R1:W-:Y:S01]  /*1ac00*/  @P2 STG.E.U8 desc[UR18][R6.64], R35 ;  /* 0x0000002306002986 */ /* 0x0003e2000c101112 */
[C---:B0-----:R-:W-:Y:S01]  /*1ac10*/  IADD3 R4, P2, PT, R9.reuse, R0, RZ ;  /* 0x0000000009047210 */ /* 0x041fe20007f5e0ff */
[----:B------:R-:W-:Y:S01]  /*1ac20*/  VIADD R3, R9, UR7 ;  /* 0x0000000709037c36 */ /* 0x000fe20008000000 */
[----:B------:R-:W-:Y:S02]  /*1ac30*/  PRMT R8, R35, 0x9910, RZ ;  /* 0x0000991023087816 */ /* 0x000fe400000000ff */
[----:B------:R-:W-:Y:S01]  /*1ac40*/  LEA.HI.X.SX32 R5, R9, R2, 0x1, P2 ;  /* 0x0000000209057211 */ /* 0x000fe200010f0eff */
[C---:B------:R-:W-:Y:S01]  /*1ac50*/  VIADD R9, R3.reuse, UR7 ;  /* 0x0000000703097c36 */ /* 0x040fe20008000000 */
[----:B------:R-:W-:Y:S02]  /*1ac60*/  SHF.R.S32.HI R13, RZ, 0x8, R8 ;  /* 0x00000008ff0d7819 */ /* 0x000fe40000011408 */
[----:B-1----:R-:W-:-:S03]  /*1ac70*/  IADD3 R6, P2, PT, R3, R0, RZ ;  /* 0x0000000003067210 */ /* 0x002fc60007f5e0ff */
[----:B------:R-:W-:Y:S01]  /*1ac80*/  @P6 STG.E.U8 desc[UR18][R4.64], R13 ;  /* 0x0000000d04006986 */ /* 0x000fe2000c101112 */
[----:B------:R-:W-:Y:S02]  /*1ac90*/  F2FP.SATFINITE.E4M3.F32.PACK_AB_MERGE_C R37, R37, R36, RZ ;  /* 0x000000242525723e */ /* 0x000fe400048070ff */
[----:B------:R-:W-:Y:S01]  /*1aca0*/  LEA.HI.X.SX32 R7, R3, R2, 0x1, P2 ;  /* 0x0000000203077211 */ /* 0x000fe200010f0eff */
[C---:B------:R-:W-:Y:S01]  /*1acb0*/  VIADD R3, R9.reuse, UR7 ;  /* 0x0000000709037c36 */ /* 0x040fe20008000000 */
[----:B------:R-:W-:Y:S02]  /*1acc0*/  IADD3 R8, P6, PT, R9, R0, RZ ;  /* 0x0000000009087210 */ /* 0x000fe40007fde0ff */
[----:B------:R-:W-:Y:S01]  /*1acd0*/  PRMT R15, R37, 0x9910, RZ ;  /* 0x00009910250f7816 */ /* 0x000fe200000000ff */
[----:B------:R0:W-:Y:S01]  /*1ace0*/  @P4 STG.E.U8 desc[UR18][R6.64], R37 ;  /* 0x0000002506004986 */ /* 0x0001e2000c101112 */
[----:B------:R-:W-:Y:S02]  /*1acf0*/  LEA.HI.X.SX32 R9, R9, R2, 0x1, P6 ;  /* 0x0000000209097211 */ /* 0x000fe400030f0eff */
[----:B------:R-:W-:-:S02]  /*1ad00*/  SHF.R.S32.HI R15, RZ, 0x8, R15 ;  /* 0x00000008ff0f7819 */ /* 0x000fc4000001140f */
[----:B------:R-:W-:Y:S02]  /*1ad10*/  ISETP.LT.AND P2, PT, R11, UR15, !P0 ;  /* 0x0000000f0b007c0c */ /* 0x000fe4000c741270 */
[----:B------:R-:W-:Y:S01]  /*1ad20*/  F2FP.SATFINITE.E4M3.F32.PACK_AB_MERGE_C R39, R39, R38, RZ ;  /* 0x000000262727723e */ /* 0x000fe200048070ff */
[----:B------:R1:W-:Y:S03]  /*1ad30*/  @P3 STG.E.U8 desc[UR18][R8.64], R15 ;  /* 0x0000000f08003986 */ /* 0x0003e6000c101112 */
[----:B0-----:R-:W-:-:S04]  /*1ad40*/  PRMT R6, R39, 0x9910, RZ ;  /* 0x0000991027067816 */ /* 0x001fc800000000ff */
[----:B-1----:R-:W-:Y:S02]  /*1ad50*/  SHF.R.S32.HI R15, RZ, 0x8, R6 ;  /* 0x00000008ff0f7819 */ /* 0x002fe40000011406 */
[----:B------:R-:W-:Y:S02]  /*1ad60*/  F2FP.SATFINITE.E4M3.F32.PACK_AB_MERGE_C R41, R41, R40, RZ ;  /* 0x000000282929723e */ /* 0x000fe400048070ff */
[----:B---3--:R-:W-:Y:S02]  /*1ad70*/  ISETP.LT.AND P4, PT, R10, UR15, !P0 ;  /* 0x0000000f0a007c0c */ /* 0x008fe4000c781270 */
[----:B------:R-:W-:-:S04]  /*1ad80*/  IADD3 R10, P6, PT, R3, R0, RZ ;  /* 0x00000000030a7210 */ /* 0x000fc80007fde0ff */
[C---:B------:R-:W-:Y:S01]  /*1ad90*/  LEA.HI.X.SX32 R11, R3.reuse, R2, 0x1, P6 ;  /* 0x00000002030b7211 */ /* 0x040fe200030f0eff */
[----:B------:R-:W-:-:S04]  /*1ada0*/  VIADD R3, R3, UR7 ;  /* 0x0000000703037c36 */ /* 0x000fc80008000000 */
[----:B------:R0:W-:Y:S01]  /*1adb0*/  @P1 STG.E.U8 desc[UR18][R10.64], R39 ;  /* 0x000000270a001986 */ /* 0x0001e2000c101112 */
[C---:B------:R-:W-:Y:S01]  /*1adc0*/  IADD3 R4, P1, PT, R3.reuse, R0, RZ ;  /* 0x0000000003047210 */ /* 0x040fe20007f3e0ff */
[----:B------:R-:W-:-:S03]  /*1add0*/  VIADD R7, R3, UR7 ;  /* 0x0000000703077c36 */ /* 0x000fc60008000000 */
[----:B------:R-:W-:Y:S02]  /*1ade0*/  LEA.HI.X.SX32 R5, R3, R2, 0x1, P1 ;  /* 0x0000000203057211 */ /* 0x000fe400008f0eff */
[C---:B------:R-:W-:Y:S01]  /*1adf0*/  IADD3 R6, P1, PT, R7.reuse, R0, RZ ;  /* 0x0000000007067210 */ /* 0x040fe20007f3e0ff */
[C---:B------:R-:W-:Y:S01]  /*1ae00*/  VIADD R3, R7.reuse, UR7 ;  /* 0x0000000707037c36 */ /* 0x040fe20008000000 */
[----:B------:R-:W-:Y:S02]  /*1ae10*/  ISETP.LT.AND P3, PT, R16, UR15, !P0 ;  /* 0x0000000f10007c0c */ /* 0x000fe4000c761270 */
[----:B------:R-:W3:Y:S01]  /*1ae20*/  LDL.LU R16, [R1+0x7b4] ;  /* 0x0007b40001107983 */ /* 0x000ee20000300800 */
[----:B------:R-:W-:-:S03]  /*1ae30*/  LEA.HI.X.SX32 R7, R7, R2, 0x1, P1 ;  /* 0x0000000207077211 */ /* 0x000fc600008f0eff */
[----:B------:R-:W4:Y:S01]  /*1ae40*/  LDL.LU R18, [R1+0x7a0] ;  /* 0x0007a00001127983 */ /* 0x000f220000300800 */
[----:B--2---:R-:W-:-:S03]  /*1ae50*/  ISETP.LT.AND P1, PT, R12, UR15, !P0 ;  /* 0x0000000f0c007c0c */ /* 0x004fc6000c721270 */
[----:B------:R-:W2:Y:S04]  /*1ae60*/  LDL.LU R12, [R1+0x79c] ;  /* 0x00079c00010c7983 */ /* 0x000ea80000300800 */
[----:B------:R-:W-:Y:S04]  /*1ae70*/  @P5 STG.E.U8 desc[UR18][R4.64], R15 ;  /* 0x0000000f04005986 */ /* 0x000fe8000c101112 */
[----:B------:R1:W-:Y:S01]  /*1ae80*/  @P2 STG.E.U8 desc[UR18][R6.64], R41 ;  /* 0x0000002906002986 */ /* 0x0003e2000c101112 */
[----:B-----5:R-:W-:-:S03]  /*1ae90*/  ISETP.LT.AND P2, PT, R14, UR15, !P0 ;  /* 0x0000000f0e007c0c */ /* 0x020fc6000c741270 */
[----:B------:R-:W5:Y:S01]  /*1aea0*/  LDL.LU R14, [R1+0x788] ;  /* 0x00078800010e7983 */ /* 0x000f620000300800 */
[C---:B------:R-:W-:Y:S01]  /*1aeb0*/  IADD3 R8, P5, PT, R3.reuse, R0, RZ ;  /* 0x0000000003087210 */ /* 0x040fe20007fbe0ff */
[----:B------:R-:W-:Y:S01]  /*1aec0*/  VIADD R13, R3, UR7 ;  /* 0x00000007030d7c36 */ /* 0x000fe20008000000 */
[----:B------:R-:W-:Y:S02]  /*1aed0*/  ISETP.LT.AND P6, PT, R17, UR15, !P0 ;  /* 0x0000000f11007c0c */ /* 0x000fe4000c7c1270 */
[----:B------:R-:W-:Y:S02]  /*1aee0*/  PRMT R17, R41, 0x9910, RZ ;  /* 0x0000991029117816 */ /* 0x000fe400000000ff */
[----:B------:R-:W-:Y:S02]  /*1aef0*/  LEA.HI.X.SX32 R9, R3, R2, 0x1, P5 ;  /* 0x0000000203097211 */ /* 0x000fe400028f0eff */
[----:B0-----:R-:W-:Y:S02]  /*1af00*/  IADD3 R10, P5, PT, R13, R0, RZ ;  /* 0x000000000d0a7210 */ /* 0x001fe40007fbe0ff */
[----:B------:R-:W-:-:S02]  /*1af10*/  SHF.R.S32.HI R17, RZ, 0x8, R17 ;  /* 0x00000008ff117819 */ /* 0x000fc40000011411 */
[----:B------:R-:W-:Y:S02]  /*1af20*/  F2FP.SATFINITE.E4M3.F32.PACK_AB_MERGE_C R43, R43, R42, RZ ;  /* 0x0000002a2b2b723e */ /* 0x000fe400048070ff */
[C---:B------:R-:W-:Y:S01]  /*1af30*/  LEA.HI.X.SX32 R11, R13.reuse, R2, 0x1, P5 ;  /* 0x000000020d0b7211 */ /* 0x040fe200028f0eff */
[----:B------:R-:W-:Y:S01]  /*1af40*/  VIADD R13, R13, UR7 ;  /* 0x000000070d0d7c36 */ /* 0x000fe20008000000 */
[----:B------:R0:W-:Y:S01]  /*1af50*/  @P4 STG.E.U8 desc[UR18][R8.64], R17 ;  /* 0x0000001108004986 */ /* 0x0001e2000c101112 */
[----:B-1----:R-:W-:-:S03]  /*1af60*/  PRMT R6, R43, 0x9910, RZ ;  /* 0x000099102b067816 */ /* 0x002fc600000000ff */
[----:B------:R1:W-:Y:S01]  /*1af70*/  @P3 STG.E.U8 desc[UR18][R10.64], R43 ;  /* 0x0000002b0a003986 */ /* 0x0003e2000c101112 */
[C---:B------:R-:W-:Y:S01]  /*1af80*/  IADD3 R4, P3, PT, R13.reuse, R0, RZ ;  /* 0x000000000d047210 */ /* 0x040fe20007f7e0ff */
[----:B------:R-:W-:-:S03]  /*1af90*/  VIADD R3, R13, UR7 ;  /* 0x000000070d037c36 */ /* 0x000fc60008000000 */
[----:B------:R-:W-:Y:S02]  /*1afa0*/  LEA.HI.X.SX32 R5, R13, R2, 0x1, P3 ;  /* 0x000000020d057211 */ /* 0x000fe400018f0eff */
[----:B------:R-:W-:Y:S02]  /*1afb0*/  SHF.R.S32.HI R13, RZ, 0x8, R6 ;  /* 0x00000008ff0d7819 */ /* 0x000fe40000011406 */
[----:B------:R-:W-:-:S04]  /*1afc0*/  IADD3 R6, P3, PT, R3, R0, RZ ;  /* 0x0000000003067210 */ /* 0x000fc80007f7e0ff */
[----:B------:R-:W-:Y:S02]  /*1afd0*/  LEA.HI.X.SX32 R7, R3, R2, 0x1, P3 ;  /* 0x0000000203077211 */ /* 0x000fe400018f0eff */
[----:B------:R-:W-:Y:S01]  /*1afe0*/  F2FP.SATFINITE.E4M3.F32.PACK_AB_MERGE_C R45, R45, R44, RZ ;  /* 0x0000002c2d2d723e */ /* 0x000fe200048070ff */
[----:B------:R-:W-:Y:S04]  /*1aff0*/  @P6 STG.E.U8 desc[UR18][R4.64], R13 ;  /* 0x0000000d04006986 */ /* 0x000fe8000c101112 */
[----:B------:R0:W-:Y:S01]  /*1b000*/  @P1 STG.E.U8 desc[UR18][R6.64], R45 ;  /* 0x0000002d06001986 */ /* 0x0001e2000c101112 */
[----:B---3--:R-:W-:-:S03]  /*1b010*/  ISETP.LT.AND P4, PT, R16, UR15, !P0 ;  /* 0x0000000f10007c0c */ /* 0x008fc6000c781270 */
[----:B------:R-:W3:Y:S04]  /*1b020*/  LDL.LU R16, [R1+0x784] ;  /* 0x0007840001107983 */ /* 0x000ee80000300800 */
[----:B0-----:R-:W3:Y:S01]  /*1b030*/  LDL.LU R17, [R1+0x73c] ;  /* 0x00073c0001117983 */ /* 0x001ee20000300800 */
[----:B--2---:R-:W-:-:S03]  /*1b040*/  ISETP.LT.AND P3, PT, R12, UR15, !P0 ;  /* 0x0000000f0c007c0c */ /* 0x004fc6000c761270 */
[----:B------:R-:W2:Y:S01]  /*1b050*/  LDL.LU R12, [R1+0x738] ;  /* 0x00073800010c7983 */ /* 0x000ea20000300800 */
[----:B-----5:R-:W-:-:S03]  /*1b060*/  ISETP.LT.AND P1, PT, R14, UR15, !P0 ;  /* 0x0000000f0e007c0c */ /* 0x020fc6000c721270 */
[----:B------:R-:W5:Y:S01]  /*1b070*/  LDL.LU R14, [R1+0x734] ;  /* 0x00073400010e7983 */ /* 0x000f620000300800 */
[----:B------:R-:W-:-:S04]  /*1b080*/  VIADD R9, R3, UR7 ;  /* 0x0000000703097c36 */ /* 0x000fc80008000000 */
[C---:B------:R-:W-:Y:S01]  /*1b090*/  VIADD R3, R9.reuse, UR7 ;  /* 0x0000000709037c36 */ /* 0x040fe20008000000 */
[----:B------:R-:W-:Y:S02]  /*1b0a0*/  IADD3 R8, P6, PT, R9, R0, RZ ;  /* 0x0000000009087210 */ /* 0x000fe40007fde0ff */
[----:B------:R-:W-:Y:S02]  /*1b0b0*/  PRMT R15, R45, 0x9910, RZ ;  /* 0x000099102d0f7816 */ /* 0x000fe400000000ff */
[----:B------:R-:W-:Y:S02]  /*1b0c0*/  LEA.HI.X.SX32 R9, R9, R2, 0x1, P6 ;  /* 0x0000000209097211 */ /* 0x000fe400030f0eff */
[----:B-1----:R-:W-:Y:S02]  /*1b0d0*/  IADD3 R10, P6, PT, R3, R0, RZ ;  /* 0x00000000030a7210 */ /* 0x002fe40007fde0ff */
[----:B------:R-:W-:Y:S02]  /*1b0e0*/  SHF.R.S32.HI R15, RZ, 0x8, R15 ;  /* 0x00000008ff0f7819 */ /* 0x000fe4000001140f */
[----:B------:R-:W-:-:S02]  /*1b0f0*/  F2FP.SATFINITE.E4M3.F32.PACK_AB_MERGE_C R47, R47, R46, RZ ;  /* 0x0000002e2f2f723e */ /* 0x000fc400048070ff */
[C---:B------:R-:W-:Y:S01]  /*1b100*/  LEA.HI.X.SX32 R11, R3.reuse, R2, 0x1, P6 ;  /* 0x00000002030b7211 */ /* 0x040fe200030f0eff */
[----:B------:R-:W-:Y:S01]  /*1b110*/  VIADD R3, R3, UR7 ;  /* 0x0000000703037c36 */ /* 0x000fe20008000000 */
[----:B------:R0:W-:Y:S01]  /*1b120*/  @P2 STG.E.U8 desc[UR18][R8.64], R15 ;  /* 0x0000000f08002986 */ /* 0x0001e2000c101112 */
[----:B------:R-:W-:Y:S02]  /*1b130*/  PRMT R6, R47, 0x9910, RZ ;  /* 0x000099102f067816 */ /* 0x000fe400000000ff */
[C---:B------:R-:W-:Y:S01]  /*1b140*/  VIADD R7, R3.reuse, UR7 ;  /* 0x0000000703077c36 */ /* 0x040fe20008000000 */
[----:B------:R1:W-:Y:S01]  /*1b150*/  @P4 STG.E.U8 desc[UR18][R10.64], R47 ;  /* 0x0000002f0a004986 */ /* 0x0003e2000c101112 */
[----:B------:R-:W-:-:S04]  /*1b160*/  IADD3 R4, P4, PT, R3, R0, RZ ;  /* 0x0000000003047210 */ /* 0x000fc80007f9e0ff */
[----:B------:R-:W-:Y:S02]  /*1b170*/  LEA.HI.X.SX32 R5, R3, R2, 0x1, P4 ;  /* 0x0000000203057211 */ /* 0x000fe400020f0eff */
[----:B0-----:R-:W-:Y:S02]  /*1b180*/  SHF.R.S32.HI R15, RZ, 0x8, R6 ;  /* 0x00000008ff0f7819 */ /* 0x001fe40000011406 */
[C---:B------:R-:W-:Y:S01]  /*1b190*/  IADD3 R6, P4, PT, R7.reuse, R0, RZ ;  /* 0x0000000007067210 */ /* 0x040fe20007f9e0ff */
[C---:B------:R-:W-:Y:S01]  /*1b1a0*/  VIADD R3, R7.reuse, UR7 ;  /* 0x0000000707037c36 */ /* 0x040fe20008000000 */
[----:B----4-:R-:W-:Y:S02]  /*1b1b0*/  ISETP.LT.AND P5, PT, R18, UR15, !P0 ;  /* 0x0000000f12007c0c */ /* 0x010fe4000c7a1270 */
[----:B------:R-:W4:Y:S01]  /*1b1c0*/  LDL.LU R18, [R1+0x730] ;  /* 0x0007300001127983 */ /* 0x000f220000300800 */
[----:B------:R-:W-:Y:S02]  /*1b1d0*/  LEA.HI.X.SX32 R7, R7, R2, 0x1, P4 ;  /* 0x0000000207077211 */ /* 0x000fe400020f0eff */
[----:B------:R-:W-:-:S08]  /*1b1e0*/  F2FP.SATFINITE.E4M3.F32.PACK_AB_MERGE_C R49, R49, R48, RZ ;  /* 0x000000303131723e */ /* 0x000fd000048070ff */
[----:B------:R-:W-:Y:S04]  /*1b1f0*/  @P5 STG.E.U8 desc[UR18][R4.64], R15 ;  /* 0x0000000f04005986 */ /* 0x000fe8000c101112 */
[----:B------:R0:W-:Y:S01]  /*1b200*/  @P3 STG.E.U8 desc[UR18][R6.64], R49 ;  /* 0x0000003106003986 */ /* 0x0001e2000c101112 */
[----:B---3--:R-:W-:-:S03]  /*1b210*/  ISETP.LT.AND P2, PT, R16, UR15, !P0 ;  /* 0x0000000f10007c0c */ /* 0x008fc6000c741270 */
[----:B------:R-:W3:Y:S01]  /*1b220*/  LDL.LU R16, [R1+0x72c] ;  /* 0x00072c0001107983 */ /* 0x000ee20000300800 */
[----:B--2---:R-:W-:-:S03]  /*1b230*/  ISETP.LT.AND P4, PT, R12, UR15, !P0 ;  /* 0x0000000f0c007c0c */ /* 0x004fc6000c781270 */
[----:B------:R-:W2:Y:S01]  /*1b240*/  LDL.LU R12, [R1+0x728] ;  /* 0x00072800010c7983 */ /* 0x000ea20000300800 */
[----:B-----5:R-:W-:-:S03]  /*1b250*/  ISETP.LT.AND P3, PT, R14, UR15, !P0 ;  /* 0x0000000f0e007c0c */ /* 0x020fc6000c761270 */
[----:B------:R-:W5:Y:S01]  /*1b260*/  LDL.LU R14, [R1+0x724] ;  /* 0x00072400010e7983 */ /* 0x000f620000300800 */
[C---:B------:R-:W-:Y:S01]  /*1b270*/  IADD3 R8, P5, PT, R3.reuse, R0, RZ ;  /* 0x0000000003087210 */ /* 0x040fe20007fbe0ff */
[----:B------:R-:W-:Y:S01]  /*1b280*/  VIADD R13, R3, UR7 ;  /* 0x00000007030d7c36 */ /* 0x000fe20008000000 */
[----:B------:R-:W-:Y:S01]  /*1b290*/  ISETP.LT.AND P6, PT, R17, UR15, !P0 ;  /* 0x0000000f11007c0c */ /* 0x000fe2000c7c1270 */
[----:B------:R-:W5:Y:S01]  /*1b2a0*/  LDL.LU R19, [R1+0x720] ;  /* 0x0007200001137983 */ /* 0x000f620000300800 */
[----:B------:R-:W-:Y:S02]  /*1b2b0*/  PRMT R17, R49, 0x9910, RZ ;  /* 0x0000991031117816 */ /* 0x000fe400000000ff */
[----:B------:R-:W-:Y:S02]  /*1b2c0*/  LEA.HI.X.SX32 R9, R3, R2, 0x1, P5 ;  /* 0x0000000203097211 */ /* 0x000fe400028f0eff */
[----:B-1----:R-:W-:Y:S02]  /*1b2d0*/  IADD3 R10, P5, PT, R13, R0, RZ ;  /* 0x000000000d0a7210 */ /* 0x002fe40007fbe0ff */
[----:B------:R-:W-:-:S02]  /*1b2e0*/  SHF.R.S32.HI R17, RZ, 0x8, R17 ;  /* 0x00000008ff117819 */ /* 0x000fc40000011411 */
[----:B------:R-:W-:Y:S02]  /*1b2f0*/  F2FP.SATFINITE.E4M3.F32.PACK_AB_MERGE_C R51, R51, R50, RZ ;  /* 0x000000323333723e */ /* 0x000fe400048070ff */
[C---:B------:R-:W-:Y:S01]  /*1b300*/  LEA.HI.X.SX32 R11, R13.reuse, R2, 0x1, P5 ;  /* 0x000000020d0b7211 */ /* 0x040fe200028f0eff */
[----:B------:R-:W-:Y:S01]  /*1b310*/  VIADD R13, R13, UR7 ;  /* 0x000000070d0d7c36 */ /* 0x000fe20008000000 */
[----:B------:R1:W-:Y:S01]  /*1b320*/  @P1 STG.E.U8 desc[UR18][R8.64], R17 ;  /* 0x0000001108001986 */ /* 0x0003e2000c101112 */
[----:B0-----:R-:W-:-:S03]  /*1b330*/  PRMT R6, R51, 0x9910, RZ ;  /* 0x0000991033067816 */ /* 0x001fc600000000ff */
[----:B------:R0:W-:Y:S01]  /*1b340*/  @P2 STG.E.U8 desc[UR18][R10.64], R51 ;  /* 0x000000330a002986 */ /* 0x0001e2000c101112 */
[C---:B------:R-:W-:Y:S01]  /*1b350*/  IADD3 R4, P2, PT, R13.reuse, R0, RZ ;  /* 0x000000000d047210 */ /* 0x040fe20007f5e0ff */
[----:B------:R-:W-:-:S03]  /*1b360*/  VIADD R3, R13, UR7 ;  /* 0x000000070d037c36 */ /* 0x000fc60008000000 */
[----:B------:R-:W-:Y:S02]  /*1b370*/  LEA.HI.X.SX32 R5, R13, R2, 0x1, P2 ;  /* 0x000000020d057211 */ /* 0x000fe400010f0eff */
[----:B------:R-:W-:Y:S01]  /*1b380*/  SHF.R.S32.HI R13, RZ, 0x8, R6 ;  /* 0x00000008ff0d7819 */ /* 0x000fe20000011406 */
[----:B-1----:R-:W5:Y:S01]  /*1b390*/  LDL.LU R17, [R1+0x71c] ;  /* 0x00071c0001117983 */ /* 0x002f620000300800 */
[----:B------:R-:W-:-:S04]  /*1b3a0*/  IADD3 R6, P2, PT, R3, R0, RZ ;  /* 0x0000000003067210 */ /* 0x000fc80007f5e0ff */
[----:B------:R-:W-:Y:S02]  /*1b3b0*/  LEA.HI.X.SX32 R7, R3, R2, 0x1, P2 ;  /* 0x0000000203077211 */ /* 0x000fe400010f0eff */
[----:B------:R-:W-:Y:S02]  /*1b3c0*/  F2FP.SATFINITE.E4M3.F32.PACK_AB_MERGE_C R53, R53, R52, RZ ;  /* 0x000000343535723e */ /* 0x000fe400048070ff */
[----:B----4-:R-:W-:Y:S01]  /*1b3d0*/  ISETP.LT.AND P1, PT, R18, UR15, !P0 ;  /* 0x0000000f12007c0c */ /* 0x010fe2000c721270 */
[----:B------:R-:W-:Y:S04]  /*1b3e0*/  @P6 STG.E.U8 desc[UR18][R4.64], R13 ;  /* 0x0000000d04006986 */ /* 0x000fe8000c101112 */
[----:B------:R1:W-:Y:S01]  /*1b3f0*/  @P4 STG.E.U8 desc[UR18][R6.64], R53 ;  /* 0x0000003506004986 */ /* 0x0003e2000c101112 */
[----:B---3--:R-:W-:-:S02]  /*1b400*/  ISETP.LT.AND P5, PT, R16, UR15, !P0 ;  /* 0x0000000f10007c0c */ /* 0x008fc4000c7a1270 */
[----:B--2---:R-:W-:Y:S02]  /*1b410*/  ISETP.LT.AND P2, PT, R12, UR15, !P0 ;  /* 0x0000000f0c007c0c */ /* 0x004fe4000c741270 */
[----:B------:R-:W2:Y:S04]  /*1b420*/  LDL.LU R12, [R1+0x718] ;  /* 0x00071800010c7983 */ /* 0x000ea80000300800 */
[----:B------:R-:W3:Y:S04]  /*1b430*/  LDL.LU R18, [R1+0x714] ;  /* 0x0007140001127983 */ /* 0x000ee80000300800 */
[----:B------:R-:W4:Y:S01]  /*1b440*/  LDL.LU R16, [R1+0x710] ;  /* 0x0007100001107983 */ /* 0x000f220000300800 */
[----:B-----5:R-:W-:-:S03]  /*1b450*/  ISETP.LT.AND P4, PT, R14, UR15, !P0 ;  /* 0x0000000f0e007c0c */ /* 0x020fc6000c781270 */
[----:B------:R-:W5:Y:S01]  /*1b460*/  LDL.LU R14, [R1+0x70c] ;  /* 0x00070c00010e7983 */ /* 0x000f620000300800 */
[----:B------:R-:W-:-:S04]  /*1b470*/  VIADD R9, R3, UR7 ;  /* 0x0000000703097c36 */ /* 0x000fc80008000000 */
[C---:B------:R-:W-:Y:S01]  /*1b480*/  VIADD R3, R9.reuse, UR7 ;  /* 0x0000000709037c36 */ /* 0x040fe20008000000 */
[----:B------:R-:W-:Y:S02]  /*1b490*/  IADD3 R8, P6, PT, R9, R0, RZ ;  /* 0x0000000009087210 */ /* 0x000fe40007fde0ff */
[----:B------:R-:W-:Y:S02]  /*1b4a0*/  PRMT R15, R53, 0x9910, RZ ;  /* 0x00009910350f7816 */ /* 0x000fe400000000ff */
[----:B------:R-:W-:Y:S02]  /*1b4b0*/  LEA.HI.X.SX32 R9, R9, R2, 0x1, P6 ;  /* 0x0000000209097211 */ /* 0x000fe400030f0eff */
[----:B0-----:R-:W-:Y:S02]  /*1b4c0*/  IADD3 R10, P6, PT, R3, R0, RZ ;  /* 0x00000000030a7210 */ /* 0x001fe40007fde0ff */
[----:B------:R-:W-:Y:S02]  /*1b4d0*/  SHF.R.S32.HI R15, RZ, 0x8, R15 ;  /* 0x00000008ff0f7819 */ /* 0x000fe4000001140f */
[----:B------:R-:W-:-:S02]  /*1b4e0*/  F2FP.SATFINITE.E4M3.F32.PACK_AB_MERGE_C R55, R55, R54, RZ ;  /* 0x000000363737723e */ /* 0x000fc400048070ff */
[C---:B------:R-:W-:Y:S01]  /*1b4f0*/  LEA.HI.X.SX32 R11, R3.reuse, R2, 0x1, P6 ;  /* 0x00000002030b7211 */ /* 0x040fe200030f0eff */
[----:B------:R-:W-:Y:S01]  /*1b500*/  VIADD R3, R3, UR7 ;  /* 0x0000000703037c36 */ /* 0x000fe20008000000 */
[----:B------:R0:W-:Y:S01]  /*1b510*/  @P3 STG.E.U8 desc[UR18][R8.64], R15 ;  /* 0x0000000f08003986 */ /* 0x0001e2000c101112 */
[----:B-1----:R-:W-:Y:S02]  /*1b520*/  PRMT R6, R55, 0x9910, RZ ;  /* 0x0000991037067816 */ /* 0x002fe400000000ff */
[C---:B------:R-:W-:Y:S01]  /*1b530*/  VIADD R7, R3.reuse, UR7 ;  /* 0x0000000703077c36 */ /* 0x040fe20008000000 */
[----:B------:R1:W-:Y:S01]  /*1b540*/  @P1 STG.E.U8 desc[UR18][R10.64], R55 ;  /* 0x000000370a001986 */ /* 0x0003e2000c101112 */
[----:B------:R-:W-:-:S04]  /*1b550*/  IADD3 R4, P1, PT, R3, R0, RZ ;  /* 0x0000000003047210 */ /* 0x000fc80007f3e0ff */
[----:B------:R-:W-:Y:S01]  /*1b560*/  LEA.HI.X.SX32 R5, R3, R2, 0x1, P1 ;  /* 0x0000000203057211 */ /* 0x000fe200008f0eff */
[C---:B------:R-:W-:Y:S01]  /*1b570*/  VIADD R3, R7.reuse, UR7 ;  /* 0x0000000707037c36 */ /* 0x040fe20008000000 */
[----:B0-----:R-:W-:Y:S02]  /*1b580*/  SHF.R.S32.HI R15, RZ, 0x8, R6 ;  /* 0x00000008ff0f7819 */ /* 0x001fe40000011406 */
[----:B------:R-:W-:Y:S01]  /*1b590*/  IADD3 R6, P1, PT, R7, R0, RZ ;  /* 0x0000000007067210 */ /* 0x000fe20007f3e0ff */
[----:B------:R-:W-:Y:S01]  /*1b5a0*/  VIADD R13, R3, UR7 ;  /* 0x00000007030d7c36 */ /* 0x000fe20008000000 */
[----:B------:R-:W-:Y:S01]  /*1b5b0*/  F2FP.SATFINITE.E4M3.F32.PACK_AB_MERGE_C R57, R57, R56, RZ ;  /* 0x000000383939723e */ /* 0x000fe200048070ff */
[----:B------:R0:W-:Y:S01]  /*1b5c0*/  @P5 STG.E.U8 desc[UR18][R4.64], R15 ;  /* 0x0000000f04005986 */ /* 0x0001e2000c101112 */
[----:B------:R-:W-:Y:S02]  /*1b5d0*/  LEA.HI.X.SX32 R7, R7, R2, 0x1, P1 ;  /* 0x0000000207077211 */ /* 0x000fe400008f0eff */
[----:B------:R-:W-:-:S02]  /*1b5e0*/  IADD3 R8, P5, PT, R3, R0, RZ ;  /* 0x0000000003087210 */ /* 0x000fc40007fbe0ff */
[----:B------:R-:W-:Y:S02]  /*1b5f0*/  ISETP.LT.AND P6, PT, R17, UR15, !P0 ;  /* 0x0000000f11007c0c */ /* 0x000fe4000c7c1270 */
[----:B------:R-:W-:Y:S02]  /*1b600*/  PRMT R17, R57, 0x9910, RZ ;  /* 0x0000991039117816 */ /* 0x000fe400000000ff */
[----:B------:R-:W-:Y:S02]  /*1b610*/  LEA.HI.X.SX32 R9, R3, R2, 0x1, P5 ;  /* 0x0000000203097211 */ /* 0x000fe400028f0eff */
[C---:B-1----:R-:W-:Y:S01]  /*1b620*/  IADD3 R10, P5, PT, R13.reuse, R0, RZ ;  /* 0x000000000d0a7210 */ /* 0x042fe20007fbe0ff */
[----:B------:R-:W-:Y:S01]  /*1b630*/  @P2 STG.E.U8 desc[UR18][R6.64], R57 ;  /* 0x0000003906002986 */ /* 0x000fe2000c101112 */
[----:B------:R-:W-:Y:S02]  /*1b640*/  SHF.R.S32.HI R17, RZ, 0x8, R17 ;  /* 0x00000008ff117819 */ /* 0x000fe40000011411 */
[----:B------:R-:W-:-:S03]  /*1b650*/  LEA.HI.X.SX32 R11, R13, R2, 0x1, P5 ;  /* 0x000000020d0b7211 */ /* 0x000fc600028f0eff */
[----:B------:R1:W-:Y:S01]  /*1b660*/  @P4 STG.E.U8 desc[UR18][R8.64], R17 ;  /* 0x0000001108004986 */ /* 0x0003e2000c101112 */
[----:B--2---:R-:W-:-:S03]  /*1b670*/  ISETP.LT.AND P1, PT, R12, UR15, !P0 ;  /* 0x0000000f0c007c0c */ /* 0x004fc6000c721270 */
[----:B------:R-:W2:Y:S01]  /*1b680*/  LDL.LU R12, [R1+0x708] ;  /* 0x00070800010c7983 */ /* 0x000ea20000300800 */
[----:B---3--:R-:W-:-:S03]  /*1b690*/  ISETP.LT.AND P2, PT, R18, UR15, !P0 ;  /* 0x0000000f12007c0c */ /* 0x008fc6000c741270 */
[----:B------:R-:W3:Y:S01]  /*1b6a0*/  LDL.LU R18, [R1+0x700] ;  /* 0x0007000001127983 */ /* 0x000ee20000300800 */
[----:B----4-:R-:W-:-:S03]  /*1b6b0*/  ISETP.LT.AND P5, PT, R16, UR15, !P0 ;  /* 0x0000000f10007c0c */ /* 0x010fc6000c7a1270 */
[----:B------:R-:W4:Y:S01]  /*1b6c0*/  LDL.LU R16, [R1+0x6fc] ;  /* 0x0006fc0001107983 */ /* 0x000f220000300800 */
[----:B-----5:R-:W-:-:S03]  /*1b6d0*/  ISETP.LT.AND P4, PT, R14, UR15, !P0 ;  /* 0x0000000f0e007c0c */ /* 0x020fc6000c781270 */
[----:B------:R-:W5:Y:S01]  /*1b6e0*/  LDL.LU R14, [R1+0x704] ;  /* 0x00070400010e7983 */ /* 0x000f620000300800 */
[----:B------:R-:W-:Y:S01]  /*1b6f0*/  ISETP.LT.AND P3, PT, R19, UR15, !P0 ;  /* 0x0000000f13007c0c */ /* 0x000fe2000c761270 */
[----:B------:R-:W-:Y:S01]  /*1b700*/  VIADD R13, R13, UR7 ;  /* 0x000000070d0d7c36 */ /* 0x000fe20008000000 */
[----:B------:R-:W-:-:S03]  /*1b710*/  F2FP.SATFINITE.E4M3.F32.PACK_AB_MERGE_C R59, R59, R58, RZ ;  /* 0x0000003a3b3b723e */ /* 0x000fc600048070ff */
[----:B------:R-:W-:Y:S01]  /*1b720*/  VIADD R3, R13, UR7 ;  /* 0x000000070d037c36 */ /* 0x000fe20008000000 */
[----:B0-----:R-:W-:-:S07]  /*1b730*/  PRMT R15, R59, 0x9910, RZ ;  /* 0x000099103b0f7816 */ /* 0x001fce00000000ff */
[----:B------:R0:W-:Y:S01]  /*1b740*/  @P3 STG.E.U8 desc[UR18][R10.64], R59 ;  /* 0x0000003b0a003986 */ /* 0x0001e2000c101112 */
[----:B------:R-:W-:Y:S01]  /*1b750*/  IADD3 R4, P3, PT, R13, R0, RZ ;  /* 0x000000000d047210 */ /* 0x000fe20007f7e0ff */
[----:B-1----:R-:W-:-:S03]  /*1b760*/  VIADD R9, R3, UR7 ;  /* 0x0000000703097c36 */ /* 0x002fc60008000000 */
[----:B------:R-:W-:Y:S02]  /*1b770*/  LEA.HI.X.SX32 R5, R13, R2, 0x1, P3 ;  /* 0x000000020d057211 */ /* 0x000fe400018f0eff */
[C---:B------:R-:W-:Y:S02]  /*1b780*/  IADD3 R6, P3, PT, R3.reuse, R0, RZ ;  /* 0x0000000003067210 */ /* 0x040fe40007f7e0ff */
[----:B------:R-:W-:Y:S02]  /*1b790*/  SHF.R.S32.HI R15, RZ, 0x8, R15 ;  /* 0x00000008ff0f7819 */ /* 0x000fe4000001140f */
[----:B------:R-:W-:Y:S01]  /*1b7a0*/  LEA.HI.X.SX32 R7, R3, R2, 0x1, P3 ;  /* 0x0000000203077211 */ /* 0x000fe200018f0eff */
[----:B------:R-:W-:Y:S01]  /*1b7b0*/  VIADD R3, R9, UR7 ;  /* 0x0000000709037c36 */ /* 0x000fe20008000000 */
[----:B------:R-:W-:Y:S01]  /*1b7c0*/  F2FP.SATFINITE.E4M3.F32.PACK_AB_MERGE_C R61, R61, R60, RZ ;  /* 0x0000003c3d3d723e */ /* 0x000fe200048070ff */
[----:B------:R1:W-:Y:S02]  /*1b7d0*/  @P6 STG.E.U8 desc[UR18][R4.64], R15 ;  /* 0x0000000f04006986 */ /* 0x0003e4000c101112 */
[----:B------:R-:W-:-:S02]  /*1b7e0*/  VIADD R13, R3, UR7 ;  /* 0x00000007030d7c36 */ /* 0x000fc40008000000 */
[----:B------:R-:W-:Y:S01]  /*1b7f0*/  @P1 STG.E.U8 desc[UR18][R6.64], R61 ;  /* 0x0000003d06001986 */ /* 0x000fe2000c101112 */
[-C--:B0-----:R-:W-:Y:S02]  /*1b800*/  IADD3 R10, P1, PT, R3, R0.reuse, RZ ;  /* 0x00000000030a7210 */ /* 0x081fe40007f3e0ff */
[----:B------:R-:W-:Y:S02]  /*1b810*/  IADD3 R8, P6, PT, R9, R0, RZ ;  /* 0x0000000009087210 */ /* 0x000fe40007fde0ff */
[-C--:B------:R-:W-:Y:S01]  /*1b820*/  LEA.HI.X.SX32 R11, R3, R2.reuse, 0x1, P1 ;  /* 0x00000002030b7211 */ /* 0x080fe200008f0eff */
[----:B-1----:R-:W-:Y:S01]  /*1b830*/  VIADD R15, R13, UR7 ;  /* 0x000000070d0f7c36 */ /* 0x002fe20008000000 */
[----:B------:R-:W-:Y:S02]  /*1b840*/  LEA.HI.X.SX32 R9, R9, R2, 0x1, P6 ;  /* 0x0000000209097211 */ /* 0x000fe400030f0eff */
[----:B------:R-:W-:Y:S01]  /*1b850*/  IADD3 R4, P1, PT, R13, R0, RZ ;  /* 0x000000000d047210 */ /* 0x000fe20007f3e0ff */
[----:B------:R-:W-:Y:S01]  /*1b860*/  VIADD R3, R15, UR7 ;  /* 0x000000070f037c36 */ /* 0x000fe20008000000 */
[----:B------:R-:W-:-:S02]  /*1b870*/  PRMT R17, R61, 0x9910, RZ ;  /* 0x000099103d117816 */ /* 0x000fc400000000ff */
[----:B------:R-:W-:Y:S02]  /*1b880*/  LEA.HI.X.SX32 R5, R13, R2, 0x1, P1 ;  /* 0x000000020d057211 */ /* 0x000fe400008f0eff */
[----:B------:R-:W-:Y:S02]  /*1b890*/  SHF.R.S32.HI R17, RZ, 0x8, R17 ;  /* 0x00000008ff117819 */ /* 0x000fe40000011411 */
[----:B------:R-:W-:-:S03]  /*1b8a0*/  F2FP.SATFINITE.E4M3.F32.PACK_AB_MERGE_C R63, R63, R62, RZ ;  /* 0x0000003e3f3f723e */ /* 0x000fc600048070ff */
[----:B------:R0:W-:Y:S01]  /*1b8b0*/  @P2 STG.E.U8 desc[UR18][R8.64], R17 ;  /* 0x0000001108002986 */ /* 0x0001e2000c101112 */
[----:B------:R-:W-:Y:S02]  /*1b8c0*/  F2FP.SATFINITE.E4M3.F32.PACK_AB_MERGE_C R65, R65, R64, RZ ;  /* 0x000000404141723e */ /* 0x000fe400048070ff */
[----:B------:R-:W-:-:S04]  /*1b8d0*/  F2FP.SATFINITE.E4M3.F32.PACK_AB_MERGE_C R67, R67, R66, RZ ;  /* 0x000000424343723e */ /* 0x000fc800048070ff */
[----:B------:R-:W-:Y:S02]  /*1b8e0*/  PRMT R19, R67, 0x9910, RZ ;  /* 0x0000991043137816 */ /* 0x000fe400000000ff */
[----:B0-----:R-:W-:Y:S01]  /*1b8f0*/  PRMT R17, R65, 0x9910, RZ ;  /* 0x0000991041117816 */ /* 0x001fe200000000ff */
[----:B------:R0:W-:Y:S01]  /*1b900*/  @P5 STG.E.U8 desc[UR18][R10.64], R63 ;  /* 0x0000003f0a005986 */ /* 0x0001e2000c101112 */
[----:B------:R-:W-:Y:S02]  /*1b910*/  SHF.R.S32.HI R19, RZ, 0x8, R19 ;  /* 0x00000008ff137819 */ /* 0x000fe40000011413 */
[----:B------:R-:W-:Y:S02]  /*1b920*/  SHF.R.S32.HI R17, RZ, 0x8, R17 ;  /* 0x00000008ff117819 */ /* 0x000fe40000011411 */
[----:B--2---:R-:W-:Y:S02]  /*1b930*/  ISETP.LT.AND P3, PT, R12, UR15, !P0 ;  /* 0x0000000f0c007c0c */ /* 0x004fe4000c761270 */
[----:B------:R-:W-:-:S04]  /*1b940*/  IADD3 R12, P6, PT, R15, R0, RZ ;  /* 0x000000000f0c7210 */ /* 0x000fc80007fde0ff */
[----:B------:R-:W-:Y:S01]  /*1b950*/  LEA.HI.X.SX32 R13, R15, R2, 0x1, P6 ;  /* 0x000000020f0d7211 */ /* 0x000fe200030f0eff */
[C---:B------:R-:W-:Y:S01]  /*1b960*/  VIADD R15, R3.reuse, UR7 ;  /* 0x00000007030f7c36 */ /* 0x040fe20008000000 */
[C---:B------:R-:W-:Y:S02]  /*1b970*/  IADD3 R6, P6, PT, R3.reuse, R0, RZ ;  /* 0x0000000003067210 */ /* 0x040fe40007fde0ff */
[----:B----4-:R-:W-:Y:S02]  /*1b980*/  ISETP.LT.AND P1, PT, R16, UR15, !P0 ;  /* 0x0000000f10007c0c */ /* 0x010fe4000c721270 */
[----:B------:R-:W-:Y:S01]  /*1b990*/  LEA.HI.X.SX32 R7, R3, R2, 0x1, P6 ;  /* 0x0000000203077211 */ /* 0x000fe200030f0eff */
[C---:B------:R-:W-:Y:S01]  /*1b9a0*/  VIADD R3, R15.reuse, UR7 ;  /* 0x000000070f037c36 */ /* 0x040fe20008000000 */
[----:B------:R-:W-:Y:S02]  /*1b9b0*/  IADD3 R8, P6, PT, R15, R0, RZ ;  /* 0x000000000f087210 */ /* 0x000fe40007fde0ff */
[----:B------:R-:W-:-:S02]  /*1b9c0*/  PRMT R16, R63, 0x9910, RZ ;  /* 0x000099103f107816 */ /* 0x000fc400000000ff */
[----:B---3--:R-:W-:Y:S02]  /*1b9d0*/  ISETP.LT.AND P2, PT, R18, UR15, !P0 ;  /* 0x0000000f12007c0c */ /* 0x008fe4000c741270 */
[----:B-----5:R-:W-:Y:S02]  /*1b9e0*/  ISETP.LT.AND P0, PT, R14, UR15, !P0 ;  /* 0x0000000f0e007c0c */ /* 0x020fe4000c701270 */
[----:B------:R-:W-:Y:S02]  /*1b9f0*/  LEA.HI.X.SX32 R9, R15, R2, 0x1, P6 ;  /* 0x000000020f097211 */ /* 0x000fe400030f0eff */
[----:B------:R-:W-:Y:S01]  /*1ba00*/  IADD3 R14, P6, PT, R3, R0, RZ ;  /* 0x00000000030e7210 */ /* 0x000fe20007fde0ff */
[----:B------:R-:W-:-:S03]  /*1ba10*/  IMAD.MOV.U32 R0, RZ, RZ, R16 ;  /* 0x000000ffff007224 */ /* 0x000fc600078e0010 */
[----:B------:R-:W-:Y:S02]  /*1ba20*/  LEA.HI.X.SX32 R15, R3, R2, 0x1, P6 ;  /* 0x00000002030f7211 */ /* 0x000fe400030f0eff */
[----:B------:R-:W-:-:S05]  /*1ba30*/  SHF.R.S32.HI R3, RZ, 0x8, R0 ;  /* 0x00000008ff037819 */ /* 0x000fca0000011400 */
[----:B------:R0:W-:Y:S04]  /*1ba40*/  @P4 STG.E.U8 desc[UR18][R4.64], R3 ;  /* 0x0000000304004986 */ /* 0x0001e8000c101112 */
[----:B------:R0:W-:Y:S04]  /*1ba50*/  @P3 STG.E.U8 desc[UR18][R12.64], R65 ;  /* 0x000000410c003986 */ /* 0x0001e8000c101112 */
[----:B------:R0:W-:Y:S04]  /*1ba60*/  @P2 STG.E.U8 desc[UR18][R6.64], R17 ;  /* 0x0000001106002986 */ /* 0x0001e8000c101112 */
[----:B------:R0:W-:Y:S04]  /*1ba70*/  @P1 STG.E.U8 desc[UR18][R8.64], R67 ;  /* 0x0000004308001986 */ /* 0x0001e8000c101112 */
[----:B------:R0:W-:Y:S01]  /*1ba80*/  @P0 STG.E.U8 desc[UR18][R14.64], R19 ;  /* 0x000000130e000986 */ /* 0x0001e2000c101112 */
[----:B------:R-:W-:Y:S06]  /*1ba90*/  BAR.SYNC.DEFER_BLOCKING 0x0 ;  /* 0x0000000000007b1d */ /* 0x000fec0000010000 */
[----:B------:R-:W-:Y:S05]  /*1baa0*/  BRA.U UP0, `(.L_x_13) ;  /* 0x0000000100a07547 */ /* 0x000fea000b800000 */
[----:B------:R-:W1:Y:S01]  /*1bab0*/  S2UR UR5, SR_CgaCtaId ;  /* 0x00000000000579c3 */ /* 0x000e620000008800 */
[----:B------:R-:W-:Y:S01]  /*1bac0*/  NOP ;  /* 0x0000000000007918 */ /* 0x000fe20000000000 */
[----:B------:R-:W-:Y:S01]  /*1bad0*/  UMOV UR4, 0x50 ;  /* 0x0000005000047882 */ /* 0x000fe20000000000 */
[----:B------:R-:W-:Y:S02]  /*1bae0*/  IMAD.U32 R0, RZ, RZ, UR8 ;  /* 0x00000008ff007e24 */ /* 0x000fe4000f8e00ff */
[----:B0-----:R-:W-:Y:S02]  /*1baf0*/  IMAD.MOV.U32 R3, RZ, RZ, 0x3 ;  /* 0x00000003ff037424 */ /* 0x001fe400078e00ff */
[----:B------:R-:W-:Y:S01]  /*1bb00*/  IMAD.MOV.U32 R7, RZ, RZ, 0x1 ;  /* 0x00000001ff077424 */ /* 0x000fe200078e00ff */
[----:B------:R-:W-:-:S04]  /*1bb10*/  LOP3.LUT R0, R0, 0xffff, RZ, 0xc0, !PT ;  /* 0x0000ffff00007812 */ /* 0x000fc800078ec0ff */
[----:B------:R-:W-:-:S05]  /*1bb20*/  SHF.R.U32.HI R0, RZ, 0x5, R0 ;  /* 0x00000005ff007819 */ /* 0x000fca0000011600 */
[----:B------:R-:W-:Y:S01]  /*1bb30*/  VIADD R2, R0, 0x10 ;  /* 0x0000001000027836 */ /* 0x000fe20000000000 */
[----:B------:R-:W-:Y:S01]  /*1bb40*/  SHF.L.U32 R0, R3, R0, RZ ;  /* 0x0000000003007219 */ /* 0x000fe200000006ff */
[----:B-1----:R-:W-:-:S03]  /*1bb50*/  ULEA UR6, UR5, UR4, 0x18 ;  /* 0x0000000405067291 */ /* 0x002fc6000f8ec0ff */
[----:B------:R-:W-:-:S04]  /*1bb60*/  SHF.L.U32 R3, R7, R2, RZ ;  /* 0x0000000207037219 */ /* 0x000fc800000006ff */
[----:B------:R-:W-:Y:S02]  /*1bb70*/  LOP3.LUT R0, R3, R0, RZ, 0xfc, !PT ;  /* 0x0000000003007212 */ /* 0x000fe400078efcff */
[----:B------:R-:W0:Y:S02]  /*1bb80*/  LDS R5, [UR6] ;  /* 0x00000006ff057984 */ /* 0x000e240008000800 */
[C---:B------:R-:W-:Y:S02]  /*1bb90*/  LOP3.LUT R2, R0.reuse, 0xffff, RZ, 0xc0, !PT ;  /* 0x0000ffff00027812 */ /* 0x040fe400078ec0ff */
[----:B0-----:R-:W-:-:S04]  /*1bba0*/  LOP3.LUT R3, R0, 0xffff, R5, 0x80, !PT ;  /* 0x0000ffff00037812 */ /* 0x001fc800078e8005 */
[----:B------:R-:W-:-:S13]  /*1bbb0*/  ISETP.NE.AND P0, PT, R3, R2, PT ;  /* 0x000000020300720c */ /* 0x000fda0003f05270 */
[----:B------:R-:W-:Y:S05]  /*1bbc0*/  @P0 BRA `(.L_x_14) ;  /* 0x0000000000500947 */ /* 0x000fea0003800000 */
[----:B------:R-:W-:Y:S02]  /*1bbd0*/  SHF.R.U32.HI R5, RZ, 0x10, R5 ;  /* 0x00000010ff057819 */ /* 0x000fe40000011605 */
[----:B------:R-:W-:-:S04]  /*1bbe0*/  SHF.R.U32.HI R2, RZ, 0x10, R0 ;  /* 0x00000010ff027819 */ /* 0x000fc80000011600 */
[----:B------:R-:W-:-:S04]  /*1bbf0*/  LOP3.LUT R5, R5, R2, RZ, 0xc0, !PT ;  /* 0x0000000205057212 */ /* 0x000fc800078ec0ff */
[----:B------:R-:W-:-:S13]  /*1bc00*/  ISETP.NE.AND P0, PT, R5, R2, PT ;  /* 0x000000020500720c */ /* 0x000fda0003f05270 */
[----:B------:R-:W-:Y:S05]  /*1bc10*/  @P0 BRA `(.L_x_15) ;  /* 0x0000000000300947 */ /* 0x000fea0003800000 */
[----:B------:R-:W-:Y:S01]  /*1bc20*/  R2UR UR4, R0 ;  /* 0x00000000000472ca */ /* 0x000fe200000e0000 */
[----:B------:R-:W-:Y:S01]  /*1bc30*/  VOTEU.ANY UR5, UPT, PT ;  /* 0x0000000000057886 */ /* 0x000fe200038e0100 */
[----:B------:R-:W0:Y:S01]  /*1bc40*/  S2R R0, SR_LANEID ;  /* 0x0000000000007919 */ /* 0x000e220000000000 */
[----:B------:R-:W-:-:S10]  /*1bc50*/  UFLO.U32 UR5, UR5 ;  /* 0x00000005000572bd */ /* 0x000fd400080e0000 */
[----:B------:R-:W-:-:S06]  /*1bc60*/  ULOP3.LUT UR4, URZ, UR4, URZ, 0x33, !UPT ;  /* 0x00000004ff047292 */ /* 0x000fcc000f8e33ff */
[----:B------:R-:W-:-:S04]  /*1bc70*/  IMAD.U32 R2, RZ, RZ, UR4 ;  /* 0x00000004ff027e24 */ /* 0x000fc8000f8e00ff */
[----:B------:R-:W1:Y:S02]  /*1bc80*/  REDUX UR7, R2 ;  /* 0x00000000020773c4 */ /* 0x000e640000000000 */
[----:B------:R2:W-:Y:S01]  /*1bc90*/  UTCATOMSWS.AND URZ, UR4 ;  /* 0x0000000400ff79e3 */ /* 0x0005e20008000000 */
[----:B0-----:R-:W-:Y:S01]  /*1bca0*/  ISETP.EQ.U32.AND P0, PT, R0, UR5, PT ;  /* 0x0000000500007c0c */ /* 0x001fe2000bf02070 */
[----:B-1----:R-:W-:-:S12]  /*1bcb0*/  IMAD.U32 R0, RZ, RZ, UR7 ;  /* 0x00000007ff007e24 */ /* 0x002fd8000f8e00ff */
[----:B------:R2:W-:Y:S01]  /*1bcc0*/  @P0 ATOMS.AND RZ, [UR6], R0 ;  /* 0x00000000ffff098c */ /* 0x0005e2000a800006 */
[----:B------:R-:W-:Y:S05]  /*1bcd0*/  BRA `(.L_x_13) ;  /* 0x0000000000147947 */ /* 0x000fea0003800000 */
.L_x_15:
[----:B------:R-:W-:-:S07]  /*1bce0*/  MOV R2, 0x1bd00 ;  /* 0x0001bd0000027802 */ /* 0x000fce0000000f00 */
[----:B------:R-:W-:Y:S05]  /*1bcf0*/  CALL.REL.NOINC `($__internal_0_$__cuda_sm10x_tcgen05_guardrail_trap_col_being_dealloced_not_returned_by_alloc) ;  /* 0x00000000002c7944 */ /* 0x000fea0003c00000 */
[----:B------:R-:W-:Y:S05]  /*1bd00*/  BRA `(.L_x_13) ;  /* 0x0000000000087947 */ /* 0x000fea0003800000 */
.L_x_14:
[----:B------:R-:W-:-:S07]  /*1bd10*/  MOV R2, 0x1bd30 ;  /* 0x0001bd3000027802 */ /* 0x000fce0000000f00 */
[----:B------:R-:W-:Y:S05]  /*1bd20*/  CALL.REL.NOINC `($__internal_2_$__cuda_sm10x_tcgen05_guardrail_trap_unallocated_columns_being_dealloced) ;  /* 0x0000000000387944 */ /* 0x000fea0003c00000 */
.L_x_13:
[----:B------:R-:W-:Y:S01]  /*1bd30*/  NOP ;  /* 0x0000000000007918 */ /* 0x000fe20000000000 */
[----:B--2---:R-:W-:Y:S05]  /*1bd40*/  EXIT ;  /* 0x000000000000794d */ /* 0x004fea0003800000 */
.L_x_8:
[----:B------:R-:W0:Y:S02]  /*1bd50*/  SYNCS.PHASECHK.TRANS64.TRYWAIT P6, [UR6], R6 ;  /* 0x00000006ff0075a7 */ /* 0x000e2400080c1106 */
[----:B0-----:R-:W-:Y:S05]  /*1bd60*/  @!P6 BRA `(.L_x_8) ;  /* 0xfffffffc00f8e947 */ /* 0x001fea000383ffff */
[----:B------:R-:W-:Y:S05]  /*1bd70*/  BRA `(.L_x_16) ;  /* 0xffffff3c00347947 */ /* 0x000fea000383ffff */
.L_x_12:
[----:B------:R-:W1:Y:S02]  /*1bd80*/  SYNCS.PHASECHK.TRANS64.TRYWAIT P0, [UR6], R0 ;  /* 0x00000000ff0075a7 */ /* 0x000e640008001106 */
[----:B-1----:R-:W-:Y:S05]  /*1bd90*/  @!P0 BRA `(.L_x_12) ;  /* 0xfffffffc00f88947 */ /* 0x002fea000383ffff */
[----:B------:R-:W-:Y:S05]  /*1bda0*/  BRA `(.L_x_11) ;  /* 0xffffffdc00787947 */ /* 0x000fea000383ffff */
        .weak           $__internal_0_$__cuda_sm10x_tcgen05_guardrail_trap_col_being_dealloced_not_returned_by_alloc
        .type           $__internal_0_$__cuda_sm10x_tcgen05_guardrail_trap_col_being_dealloced_not_returned_by_alloc,@function
        .size           $__internal_0_$__cuda_sm10x_tcgen05_guardrail_trap_col_being_dealloced_not_returned_by_alloc,($__internal_1_$__cuda_sm10x_tcgen05_guardrail_trap_phase_invalid_during_alloc - $__internal_0_$__cuda_sm10x_tcgen05_guardrail_trap_col_being_dealloced_not_returned_by_alloc)
$__internal_0_$__cuda_sm10x_tcgen05_guardrail_trap_col_being_dealloced_not_returned_by_alloc:
[----:B------:R-:W-:Y:S05]  /*1bdb0*/  BPT.TRAP 0x1 ;  /* 0x000000040000795c */ /* 0x000fea0000300000 */
[----:B------:R-:W-:-:S04]  /*1bdc0*/  IMAD.MOV.U32 R3, RZ, RZ, 0x0 ;  /* 0x00000000ff037424 */ /* 0x000fc800078e00ff */
[----:B------:R-:W-:Y:S05]  /*1bdd0*/  RET.REL.NODEC R2 `(matmul_kernel) ;  /* 0xfffffe4002887950 */ /* 0x000fea0003c3ffff */
        .weak           $__internal_1_$__cuda_sm10x_tcgen05_guardrail_trap_phase_invalid_during_alloc
        .type           $__internal_1_$__cuda_sm10x_tcgen05_guardrail_trap_phase_invalid_during_alloc,@function
        .size           $__internal_1_$__cuda_sm10x_tcgen05_guardrail_trap_phase_invalid_during_alloc,($__internal_2_$__cuda_sm10x_tcgen05_guardrail_trap_unallocated_columns_being_dealloced - $__internal_1_$__cuda_sm10x_tcgen05_guardrail_trap_phase_invalid_during_alloc)
$__internal_1_$__cuda_sm10x_tcgen05_guardrail_trap_phase_invalid_during_alloc:
[----:B------:R-:W-:Y:S05]  /*1bde0*/  BPT.TRAP 0x1 ;  /* 0x000000040000795c */ /* 0x000fea0000300000 */
[----:B------:R-:W-:-:S04]  /*1bdf0*/  IMAD.MOV.U32 R3, RZ, RZ, 0x0 ;  /* 0x00000000ff037424 */ /* 0x000fc800078e00ff */
[----:B------:R-:W-:Y:S05]  /*1be00*/  RET.REL.NODEC R2 `(matmul_kernel) ;  /* 0xfffffe40027c7950 */ /* 0x000fea0003c3ffff */
        .weak           $__internal_2_$__cuda_sm10x_tcgen05_guardrail_trap_unallocated_columns_being_dealloced
        .type           $__internal_2_$__cuda_sm10x_tcgen05_guardrail_trap_unallocated_columns_being_dealloced,@function
        .size           $__internal_2_$__cuda_sm10x_tcgen05_guardrail_trap_unallocated_columns_being_dealloced,(.L_x_20 - $__internal_2_$__cuda_sm10x_tcgen05_guardrail_trap_unallocated_columns_being_dealloced)
$__internal_2_$__cuda_sm10x_tcgen05_guardrail_trap_unallocated_columns_being_dealloced:
[----:B------:R-:W-:Y:S05]  /*1be10*/  BPT.TRAP 0x1 ;  /* 0x000000040000795c */ /* 0x000fea0000300000 */
[----:B------:R-:W-:-:S04]  /*1be20*/  IMAD.MOV.U32 R3, RZ, RZ, 0x0 ;  /* 0x00000000ff037424 */ /* 0x000fc800078e00ff */
[----:B------:R-:W-:Y:S05]  /*1be30*/  RET.REL.NODEC R2 `(matmul_kernel) ;  /* 0xfffffe4002707950 */ /* 0x000fea0003c3ffff */
.L_x_17:
[----:B------:R-:W-:-:S00]  /*1be40*/  BRA `(.L_x_17) ;  /* 0xfffffffc00fc7947 */ /* 0x000fc0000383ffff */
[----:B------:R-:W-:-:S00]  /*1be50*/  NOP ;  /* 0x0000000000007918 */ /* 0x000fc00000000000 */
        /* <DEDUP_REMOVED lines=10> */
.L_x_20:


//--------------------- .nv.shared.matmul_kernel  --------------------------
	.section	.nv.shared.matmul_kernel,"aw",@nobits
	.sectionflags	@""
	.align	16
	.zero		1024


//--------------------- .nv.shared.reserved.0     --------------------------
	.section	.nv.shared.reserved.0,"aw",@nobits
	.align	8
	.weak		__nv_reservedSMEM_offset_0_alias
	.size		__nv_reservedSMEM_offset_0_alias, 0, 64
	.other		__nv_reservedSMEM_offset_0_alias,@"STO_CUDA_RESERVED_SHARED STV_DEFAULT"
__nv_reservedSMEM_offset_0_alias:
	.zero		0
.nv.shared.reserved.0:
	.zero		64
	.weak		__nv_reservedSMEM_allocation_phase
	.type		__nv_reservedSMEM_allocation_phase,@object
	.size		__nv_reservedSMEM_allocation_phase,(.L_0 - __nv_reservedSMEM_allocation_phase)
__nv_reservedSMEM_allocation_phase:
	.zero		1
.L_0:
	.zero		7
	.weak		__nv_reservedSMEM_devtool_atexit_pc
	.type		__nv_reservedSMEM_devtool_atexit_pc,@object
	.size		__nv_reservedSMEM_devtool_atexit_pc,(__nv_reservedSMEM_allocation_mask - __nv_reservedSMEM_devtool_atexit_pc)
__nv_reservedSMEM_devtool_atexit_pc:
	.zero		8
	.weak		__nv_reservedSMEM_allocation_mask
	.type		__nv_reservedSMEM_allocation_mask,@object
	.size		__nv_reservedSMEM_allocation_mask,(.L_2 - __nv_reservedSMEM_allocation_mask)
__nv_reservedSMEM_allocation_mask:
	.zero		4
.L_2:


//--------------------- .nv.constant0.matmul_kernel --------------------------
	.section	.nv.constant0.matmul_kernel,"a",@progbits
	.sectionflags	@""
	.align	4
.nv.constant0.matmul_kernel:
	.zero		976


//--------------------- SYMBOLS --------------------------

	.type		.nv.reservedSmem.offset0,@object
	.size		.nv.reservedSmem.offset0,0x4
	.type		.nv.reservedSmem.cap,@object
	.size		.nv.reservedSmem.cap,0x4
